def attn_fwd(
    Q,
    K,
    V,
    Out,
    Lse,
    sm_scale,
    stride_qz,
    stride_qh,
    stride_qm,
    stride_qk,
    stride_kz,
    stride_kh,
    stride_kn,
    stride_kk,
    stride_vz,
    stride_vh,
    stride_vn,
    stride_vk,
    stride_oz,
    stride_oh,
    stride_om,
    stride_ok,
    seqlen_q,
    seqlen_k,
    BLOCK_M: tl.constexpr,
    BLOCK_N: tl.constexpr,
    HEAD_DIM: tl.constexpr,
    CAUSAL: tl.constexpr,
):
    start_m = tl.program_id(0)
    off_hz = tl.program_id(1)
    q_off = off_hz * stride_qh
    k_off = off_hz * stride_kh
    v_off = off_hz * stride_vh
    offs_m = start_m * BLOCK_M + tl.arange(0, BLOCK_M)
    offs_d = tl.arange(0, HEAD_DIM)
    offs_n = tl.arange(0, BLOCK_N)
    q_ptrs = Q + q_off + offs_m[:, None] * stride_qm + offs_d[None, :] * stride_qk
    k_ptrs = K + k_off + offs_d[:, None] * stride_kk + offs_n[None, :] * stride_kn
    v_ptrs = V + v_off + offs_n[:, None] * stride_vn + offs_d[None, :] * stride_vk
    m_i = tl.full([BLOCK_M], float("-inf"), dtype=tl.float32)
    l_i = tl.zeros([BLOCK_M], dtype=tl.float32) + 1.0
    acc = tl.zeros([BLOCK_M, HEAD_DIM], dtype=tl.float32)
    q = tl.load(q_ptrs)
    acc, l_i, m_i = _attn_fwd_inner(
        acc,
        l_i,
        m_i,
        q,
        k_ptrs,
        v_ptrs,
        sm_scale,
        stride_kn,
        stride_vn,
        start_m,
        seqlen_k,
        BLOCK_M,
        BLOCK_N,
        HEAD_DIM,
        CAUSAL,
    )
    acc = acc / l_i[:, None]
    lse = m_i + tl.math.log2(l_i) / 1.4426950408889634
    o_ptrs = (
        Out
        + off_hz * stride_oh
        + offs_m[:, None] * stride_om
        + offs_d[None, :] * stride_ok
    )
    tl.store(o_ptrs, acc.to(Out.dtype.element_ty))
    tl.store(Lse + off_hz * seqlen_q + offs_m, lse)

# config = {"BLOCK_M": 256, "BLOCK_N": 32, "HEAD_DIM": 512, "arch": "sm_100", "causal": false, "dtype": "bf16", "num_stages": 4, "num_warps": 16}
# arch = sm_100


// ===== COMPILED SASS (sm_100a) =====

	.target	sm_100a

	.elftype	@"ET_EXEC"


//--------------------- .note.nv.tkinfo           --------------------------
	.section	.note.nv.tkinfo,"",@"SHT_NOTE"
	.sectionflags	@"SHF_NOTE_NV_TKINFO"
	.tkinfo
        /*0018*/ 	.word	0x00000081
        /*0030*/ 	.string	""
        /*0030*/ 	.string	"ptxas-blackwell"
        /*0030*/ 	.string	"Cuda compilation tools, release 12.9, V12.9.86"
        /*0030*/ 	.string	"Build cuda_12.9.r12.9/compiler.36037853_0"
        /*0030*/ 	.string	"-v  -suppress-debug-info  -lineinfo  -arch sm_100a "



//--------------------- .note.nv.cuver            --------------------------
	.section	.note.nv.cuver,"",@"SHT_NOTE"
	.sectionflags	@"SHF_NOTE_NV_CUVER"
        /*0018*/ 	.short	0x0001
        /*001a*/ 	.short	0x0064
        /*001c*/ 	.short	0x0001
        /*001e*/ 	.short	0x0000
        /*0020*/ 	.short	0x0001
        /*0022*/ 	.short	0x0000


//--------------------- .nv.info                  --------------------------
	.section	.nv.info,"",@"SHT_CUDA_INFO"
	.align	4


	//----- nvinfo : EIATTR_REGCOUNT
	.align		4
        /*0000*/ 	.byte	0x04, 0x2f
        /*0002*/ 	.short	(.L_2 - .L_1)
	.align		4
.L_1:
        /*0004*/ 	.word	index@(attn_fwd)
        /*0008*/ 	.word	0x00000080


	//----- nvinfo : EIATTR_FRAME_SIZE
	.align		4
.L_2:
        /*000c*/ 	.byte	0x04, 0x11
        /*000e*/ 	.short	(.L_4 - .L_3)
	.align		4
.L_3:
        /*0010*/ 	.word	index@(attn_fwd)
        /*0014*/ 	.word	0x00000b90


	//----- nvinfo : EIATTR_MIN_STACK_SIZE
	.align		4
.L_4:
        /*0018*/ 	.byte	0x04, 0x12
        /*001a*/ 	.short	(.L_6 - .L_5)
	.align		4
.L_5:
        /*001c*/ 	.word	index@(attn_fwd)
        /*0020*/ 	.word	0x00000b90
.L_6:


//--------------------- .nv.info.attn_fwd         --------------------------
	.section	.nv.info.attn_fwd,"",@"SHT_CUDA_INFO"
	.sectionflags	@""
	.align	4


	//----- nvinfo : EIATTR_CUDA_API_VERSION
	.align		4
        /*0000*/ 	.byte	0x04, 0x37
        /*0002*/ 	.short	(.L_8 - .L_7)
.L_7:
        /*0004*/ 	.word	0x00000081


	//----- nvinfo : EIATTR_KPARAM_INFO
	.align		4
.L_8:
        /*0008*/ 	.byte	0x04, 0x17
        /*000a*/ 	.short	(.L_10 - .L_9)
.L_9:
        /*000c*/ 	.word	0x00000000
        /*0010*/ 	.short	0x0019
        /*0012*/ 	.short	0x0080
        /*0014*/ 	.byte	0x00, 0xf4, 0x21, 0x00


	//----- nvinfo : EIATTR_KPARAM_INFO
	.align		4
.L_10:
        /*0018*/ 	.byte	0x04, 0x17
        /*001a*/ 	.short	(.L_12 - .L_11)
.L_11:
        /*001c*/ 	.word	0x00000000
        /*0020*/ 	.short	0x0018
        /*0022*/ 	.short	0x0078
        /*0024*/ 	.byte	0x00, 0xf4, 0x21, 0x00


	//----- nvinfo : EIATTR_KPARAM_INFO
	.align		4
.L_12:
        /*0028*/ 	.byte	0x04, 0x17
        /*002a*/ 	.short	(.L_14 - .L_13)
.L_13:
        /*002c*/ 	.word	0x00000000
        /*0030*/ 	.short	0x0017
        /*0032*/ 	.short	0x0070
        /*0034*/ 	.byte	0x00, 0xf0, 0x11, 0x00


	//----- nvinfo : EIATTR_KPARAM_INFO
	.align		4
.L_14:
        /*0038*/ 	.byte	0x04, 0x17
        /*003a*/ 	.short	(.L_16 - .L_15)
.L_15:
        /*003c*/ 	.word	0x00000000
        /*0040*/ 	.short	0x0016
        /*0042*/ 	.short	0x006c
        /*0044*/ 	.byte	0x00, 0xf0, 0x11, 0x00


	//----- nvinfo : EIATTR_KPARAM_INFO
	.align		4
.L_16:
        /*0048*/ 	.byte	0x04, 0x17
        /*004a*/ 	.short	(.L_18 - .L_17)
.L_17:
        /*004c*/ 	.word	0x00000000
        /*0050*/ 	.short	0x0015
        /*0052*/ 	.short	0x0068
        /*0054*/ 	.byte	0x00, 0xf0, 0x11, 0x00


	//----- nvinfo : EIATTR_KPARAM_INFO
	.align		4
.L_18:
        /*0058*/ 	.byte	0x04, 0x17
        /*005a*/ 	.short	(.L_20 - .L_19)
.L_19:
        /*005c*/ 	.word	0x00000000
        /*0060*/ 	.short	0x0014
        /*0062*/ 	.short	0x0064
        /*0064*/ 	.byte	0x00, 0xf0, 0x11, 0x00


	//----- nvinfo : EIATTR_KPARAM_INFO
	.align		4
.L_20:
        /*0068*/ 	.byte	0x04, 0x17
        /*006a*/ 	.short	(.L_22 - .L_21)
.L_21:
        /*006c*/ 	.word	0x00000000
        /*0070*/ 	.short	0x0013
        /*0072*/ 	.short	0x0060
        /*0074*/ 	.byte	0x00, 0xf0, 0x11, 0x00


	//----- nvinfo : EIATTR_KPARAM_INFO
	.align		4
.L_22:
        /*0078*/ 	.byte	0x04, 0x17
        /*007a*/ 	.short	(.L_24 - .L_23)
.L_23:
        /*007c*/ 	.word	0x00000000
        /*0080*/ 	.short	0x0012
        /*0082*/ 	.short	0x005c
        /*0084*/ 	.byte	0x00, 0xf0, 0x11, 0x00


	//----- nvinfo : EIATTR_KPARAM_INFO
	.align		4
.L_24:
        /*0088*/ 	.byte	0x04, 0x17
        /*008a*/ 	.short	(.L_26 - .L_25)
.L_25:
        /*008c*/ 	.word	0x00000000
        /*0090*/ 	.short	0x0011
        /*0092*/ 	.short	0x0058
        /*0094*/ 	.byte	0x00, 0xf0, 0x11, 0x00


	//----- nvinfo : EIATTR_KPARAM_INFO
	.align		4
.L_26:
        /*0098*/ 	.byte	0x04, 0x17
        /*009a*/ 	.short	(.L_28 - .L_27)
.L_27:
        /*009c*/ 	.word	0x00000000
        /*00a0*/ 	.short	0x0010
        /*00a2*/ 	.short	0x0054
        /*00a4*/ 	.byte	0x00, 0xf0, 0x11, 0x00


	//----- nvinfo : EIATTR_KPARAM_INFO
	.align		4
.L_28:
        /*00a8*/ 	.byte	0x04, 0x17
        /*00aa*/ 	.short	(.L_30 - .L_29)
.L_29:
        /*00ac*/ 	.word	0x00000000
        /*00b0*/ 	.short	0x000f
        /*00b2*/ 	.short	0x0050
        /*00b4*/ 	.byte	0x00, 0xf0, 0x11, 0x00


	//----- nvinfo : EIATTR_KPARAM_INFO
	.align		4
.L_30:
        /*00b8*/ 	.byte	0x04, 0x17
        /*00ba*/ 	.short	(.L_32 - .L_31)
.L_31:
        /*00bc*/ 	.word	0x00000000
        /*00c0*/ 	.short	0x000e
        /*00c2*/ 	.short	0x004c
        /*00c4*/ 	.byte	0x00, 0xf0, 0x11, 0x00


	//----- nvinfo : EIATTR_KPARAM_INFO
	.align		4
.L_32:
        /*00c8*/ 	.byte	0x04, 0x17
        /*00ca*/ 	.short	(.L_34 - .L_33)
.L_33:
        /*00cc*/ 	.word	0x00000000
        /*00d0*/ 	.short	0x000d
        /*00d2*/ 	.short	0x0048
        /*00d4*/ 	.byte	0x00, 0xf0, 0x11, 0x00


	//----- nvinfo : EIATTR_KPARAM_INFO
	.align		4
.L_34:
        /*00d8*/ 	.byte	0x04, 0x17
        /*00da*/ 	.short	(.L_36 - .L_35)
.L_35:
        /*00dc*/ 	.word	0x00000000
        /*00e0*/ 	.short	0x000c
        /*00e2*/ 	.short	0x0044
        /*00e4*/ 	.byte	0x00, 0xf0, 0x11, 0x00


	//----- nvinfo : EIATTR_KPARAM_INFO
	.align		4
.L_36:
        /*00e8*/ 	.byte	0x04, 0x17
        /*00ea*/ 	.short	(.L_38 - .L_37)
.L_37:
        /*00ec*/ 	.word	0x00000000
        /*00f0*/ 	.short	0x000b
        /*00f2*/ 	.short	0x0040
        /*00f4*/ 	.byte	0x00, 0xf0, 0x11, 0x00


	//----- nvinfo : EIATTR_KPARAM_INFO
	.align		4
.L_38:
        /*00f8*/ 	.byte	0x04, 0x17
        /*00fa*/ 	.short	(.L_40 - .L_39)
.L_39:
        /*00fc*/ 	.word	0x00000000
        /*0100*/ 	.short	0x000a
        /*0102*/ 	.short	0x003c
        /*0104*/ 	.byte	0x00, 0xf0, 0x11, 0x00


	//----- nvinfo : EIATTR_KPARAM_INFO
	.align		4
.L_40:
        /*0108*/ 	.byte	0x04, 0x17
        /*010a*/ 	.short	(.L_42 - .L_41)
.L_41:
        /*010c*/ 	.word	0x00000000
        /*0110*/ 	.short	0x0009
        /*0112*/ 	.short	0x0038
        /*0114*/ 	.byte	0x00, 0xf0, 0x11, 0x00


	//----- nvinfo : EIATTR_KPARAM_INFO
	.align		4
.L_42:
        /*0118*/ 	.byte	0x04, 0x17
        /*011a*/ 	.short	(.L_44 - .L_43)
.L_43:
        /*011c*/ 	.word	0x00000000
        /*0120*/ 	.short	0x0008
        /*0122*/ 	.short	0x0034
        /*0124*/ 	.byte	0x00, 0xf0, 0x11, 0x00


	//----- nvinfo : EIATTR_KPARAM_INFO
	.align		4
.L_44:
        /*0128*/ 	.byte	0x04, 0x17
        /*012a*/ 	.short	(.L_46 - .L_45)
.L_45:
        /*012c*/ 	.word	0x00000000
        /*0130*/ 	.short	0x0007
        /*0132*/ 	.short	0x0030
        /*0134*/ 	.byte	0x00, 0xf0, 0x11, 0x00


	//----- nvinfo : EIATTR_KPARAM_INFO
	.align		4
.L_46:
        /*0138*/ 	.byte	0x04, 0x17
        /*013a*/ 	.short	(.L_48 - .L_47)
.L_47:
        /*013c*/ 	.word	0x00000000
        /*0140*/ 	.short	0x0006
        /*0142*/ 	.short	0x002c
        /*0144*/ 	.byte	0x00, 0xf0, 0x11, 0x00


	//----- nvinfo : EIATTR_KPARAM_INFO
	.align		4
.L_48:
        /*0148*/ 	.byte	0x04, 0x17
        /*014a*/ 	.short	(.L_50 - .L_49)
.L_49:
        /*014c*/ 	.word	0x00000000
        /*0150*/ 	.short	0x0005
        /*0152*/ 	.short	0x0028
        /*0154*/ 	.byte	0x00, 0xf0, 0x11, 0x00


	//----- nvinfo : EIATTR_KPARAM_INFO
	.align		4
.L_50:
        /*0158*/ 	.byte	0x04, 0x17
        /*015a*/ 	.short	(.L_52 - .L_51)
.L_51:
        /*015c*/ 	.word	0x00000000
        /*0160*/ 	.short	0x0004
        /*0162*/ 	.short	0x0020
        /*0164*/ 	.byte	0x00, 0xf4, 0x21, 0x00


	//----- nvinfo : EIATTR_KPARAM_INFO
	.align		4
.L_52:
        /*0168*/ 	.byte	0x04, 0x17
        /*016a*/ 	.short	(.L_54 - .L_53)
.L_53:
        /*016c*/ 	.word	0x00000000
        /*0170*/ 	.short	0x0003
        /*0172*/ 	.short	0x0018
        /*0174*/ 	.byte	0x00, 0xf4, 0x21, 0x00


	//----- nvinfo : EIATTR_KPARAM_INFO
	.align		4
.L_54:
        /*0178*/ 	.byte	0x04, 0x17
        /*017a*/ 	.short	(.L_56 - .L_55)
.L_55:
        /*017c*/ 	.word	0x00000000
        /*0180*/ 	.short	0x0002
        /*0182*/ 	.short	0x0010
        /*0184*/ 	.byte	0x00, 0xf4, 0x21, 0x00


	//----- nvinfo : EIATTR_KPARAM_INFO
	.align		4
.L_56:
        /*0188*/ 	.byte	0x04, 0x17
        /*018a*/ 	.short	(.L_58 - .L_57)
.L_57:
        /*018c*/ 	.word	0x00000000
        /*0190*/ 	.short	0x0001
        /*0192*/ 	.short	0x0008
        /*0194*/ 	.byte	0x00, 0xf4, 0x21, 0x00


	//----- nvinfo : EIATTR_KPARAM_INFO
	.align		4
.L_58:
        /*0198*/ 	.byte	0x04, 0x17
        /*019a*/ 	.short	(.L_60 - .L_59)
.L_59:
        /*019c*/ 	.word	0x00000000
        /*01a0*/ 	.short	0x0000
        /*01a2*/ 	.short	0x0000
        /*01a4*/ 	.byte	0x00, 0xf4, 0x21, 0x00


	//----- nvinfo : EIATTR_SPARSE_MMA_MASK
	.align		4
.L_60:
        /*01a8*/ 	.byte	0x03, 0x50
        /*01aa*/ 	.short	0x0000


	//----- nvinfo : EIATTR_MAXREG_COUNT
	.align		4
        /*01ac*/ 	.byte	0x03, 0x1b
        /*01ae*/ 	.short	0x0080


	//----- nvinfo : EIATTR_NUM_BARRIERS
	.align		4
        /*01b0*/ 	.byte	0x02, 0x4c
        /*01b2*/ 	.byte	0x01
	.zero		1


	//----- nvinfo : EIATTR_ANNOTATIONS
	.align		4
        /*01b4*/ 	.byte	0x04, 0x55
        /*01b6*/ 	.short	(.L_62 - .L_61)


	//   ....[0]....
.L_61:
        /*01b8*/ 	.word	0x00000001
        /*01bc*/ 	.byte	0x60, 0x01, 0x00, 0x00, 0x01, 0x00, 0x00, 0x00, 0x20, 0x06, 0x00, 0x00, 0x01, 0x00, 0x00, 0x00
        /* <DEDUP_REMOVED lines=1619> */
        /*66fc*/ 	.byte	0xd0, 0xc2, 0x02, 0x00


	//----- nvinfo : EIATTR_COOP_GROUP_MASK_REGIDS
	.align		4
.L_62:
        /*6700*/ 	.byte	0x04, 0x29
        /*6702*/ 	.short	(.L_64 - .L_63)


	//   ....[0]....
.L_63:
        /*6704*/ 	.word	0xffffffff


	//   ....[1]....
        /*6708*/ 	.word	0xffffffff


	//   ....[2]....
        /*670c*/ 	.word	0xffffffff


	//   ....[3]....
        /*6710*/ 	.word	0xffffffff


	//   ....[4]....
        /*6714*/ 	.word	0xffffffff


	//   ....[5]....
        /*6718*/ 	.word	0xffffffff


	//   ....[6]....
        /*671c*/ 	.word	0xffffffff


	//   ....[7]....
        /*6720*/ 	.word	0xffffffff


	//   ....[8]....
        /*6724*/ 	.word	0xffffffff


	//   ....[9]....
        /*6728*/ 	.word	0xffffffff


	//   ....[10]....
        /*672c*/ 	.word	0xffffffff


	//   ....[11]....
        /*6730*/ 	.word	0xffffffff


	//   ....[12]....
        /*6734*/ 	.word	0xffffffff


	//   ....[13]....
        /*6738*/ 	.word	0xffffffff


	//   ....[14]....
        /*673c*/ 	.word	0xffffffff


	//   ....[15]....
        /*6740*/ 	.word	0xffffffff


	//   ....[16]....
        /*6744*/ 	.word	0xffffffff


	//   ....[17]....
        /*6748*/ 	.word	0xffffffff


	//   ....[18]....
        /*674c*/ 	.word	0xffffffff


	//   ....[19]....
        /*6750*/ 	.word	0xffffffff


	//   ....[20]....
        /*6754*/ 	.word	0xffffffff


	//   ....[21]....
        /*6758*/ 	.word	0xffffffff


	//   ....[22]....
        /*675c*/ 	.word	0xffffffff


	//   ....[23]....
        /*6760*/ 	.word	0xffffffff


	//   ....[24]....
        /*6764*/ 	.word	0xffffffff


	//   ....[25]....
        /*6768*/ 	.word	0xffffffff


	//   ....[26]....
        /*676c*/ 	.word	0xffffffff


	//   ....[27]....
        /*6770*/ 	.word	0xffffffff


	//   ....[28]....
        /*6774*/ 	.word	0xffffffff


	//   ....[29]....
        /*6778*/ 	.word	0xffffffff


	//   ....[30]....
        /*677c*/ 	.word	0xffffffff


	//   ....[31]....
        /*6780*/ 	.word	0xffffffff


	//   ....[32]....
        /*6784*/ 	.word	0xffffffff


	//   ....[33]....
        /*6788*/ 	.word	0xffffffff


	//   ....[34]....
        /*678c*/ 	.word	0xffffffff


	//   ....[35]....
        /*6790*/ 	.word	0xffffffff


	//   ....[36]....
        /*6794*/ 	.word	0xffffffff


	//   ....[37]....
        /*6798*/ 	.word	0xffffffff


	//   ....[38]....
        /*679c*/ 	.word	0xffffffff


	//   ....[39]....
        /*67a0*/ 	.word	0xffffffff


	//   ....[40]....
        /*67a4*/ 	.word	0xffffffff


	//   ....[41]....
        /*67a8*/ 	.word	0xffffffff


	//   ....[42]....
        /*67ac*/ 	.word	0xffffffff


	//   ....[43]....
        /*67b0*/ 	.word	0xffffffff


	//   ....[44]....
        /*67b4*/ 	.word	0xffffffff


	//   ....[45]....
        /*67b8*/ 	.word	0xffffffff


	//   ....[46]....
        /*67bc*/ 	.word	0xffffffff


	//   ....[47]....
        /*67c0*/ 	.word	0xffffffff


	//   ....[48]....
        /*67c4*/ 	.word	0xffffffff


	//   ....[49]....
        /*67c8*/ 	.word	0xffffffff


	//   ....[50]....
        /*67cc*/ 	.word	0xffffffff


	//   ....[51]....
        /*67d0*/ 	.word	0xffffffff


	//   ....[52]....
        /*67d4*/ 	.word	0xffffffff


	//   ....[53]....
        /*67d8*/ 	.word	0xffffffff


	//   ....[54]....
        /*67dc*/ 	.word	0xffffffff


	//   ....[55]....
        /*67e0*/ 	.word	0xffffffff


	//   ....[56]....
        /*67e4*/ 	.word	0xffffffff


	//   ....[57]....
        /*67e8*/ 	.word	0xffffffff


	//   ....[58]....
        /*67ec*/ 	.word	0xffffffff


	//   ....[59]....
        /*67f0*/ 	.word	0xffffffff


	//   ....[60]....
        /*67f4*/ 	.word	0xffffffff


	//   ....[61]....
        /*67f8*/ 	.word	0xffffffff


	//   ....[62]....
        /*67fc*/ 	.word	0xffffffff


	//   ....[63]....
        /*6800*/ 	.word	0xffffffff


	//   ....[64]....
        /*6804*/ 	.word	0xffffffff


	//   ....[65]....
        /*6808*/ 	.word	0xffffffff


	//   ....[66]....
        /*680c*/ 	.word	0xffffffff


	//   ....[67]....
        /*6810*/ 	.word	0xffffffff


	//   ....[68]....
        /*6814*/ 	.word	0xffffffff


	//   ....[69]....
        /*6818*/ 	.word	0xffffffff


	//   ....[70]....
        /*681c*/ 	.word	0xffffffff


	//   ....[71]....
        /*6820*/ 	.word	0xffffffff


	//   ....[72]....
        /*6824*/ 	.word	0xffffffff


	//   ....[73]....
        /*6828*/ 	.word	0xffffffff


	//   ....[74]....
        /*682c*/ 	.word	0xffffffff


	//   ....[75]....
        /*6830*/ 	.word	0xffffffff


	//   ....[76]....
        /*6834*/ 	.word	0xffffffff


	//   ....[77]....
        /*6838*/ 	.word	0xffffffff


	//   ....[78]....
        /*683c*/ 	.word	0xffffffff


	//   ....[79]....
        /*6840*/ 	.word	0xffffffff


	//   ....[80]....
        /*6844*/ 	.word	0xffffffff


	//   ....[81]....
        /*6848*/ 	.word	0xffffffff


	//   ....[82]....
        /*684c*/ 	.word	0xffffffff


	//   ....[83]....
        /*6850*/ 	.word	0xffffffff


	//   ....[84]....
        /*6854*/ 	.word	0xffffffff


	//   ....[85]....
        /*6858*/ 	.word	0xffffffff


	//   ....[86]....
        /*685c*/ 	.word	0xffffffff


	//   ....[87]....
        /*6860*/ 	.word	0xffffffff


	//   ....[88]....
        /*6864*/ 	.word	0xffffffff


	//   ....[89]....
        /*6868*/ 	.word	0xffffffff


	//   ....[90]....
        /*686c*/ 	.word	0xffffffff


	//   ....[91]....
        /*6870*/ 	.word	0xffffffff


	//   ....[92]....
        /*6874*/ 	.word	0xffffffff


	//   ....[93]....
        /*6878*/ 	.word	0xffffffff


	//   ....[94]....
        /*687c*/ 	.word	0xffffffff


	//   ....[95]....
        /*6880*/ 	.word	0xffffffff


	//   ....[96]....
        /*6884*/ 	.word	0xffffffff


	//   ....[97]....
        /*6888*/ 	.word	0xffffffff


	//   ....[98]....
        /*688c*/ 	.word	0xffffffff


	//   ....[99]....
        /*6890*/ 	.word	0xffffffff


	//   ....[100]....
        /*6894*/ 	.word	0xffffffff


	//   ....[101]....
        /*6898*/ 	.word	0xffffffff


	//   ....[102]....
        /*689c*/ 	.word	0xffffffff


	//   ....[103]....
        /*68a0*/ 	.word	0xffffffff


	//   ....[104]....
        /*68a4*/ 	.word	0xffffffff


	//   ....[105]....
        /*68a8*/ 	.word	0xffffffff


	//   ....[106]....
        /*68ac*/ 	.word	0xffffffff


	//   ....[107]....
        /*68b0*/ 	.word	0xffffffff


	//   ....[108]....
        /*68b4*/ 	.word	0xffffffff


	//   ....[109]....
        /*68b8*/ 	.word	0xffffffff


	//   ....[110]....
        /*68bc*/ 	.word	0xffffffff


	//   ....[111]....
        /*68c0*/ 	.word	0xffffffff


	//   ....[112]....
        /*68c4*/ 	.word	0xffffffff


	//   ....[113]....
        /*68c8*/ 	.word	0xffffffff


	//   ....[114]....
        /*68cc*/ 	.word	0xffffffff


	//   ....[115]....
        /*68d0*/ 	.word	0xffffffff


	//   ....[116]....
        /*68d4*/ 	.word	0xffffffff


	//   ....[117]....
        /*68d8*/ 	.word	0xffffffff


	//   ....[118]....
        /*68dc*/ 	.word	0xffffffff


	//   ....[119]....
        /*68e0*/ 	.word	0xffffffff


	//   ....[120]....
        /*68e4*/ 	.word	0xffffffff


	//   ....[121]....
        /*68e8*/ 	.word	0xffffffff


	//   ....[122]....
        /*68ec*/ 	.word	0xffffffff


	//   ....[123]....
        /*68f0*/ 	.word	0xffffffff


	//   ....[124]....
        /*68f4*/ 	.word	0xffffffff


	//   ....[125]....
        /*68f8*/ 	.word	0xffffffff


	//   ....[126]....
        /*68fc*/ 	.word	0xffffffff


	//   ....[127]....
        /*6900*/ 	.word	0xffffffff


	//   ....[128]....
        /*6904*/ 	.word	0xffffffff


	//   ....[129]....
        /*6908*/ 	.word	0xffffffff


	//   ....[130]....
        /*690c*/ 	.word	0xffffffff


	//   ....[131]....
        /*6910*/ 	.word	0xffffffff


	//   ....[132]....
        /*6914*/ 	.word	0xffffffff


	//   ....[133]....
        /*6918*/ 	.word	0xffffffff


	//   ....[134]....
        /*691c*/ 	.word	0xffffffff


	//   ....[135]....
        /*6920*/ 	.word	0xffffffff


	//----- nvinfo : EIATTR_COOP_GROUP_INSTR_OFFSETS
	.align		4
.L_64:
        /*6924*/ 	.byte	0x04, 0x28
        /*6926*/ 	.short	(.L_66 - .L_65)


	//   ....[0]....
.L_65:
        /*6928*/ 	.word	0x0000f1a0


	//   ....[1]....
        /*692c*/ 	.word	0x0000f400


	//   ....[2]....
        /*6930*/ 	.word	0x0000f420


	//   ....[3]....
        /*6934*/ 	.word	0x0000f440


	//   ....[4]....
        /*6938*/ 	.word	0x0000f450


	//   ....[5]....
        /*693c*/ 	.word	0x0000f4a0


	//   ....[6]....
        /*6940*/ 	.word	0x0000f540


	//   ....[7]....
        /*6944*/ 	.word	0x0000f560


	//   ....[8]....
        /*6948*/ 	.word	0x0000f570


	//   ....[9]....
        /*694c*/ 	.word	0x0000f590


	//   ....[10]....
        /*6950*/ 	.word	0x0000f5a0


	//   ....[11]....
        /*6954*/ 	.word	0x0000f5b0


	//   ....[12]....
        /*6958*/ 	.word	0x0000f5c0


	//   ....[13]....
        /*695c*/ 	.word	0x0000f5d0


	//   ....[14]....
        /*6960*/ 	.word	0x0000f5f0


	//   ....[15]....
        /*6964*/ 	.word	0x0000f600


	//   ....[16]....
        /*6968*/ 	.word	0x0000f6d0


	//   ....[17]....
        /*696c*/ 	.word	0x0000f6f0


	//   ....[18]....
        /*6970*/ 	.word	0x0000f700


	//   ....[19]....
        /*6974*/ 	.word	0x0000f710


	//   ....[20]....
        /*6978*/ 	.word	0x0000f730


	//   ....[21]....
        /*697c*/ 	.word	0x0000f750


	//   ....[22]....
        /*6980*/ 	.word	0x0000f790


	//   ....[23]....
        /*6984*/ 	.word	0x0000f7b0


	//   ....[24]....
        /*6988*/ 	.word	0x0000f7c0


	//   ....[25]....
        /*698c*/ 	.word	0x0000f830


	//   ....[26]....
        /*6990*/ 	.word	0x0000f990


	//   ....[27]....
        /*6994*/ 	.word	0x0000f9b0


	//   ....[28]....
        /*6998*/ 	.word	0x0000fa20


	//   ....[29]....
        /*699c*/ 	.word	0x0000fbf0


	//   ....[30]....
        /*69a0*/ 	.word	0x0000fc10


	//   ....[31]....
        /*69a4*/ 	.word	0x0000fc30


	//   ....[32]....
        /*69a8*/ 	.word	0x0000fc80


	//   ....[33]....
        /*69ac*/ 	.word	0x0000fc90


	//   ....[34]....
        /*69b0*/ 	.word	0x0000fcb0


	//   ....[35]....
        /*69b4*/ 	.word	0x0000fcc0


	//   ....[36]....
        /*69b8*/ 	.word	0x0000fcd0


	//   ....[37]....
        /*69bc*/ 	.word	0x0000fd40


	//   ....[38]....
        /*69c0*/ 	.word	0x0000fd70


	//   ....[39]....
        /*69c4*/ 	.word	0x0000fda0


	//   ....[40]....
        /*69c8*/ 	.word	0x0000fde0


	//   ....[41]....
        /*69cc*/ 	.word	0x0000fe10


	//   ....[42]....
        /*69d0*/ 	.word	0x0000fe40


	//   ....[43]....
        /*69d4*/ 	.word	0x0000fe60


	//   ....[44]....
        /*69d8*/ 	.word	0x0000fe70


	//   ....[45]....
        /*69dc*/ 	.word	0x0000fe80


	//   ....[46]....
        /*69e0*/ 	.word	0x0000fe90


	//   ....[47]....
        /*69e4*/ 	.word	0x0000fea0


	//   ....[48]....
        /*69e8*/ 	.word	0x0000feb0


	//   ....[49]....
        /*69ec*/ 	.word	0x0000fec0


	//   ....[50]....
        /*69f0*/ 	.word	0x0000fed0


	//   ....[51]....
        /*69f4*/ 	.word	0x0000ff30


	//   ....[52]....
        /*69f8*/ 	.word	0x0000ff60


	//   ....[53]....
        /*69fc*/ 	.word	0x0000ff70


	//   ....[54]....
        /*6a00*/ 	.word	0x0000ffd0


	//   ....[55]....
        /*6a04*/ 	.word	0x00010000


	//   ....[56]....
        /*6a08*/ 	.word	0x00010010


	//   ....[57]....
        /*6a0c*/ 	.word	0x00010020


	//   ....[58]....
        /*6a10*/ 	.word	0x00010070


	//   ....[59]....
        /*6a14*/ 	.word	0x00010080


	//   ....[60]....
        /*6a18*/ 	.word	0x00010090


	//   ....[61]....
        /*6a1c*/ 	.word	0x000100a0


	//   ....[62]....
        /*6a20*/ 	.word	0x000100b0


	//   ....[63]....
        /*6a24*/ 	.word	0x000100c0


	//   ....[64]....
        /*6a28*/ 	.word	0x000102c0


	//   ....[65]....
        /*6a2c*/ 	.word	0x000102e0


	//   ....[66]....
        /*6a30*/ 	.word	0x00010350


	//   ....[67]....
        /*6a34*/ 	.word	0x00010370


	//   ....[68]....
        /*6a38*/ 	.word	0x000106a0


	//   ....[69]....
        /*6a3c*/ 	.word	0x00010740


	//   ....[70]....
        /*6a40*/ 	.word	0x00010870


	//   ....[71]....
        /*6a44*/ 	.word	0x00010990


	//   ....[72]....
        /*6a48*/ 	.word	0x00010a20


	//   ....[73]....
        /*6a4c*/ 	.word	0x00010a30


	//   ....[74]....
        /*6a50*/ 	.word	0x00010a60


	//   ....[75]....
        /*6a54*/ 	.word	0x00010a70


	//   ....[76]....
        /*6a58*/ 	.word	0x00010ae0


	//   ....[77]....
        /*6a5c*/ 	.word	0x00010c30


	//   ....[78]....
        /*6a60*/ 	.word	0x00010df0


	//   ....[79]....
        /*6a64*/ 	.word	0x00010e00


	//   ....[80]....
        /*6a68*/ 	.word	0x00010e20


	//   ....[81]....
        /*6a6c*/ 	.word	0x00010e60


	//   ....[82]....
        /*6a70*/ 	.word	0x00010e70


	//   ....[83]....
        /*6a74*/ 	.word	0x00010ea0


	//   ....[84]....
        /*6a78*/ 	.word	0x00010eb0


	//   ....[85]....
        /*6a7c*/ 	.word	0x00010f80


	//   ....[86]....
        /*6a80*/ 	.word	0x00011040


	//   ....[87]....
        /*6a84*/ 	.word	0x00011250


	//   ....[88]....
        /*6a88*/ 	.word	0x00011260


	//   ....[89]....
        /*6a8c*/ 	.word	0x00011280


	//   ....[90]....
        /*6a90*/ 	.word	0x000112c0


	//   ....[91]....
        /*6a94*/ 	.word	0x000112e0


	//   ....[92]....
        /*6a98*/ 	.word	0x00011370


	//   ....[93]....
        /*6a9c*/ 	.word	0x000113b0


	//   ....[94]....
        /*6aa0*/ 	.word	0x000114e0


	//   ....[95]....
        /*6aa4*/ 	.word	0x000116a0


	//   ....[96]....
        /*6aa8*/ 	.word	0x000116b0


	//   ....[97]....
        /*6aac*/ 	.word	0x000116d0


	//   ....[98]....
        /*6ab0*/ 	.word	0x00011710


	//   ....[99]....
        /*6ab4*/ 	.word	0x00011730


	//   ....[100]....
        /*6ab8*/ 	.word	0x000117a0


	//   ....[101]....
        /*6abc*/ 	.word	0x00011800


	//   ....[102]....
        /*6ac0*/ 	.word	0x000118e0


	//   ....[103]....
        /*6ac4*/ 	.word	0x00011ac0


	//   ....[104]....
        /*6ac8*/ 	.word	0x00011b20


	//   ....[105]....
        /*6acc*/ 	.word	0x00011b30


	//   ....[106]....
        /*6ad0*/ 	.word	0x00011b60


	//   ....[107]....
        /*6ad4*/ 	.word	0x00011b80


	//   ....[108]....
        /*6ad8*/ 	.word	0x00011b90


	//   ....[109]....
        /*6adc*/ 	.word	0x00011c70


	//   ....[110]....
        /*6ae0*/ 	.word	0x00011cd0


	//   ....[111]....
        /*6ae4*/ 	.word	0x00011f30


	//   ....[112]....
        /*6ae8*/ 	.word	0x00011f40


	//   ....[113]....
        /*6aec*/ 	.word	0x00011f50


	//   ....[114]....
        /*6af0*/ 	.word	0x00011f90


	//   ....[115]....
        /*6af4*/ 	.word	0x00011fc0


	//   ....[116]....
        /*6af8*/ 	.word	0x00011fe0


	//   ....[117]....
        /*6afc*/ 	.word	0x00012120


	//   ....[118]....
        /*6b00*/ 	.word	0x00012160


	//   ....[119]....
        /*6b04*/ 	.word	0x00012250


	//   ....[120]....
        /*6b08*/ 	.word	0x00012390


	//   ....[121]....
        /*6b0c*/ 	.word	0x000123a0


	//   ....[122]....
        /*6b10*/ 	.word	0x000123c0


	//   ....[123]....
        /*6b14*/ 	.word	0x000123e0


	//   ....[124]....
        /*6b18*/ 	.word	0x000124d0


	//   ....[125]....
        /*6b1c*/ 	.word	0x00012560


	//   ....[126]....
        /*6b20*/ 	.word	0x00012580


	//   ....[127]....
        /*6b24*/ 	.word	0x000125a0


	//   ....[128]....
        /*6b28*/ 	.word	0x00012610


	//   ....[129]....
        /*6b2c*/ 	.word	0x000126c0


	//   ....[130]....
        /*6b30*/ 	.word	0x000126d0


	//   ....[131]....
        /*6b34*/ 	.word	0x000126f0


	//   ....[132]....
        /*6b38*/ 	.word	0x00012790


	//   ....[133]....
        /*6b3c*/ 	.word	0x000127b0


	//   ....[134]....
        /*6b40*/ 	.word	0x000127f0


	//   ....[135]....
        /*6b44*/ 	.word	0x00012810


	//----- nvinfo : EIATTR_VRC_CTA_INIT_COUNT
	.align		4
.L_66:
        /*6b48*/ 	.byte	0x02, 0x4a
	.zero		1
	.zero		1


	//----- nvinfo : EIATTR_EXIT_INSTR_OFFSETS
	.align		4
        /*6b4c*/ 	.byte	0x04, 0x1c
        /*6b4e*/ 	.short	(.L_68 - .L_67)


	//   ....[0]....
.L_67:
        /*6b50*/ 	.word	0x0002c2c0


	//   ....[1]....
        /*6b54*/ 	.word	0x0002c300


	//----- nvinfo : EIATTR_REQNTID
	.align		4
.L_68:
        /*6b58*/ 	.byte	0x04, 0x10
        /*6b5a*/ 	.short	(.L_70 - .L_69)
.L_69:
        /*6b5c*/ 	.word	0x00000200
        /*6b60*/ 	.word	0x00000001
        /*6b64*/ 	.word	0x00000001


	//----- nvinfo : EIATTR_CBANK_PARAM_SIZE
	.align		4
.L_70:
        /*6b68*/ 	.byte	0x03, 0x19
        /*6b6a*/ 	.short	0x0088


	//----- nvinfo : EIATTR_PARAM_CBANK
	.align		4
        /*6b6c*/ 	.byte	0x04, 0x0a
        /*6b6e*/ 	.short	(.L_72 - .L_71)
	.align		4
.L_71:
        /*6b70*/ 	.word	index@(.nv.constant0.attn_fwd)
        /*6b74*/ 	.short	0x0380
        /*6b76*/ 	.short	0x0088


	//----- nvinfo : EIATTR_SW_WAR
	.align		4
.L_72:
        /*6b78*/ 	.byte	0x04, 0x36
        /*6b7a*/ 	.short	(.L_74 - .L_73)
.L_73:
        /*6b7c*/ 	.word	0x00000008
.L_74:


//--------------------- .nv.compat                --------------------------
	.section	.nv.compat,"",@"SHT_CUDA_COMPAT_INFO"
	.align	4
        /*0000*/ 	.byte	0x02, 0x02, 0x01, 0x00, 0x02, 0x05, 0x05, 0x00, 0x02, 0x03, 0x00, 0x00, 0x02, 0x06, 0x01, 0x00


//--------------------- .nv.callgraph             --------------------------
	.section	.nv.callgraph,"",@"SHT_CUDA_CALLGRAPH"
	.align	4
	.sectionentsize	8
	.align		4
        /*0000*/ 	.word	0x00000000
	.align		4
        /*0004*/ 	.word	0xffffffff
	.align		4
        /*0008*/ 	.word	0x00000000
	.align		4
        /*000c*/ 	.word	0xfffffffe
	.align		4
        /*0010*/ 	.word	0x00000000
	.align		4
        /*0014*/ 	.word	0xfffffffd
	.align		4
        /*0018*/ 	.word	0x00000000
	.align		4
        /*001c*/ 	.word	0xfffffffc


//--------------------- .nv.constant4             --------------------------
	.section	.nv.constant4,"a",@progbits
	.align	8
	.align		8
.nv.constant4:
        /*0000*/ 	.dword	_$_str


//--------------------- .text.attn_fwd            --------------------------
	.section	.text.attn_fwd,"ax",@progbits
	.align	128
        .global         attn_fwd
        .type           attn_fwd,@function
        .size           attn_fwd,(.L_x_3 - attn_fwd)
        .other          attn_fwd,@"STO_CUDA_ENTRY STV_DEFAULT"
attn_fwd:
.text.attn_fwd:
[----:B------:R-:W0:Y:S01]  /*0000*/  LDC R1, c[0x0][0x37c] ;  /* 0x0000df00ff017b82 */ /* 0x000e220000000800 */
[----:B------:R-:W1:Y:S07]  /*0010*/  S2R R6, SR_TID.X ;  /* 0x0000000000067919 */ /* 0x000e6e0000002100 */
[----:B------:R-:W2:Y:S01]  /*0020*/  LDC R0, c[0x0][0x3b8] ;  /* 0x0000ee00ff007b82 */ /* 0x000ea20000000800 */
[----:B------:R-:W3:Y:S01]  /*0030*/  LDCU.64 UR4, c[0x0][0x3b0] ;  /* 0x00007600ff0477ac */ /* 0x000ee20008000a00 */
[----:B0-----:R-:W-:Y:S01]  /*0040*/  IADD3 R1, PT, PT, R1, -0xb90, RZ ;  /* 0xfffff47001017810 */ /* 0x001fe20007ffe0ff */
[----:B------:R-:W0:Y:S01]  /*0050*/  S2R R2, SR_CTAID.X ;  /* 0x0000000000027919 */ /* 0x000e220000002500 */
[----:B------:R-:W4:Y:S04]  /*0060*/  LDCU.64 UR12, c[0x0][0x358] ;  /* 0x00006b00ff0c77ac */ /* 0x000f280008000a00 */
[----:B------:R-:W3:Y:S08]  /*0070*/  S2UR UR8, SR_CTAID.Y ;  /* 0x00000000000879c3 */ /* 0x000ef00000002600 */
[----:B------:R-:W5:Y:S01]  /*0080*/  LDC.64 R54, c[0x0][0x380] ;  /* 0x0000e000ff367b82 */ /* 0x000f620000000a00 */
[--C-:B-1----:R-:W-:Y:S01]  /*0090*/  SHF.R.U32.HI R3, RZ, 0x8, R6.reuse ;  /* 0x00000008ff037819 */ /* 0x102fe20000011606 */
[----:B---3--:R-:W-:Y:S01]  /*00a0*/  UIMAD UR4, UR8, UR4, URZ ;  /* 0x00000004080472a4 */ /* 0x008fe2000f8e02ff */
[----:B------:R-:W-:-:S02]  /*00b0*/  SHF.R.S32.HI R45, RZ, 0x8, R6 ;  /* 0x00000008ff2d7819 */ /* 0x000fc40000011406 */
[----:B------:R-:W-:Y:S01]  /*00c0*/  SGXT.U32 R3, R3, 0x1 ;  /* 0x000000010303781a */ /* 0x000fe20000000000 */
[----:B------:R-:W-:Y:S01]  /*00d0*/  USHF.L.U32 UR6, UR4, 0x1, URZ ;  /* 0x0000000104067899 */ /* 0x000fe200080006ff */
[----:B------:R-:W-:-:S03]  /*00e0*/  SGXT R45, R45, 0x1 ;  /* 0x000000012d2d781a */ /* 0x000fc60000000200 */
[----:B--2---:R-:W-:Y:S01]  /*00f0*/  IMAD R15, R3, R0, RZ ;  /* 0x00000000030f7224 */ /* 0x004fe200078e02ff */
[----:B------:R-:W-:-:S03]  /*0100*/  LOP3.LUT R3, R6, 0xff, RZ, 0xc0, !PT ;  /* 0x000000ff06037812 */ /* 0x000fc600078ec0ff */
[----:B------:R-:W-:Y:S02]  /*0110*/  IMAD R21, R0, 0x2, R15 ;  /* 0x0000000200157824 */ /* 0x000fe400078e020f */
[----:B0-----:R-:W-:Y:S02]  /*0120*/  IMAD R4, R2, 0x100, R3 ;  /* 0x0000010002047824 */ /* 0x001fe400078e0203 */
[----:B------:R-:W-:Y:S01]  /*0130*/  IMAD.SHL.U32 R6, R3, 0x2, RZ ;  /* 0x0000000203067824 */ /* 0x000fe200078e00ff */
[----:B------:R-:W-:Y:S01]  /*0140*/  LEA R23, R0, R21, 0x1 ;  /* 0x0000001500177211 */ /* 0x000fe200078e08ff */
[----:B------:R-:W-:Y:S01]  /*0150*/  IMAD R2, R4, UR5, RZ ;  /* 0x0000000504027c24 */ /* 0x000fe2000f8e02ff */
[----:B------:R0:W-:Y:S01]  /*0160*/  STL [R1+0x8e8], R4 ;  /* 0x0008e80401007387 */ /* 0x0001e20000100800 */
[----:B------:R-:W-:Y:S01]  /*0170*/  UIMAD.WIDE UR4, UR4, 0x2, URZ ;  /* 0x00000002040478a5 */ /* 0x000fe2000f8e02ff */
[----:B------:R-:W-:Y:S01]  /*0180*/  LOP3.LUT R45, R6, 0x210, R45, 0x78, !PT ;  /* 0x00000210062d7812 */ /* 0x000fe200078e782d */
[----:B------:R-:W-:-:S02]  /*0190*/  IMAD.SHL.U32 R5, R2, 0x2, RZ ;  /* 0x0000000202057824 */ /* 0x000fc400078e00ff */
[----:B------:R-:W-:Y:S02]  /*01a0*/  IMAD R27, R0, 0x2, R23 ;  /* 0x00000002001b7824 */ /* 0x000fe400078e0217 */
[----:B0-----:R-:W-:Y:S01]  /*01b0*/  IMAD.HI R4, R2, 0x2, RZ ;  /* 0x0000000202047827 */ /* 0x001fe200078e02ff */
[----:B-----5:R-:W-:Y:S02]  /*01c0*/  IADD3 R2, P0, P1, R5, UR6, R54 ;  /* 0x0000000605027c10 */ /* 0x020fe4000f91e036 */
[----:B------:R-:W-:Y:S02]  /*01d0*/  LEA R29, R0, R27, 0x1 ;  /* 0x0000001b001d7211 */ /* 0x000fe400078e08ff */
[----:B------:R-:W-:Y:S02]  /*01e0*/  IADD3.X R55, PT, PT, R4, UR5, R55, P0, P1 ;  /* 0x0000000504377c10 */ /* 0x000fe400087e2437 */
[-C--:B------:R-:W-:Y:S01]  /*01f0*/  LEA R4, P0, R15, R2.reuse, 0x1 ;  /* 0x000000020f047211 */ /* 0x080fe200078008ff */
[----:B------:R-:W-:Y:S01]  /*0200*/  IMAD R33, R0, 0x2, R29 ;  /* 0x0000000200217824 */ /* 0x000fe200078e021d */
[----:B------:R-:W-:-:S02]  /*0210*/  LEA R14, P1, R21, R2, 0x1 ;  /* 0x00000002150e7211 */ /* 0x000fc400078208ff */
[-C--:B------:R-:W-:Y:S02]  /*0220*/  LEA.HI.X.SX32 R5, R15, R55.reuse, 0x1, P0 ;  /* 0x000000370f057211 */ /* 0x080fe400000f0eff */
[-C--:B------:R-:W-:Y:S02]  /*0230*/  LEA R20, P0, R23, R2.reuse, 0x1 ;  /* 0x0000000217147211 */ /* 0x080fe400078008ff */
[-C--:B------:R-:W-:Y:S01]  /*0240*/  LEA.HI.X.SX32 R15, R21, R55.reuse, 0x1, P1 ;  /* 0x00000037150f7211 */ /* 0x080fe200008f0eff */
[----:B----4-:R0:W2:Y:S01]  /*0250*/  LDG.E.U16 R16, desc[UR12][R4.64] ;  /* 0x0000000c04107981 */ /* 0x0100a2000c1e1500 */
[----:B------:R-:W-:Y:S02]  /*0260*/  LEA.HI.X.SX32 R21, R23, R55, 0x1, P0 ;  /* 0x0000003717157211 */ /* 0x000fe400000f0eff */
[-C--:B------:R-:W-:Y:S01]  /*0270*/  LEA R22, P0, R27, R2.reuse, 0x1 ;  /* 0x000000021b167211 */ /* 0x080fe200078008ff */
[----:B------:R1:W3:Y:S01]  /*0280*/  LDG.E.U16 R10, desc[UR12][R14.64] ;  /* 0x0000000c0e0a7981 */ /* 0x0002e2000c1e1500 */
[----:B------:R-:W-:-:S02]  /*0290*/  LEA R26, P1, R29, R2, 0x1 ;  /* 0x000000021d1a7211 */ /* 0x000fc400078208ff */
[----:B------:R-:W-:Y:S01]  /*02a0*/  LEA.HI.X.SX32 R23, R27, R55, 0x1, P0 ;  /* 0x000000371b177211 */ /* 0x000fe200000f0eff */
[----:B------:R4:W5:Y:S01]  /*02b0*/  LDG.E.U16 R8, desc[UR12][R20.64] ;  /* 0x0000000c14087981 */ /* 0x000962000c1e1500 */
[C---:B------:R-:W-:Y:S02]  /*02c0*/  LEA R35, R0.reuse, R33, 0x1 ;  /* 0x0000002100237211 */ /* 0x040fe400078e08ff */
[-C--:B0-----:R-:W-:Y:S01]  /*02d0*/  LEA R4, P0, R33, R2.reuse, 0x1 ;  /* 0x0000000221047211 */ /* 0x081fe200078008ff */
[----:B------:R0:W5:Y:S01]  /*02e0*/  LDG.E.U16 R24, desc[UR12][R22.64] ;  /* 0x0000000c16187981 */ /* 0x000162000c1e1500 */
[-C--:B------:R-:W-:Y:S01]  /*02f0*/  LEA.HI.X.SX32 R27, R29, R55.reuse, 0x1, P1 ;  /* 0x000000371d1b7211 */ /* 0x080fe200008f0eff */
[C---:B------:R-:W-:Y:S01]  /*0300*/  IMAD R37, R0.reuse, 0x2, R35 ;  /* 0x0000000200257824 */ /* 0x040fe200078e0223 */
[----:B------:R-:W-:Y:S02]  /*0310*/  LEA.HI.X.SX32 R5, R33, R55, 0x1, P0 ;  /* 0x0000003721057211 */ /* 0x000fe400000f0eff */
[----:B-1----:R-:W-:Y:S01]  /*0320*/  LEA R14, P0, R35, R2, 0x1 ;  /* 0x00000002230e7211 */ /* 0x002fe200078008ff */
[----:B------:R-:W5:Y:S01]  /*0330*/  LDG.E.U16 R26, desc[UR12][R26.64] ;  /* 0x0000000c1a1a7981 */ /* 0x000f62000c1e1500 */
[----:B------:R-:W-:-:S02]  /*0340*/  LEA R41, R0, R37, 0x1 ;  /* 0x0000002500297211 */ /* 0x000fc400078e08ff */
[----:B------:R-:W-:Y:S01]  /*0350*/  LEA.HI.X.SX32 R15, R35, R55, 0x1, P0 ;  /* 0x00000037230f7211 */ /* 0x000fe200000f0eff */
[----:B------:R1:W5:Y:S02]  /*0360*/  LDG.E.U16 R12, desc[UR12][R4.64] ;  /* 0x0000000c040c7981 */ /* 0x000364000c1e1500 */
[C---:B------:R-:W-:Y:S02]  /*0370*/  IMAD R49, R0.reuse, 0x2, R41 ;  /* 0x0000000200317824 */ /* 0x040fe400078e0229 */
[----:B------:R-:W5:Y:S01]  /*0380*/  LDG.E.U16 R6, desc[UR12][R14.64] ;  /* 0x0000000c0e067981 */ /* 0x000f62000c1e1500 */
[C---:B----4-:R-:W-:Y:S02]  /*0390*/  LEA R20, P0, R37.reuse, R2, 0x1 ;  /* 0x0000000225147211 */ /* 0x050fe400078008ff */
[----:B------:R-:W-:Y:S02]  /*03a0*/  LEA R51, R0, R49, 0x1 ;  /* 0x0000003100337211 */ /* 0x000fe400078e08ff */
[----:B------:R-:W-:-:S02]  /*03b0*/  LEA.HI.X.SX32 R21, R37, R55, 0x1, P0 ;  /* 0x0000003725157211 */ /* 0x000fc400000f0eff */
[-C--:B0-----:R-:W-:Y:S01]  /*03c0*/  LEA R22, P0, R49, R2.reuse, 0x1 ;  /* 0x0000000231167211 */ /* 0x081fe200078008ff */
[C---:B------:R-:W-:Y:S01]  /*03d0*/  IMAD R71, R0.reuse, 0x2, R51 ;  /* 0x0000000200477824 */ /* 0x040fe200078e0233 */
[-C--:B------:R-:W-:Y:S01]  /*03e0*/  LEA R28, P1, R41, R2.reuse, 0x1 ;  /* 0x00000002291c7211 */ /* 0x080fe200078208ff */
[----:B------:R0:W4:Y:S01]  /*03f0*/  LDG.E.U16 R18, desc[UR12][R20.64] ;  /* 0x0000000c14127981 */ /* 0x000122000c1e1500 */
[----:B------:R-:W-:Y:S02]  /*0400*/  LEA.HI.X.SX32 R23, R49, R55, 0x1, P0 ;  /* 0x0000003731177211 */ /* 0x000fe400000f0eff */
[----:B------:R-:W-:Y:S02]  /*0410*/  LEA R73, R0, R71, 0x1 ;  /* 0x0000004700497211 */ /* 0x000fe400078e08ff */
[----:B-1----:R-:W-:-:S03]  /*0420*/  LEA R4, P0, R51, R2, 0x1 ;  /* 0x0000000233047211 */ /* 0x002fc600078008ff */
[C---:B------:R-:W-:Y:S01]  /*0430*/  IMAD R75, R0.reuse, 0x2, R73 ;  /* 0x00000002004b7824 */ /* 0x040fe200078e0249 */
[----:B------:R-:W-:Y:S02]  /*0440*/  LEA.HI.X.SX32 R5, R51, R55, 0x1, P0 ;  /* 0x0000003733057211 */ /* 0x000fe400000f0eff */
[-C--:B------:R-:W-:Y:S02]  /*0450*/  LEA R32, P0, R71, R2.reuse, 0x1 ;  /* 0x0000000247207211 */ /* 0x080fe400078008ff */
[C---:B------:R-:W-:Y:S02]  /*0460*/  LEA R77, R0.reuse, R75, 0x1 ;  /* 0x0000004b004d7211 */ /* 0x040fe400078e08ff */
[-C--:B------:R-:W-:Y:S02]  /*0470*/  LEA.HI.X.SX32 R29, R41, R55.reuse, 0x1, P1 ;  /* 0x00000037291d7211 */ /* 0x080fe400008f0eff */
[----:B------:R-:W-:Y:S01]  /*0480*/  LEA.HI.X.SX32 R33, R71, R55, 0x1, P0 ;  /* 0x0000003747217211 */ /* 0x000fe200000f0eff */
[----:B------:R-:W-:Y:S01]  /*0490*/  IMAD R79, R0, 0x2, R77 ;  /* 0x00000002004f7824 */ /* 0x000fe200078e024d */
[----:B------:R-:W-:-:S02]  /*04a0*/  LEA R36, P1, R73, R2, 0x1 ;  /* 0x0000000249247211 */ /* 0x000fc400078208ff */
[----:B------:R-:W-:Y:S02]  /*04b0*/  LEA R70, P0, R75, R2, 0x1 ;  /* 0x000000024b467211 */ /* 0x000fe400078008ff */
[-C--:B------:R-:W-:Y:S02]  /*04c0*/  LEA.HI.X.SX32 R37, R73, R55.reuse, 0x1, P1 ;  /* 0x0000003749257211 */ /* 0x080fe400008f0eff */
[----:B------:R-:W-:Y:S02]  /*04d0*/  LEA.HI.X.SX32 R71, R75, R55, 0x1, P0 ;  /* 0x000000374b477211 */ /* 0x000fe400000f0eff */
[----:B------:R-:W-:-:S03]  /*04e0*/  LEA R81, R0, R79, 0x1 ;  /* 0x0000004f00517211 */ /* 0x000fc600078e08ff */
[----:B------:R-:W4:Y:S02]  /*04f0*/  LDG.E.U16 R14, desc[UR12][R70.64] ;  /* 0x0000000c460e7981 */ /* 0x000f24000c1e1500 */
[----:B------:R-:W-:Y:S01]  /*0500*/  IMAD R83, R0, 0x2, R81 ;  /* 0x0000000200537824 */ /* 0x000fe200078e0251 */
[----:B0-----:R-:W-:-:S04]  /*0510*/  LEA R20, P1, R81, R2, 0x1 ;  /* 0x0000000251147211 */ /* 0x001fc800078208ff */
[----:B------:R-:W-:Y:S02]  /*0520*/  LEA R85, R0, R83, 0x1 ;  /* 0x0000005300557211 */ /* 0x000fe400078e08ff */
[----:B------:R-:W-:-:S03]  /*0530*/  LEA.HI.X.SX32 R21, R81, R55, 0x1, P1 ;  /* 0x0000003751157211 */ /* 0x000fc600008f0eff */
[C---:B------:R-:W-:Y:S02]  /*0540*/  IMAD R19, R0.reuse, 0x2, R85 ;  /* 0x0000000200137824 */ /* 0x040fe400078e0255 */
[----:B------:R-:W4:Y:S03]  /*0550*/  LDG.E.U16 R40, desc[UR12][R20.64] ;  /* 0x0000000c14287981 */ /* 0x000f26000c1e1500 */
[----:B------:R-:W-:-:S05]  /*0560*/  LEA R9, R0, R19, 0x1 ;  /* 0x0000001300097211 */ /* 0x000fca00078e08ff */
[----:B------:R-:W-:-:S05]  /*0570*/  IMAD R17, R0, 0x2, R9 ;  /* 0x0000000200117824 */ /* 0x000fca00078e0209 */
[----:B------:R-:W-:-:S04]  /*0580*/  LEA R13, R0, R17, 0x1 ;  /* 0x00000011000d7211 */ /* 0x000fc800078e08ff */
        /* <DEDUP_REMOVED lines=8> */
[----:B------:R-:W-:Y:S01]  /*0610*/  LEA R63, R0, R3, 0x1 ;  /* 0x00000003003f7211 */ /* 0x000fe200078e08ff */
[----:B--2---:R0:W-:Y:S04]  /*0620*/  STL [R1+0x250], R16 ;  /* 0x0002501001007387 */ /* 0x0041e80000100800 */
[----:B---3--:R1:W-:Y:S04]  /*0630*/  STL [R1+0x2b0], R10 ;  /* 0x0002b00a01007387 */ /* 0x0083e80000100800 */
[----:B-----5:R2:W-:Y:S04]  /*0640*/  STL [R1+0x2fc], R8 ;  /* 0x0002fc0801007387 */ /* 0x0205e80000100800 */
[----:B0-----:R-:W3:Y:S04]  /*0650*/  LDG.E.U16 R16, desc[UR12][R28.64] ;  /* 0x0000000c1c107981 */ /* 0x001ee8000c1e1500 */
[----:B-1----:R0:W5:Y:S04]  /*0660*/  LDG.E.U16 R10, desc[UR12][R22.64] ;  /* 0x0000000c160a7981 */ /* 0x002168000c1e1500 */
[----:B--2---:R-:W2:Y:S04]  /*0670*/  LDG.E.U16 R8, desc[UR12][R4.64] ;  /* 0x0000000c04087981 */ /* 0x004ea8000c1e1500 */
[----:B------:R1:W-:Y:S01]  /*0680*/  STL [R1+0x300], R24 ;  /* 0x0003001801007387 */ /* 0x0003e20000100800 */
[----:B0-----:R-:W-:-:S03]  /*0690*/  LEA R22, P0, R77, R2, 0x1 ;  /* 0x000000024d167211 */ /* 0x001fc600078008ff */
[----:B------:R-:W-:Y:S01]  /*06a0*/  STL [R1+0x248], R26 ;  /* 0x0002481a01007387 */ /* 0x000fe20000100800 */
[----:B------:R-:W-:-:S03]  /*06b0*/  LEA.HI.X.SX32 R23, R77, R55, 0x1, P0 ;  /* 0x000000374d177211 */ /* 0x000fc600000f0eff */
[----:B------:R0:W-:Y:S04]  /*06c0*/  STL [R1+0x2ac], R12 ;  /* 0x0002ac0c01007387 */ /* 0x0001e80000100800 */
[----:B-1----:R1:W2:Y:S01]  /*06d0*/  LDG.E.U16 R24, desc[UR12][R32.64] ;  /* 0x0000000c20187981 */ /* 0x0022a2000c1e1500 */
[----:B------:R-:W-:-:S03]  /*06e0*/  LEA R72, P0, R79, R2, 0x1 ;  /* 0x000000024f487211 */ /* 0x000fc600078008ff */
[----:B0-----:R-:W2:Y:S04]  /*06f0*/  LDG.E.U16 R12, desc[UR12][R36.64] ;  /* 0x0000000c240c7981 */ /* 0x001ea8000c1e1500 */
[----:B------:R0:W-:Y:S01]  /*0700*/  STL [R1+0x2f8], R6 ;  /* 0x0002f80601007387 */ /* 0x0001e20000100800 */
[----:B------:R-:W-:Y:S02]  /*0710*/  LEA.HI.X.SX32 R73, R79, R55, 0x1, P0 ;  /* 0x000000374f497211 */ /* 0x000fe400000f0eff */
[----:B-1----:R-:W-:-:S03]  /*0720*/  LEA R32, P0, R83, R2, 0x1 ;  /* 0x0000000253207211 */ /* 0x002fc600078008ff */
[----:B------:R-:W2:Y:S04]  /*0730*/  LDG.E.U16 R42, desc[UR12][R72.64] ;  /* 0x0000000c482a7981 */ /* 0x000ea8000c1e1500 */
[----:B0-----:R-:W2:Y:S01]  /*0740*/  LDG.E.U16 R6, desc[UR12][R22.64] ;  /* 0x0000000c16067981 */ /* 0x001ea2000c1e1500 */
[----:B------:R-:W-:Y:S02]  /*0750*/  LEA.HI.X.SX32 R33, R83, R55, 0x1, P0 ;  /* 0x0000003753217211 */ /* 0x000fe400000f0eff */
[----:B------:R-:W-:-:S03]  /*0760*/  LEA R4, P0, R85, R2, 0x1 ;  /* 0x0000000255047211 */ /* 0x000fc600078008ff */
[----:B------:R-:W2:Y:S01]  /*0770*/  LDG.E.U16 R28, desc[UR12][R32.64] ;  /* 0x0000000c201c7981 */ /* 0x000ea2000c1e1500 */
[----:B------:R-:W-:-:S05]  /*0780*/  LEA.HI.X.SX32 R5, R85, R55, 0x1, P0 ;  /* 0x0000003755057211 */ /* 0x000fca00000f0eff */
[----:B------:R0:W2:Y:S04]  /*0790*/  LDG.E.U16 R22, desc[UR12][R4.64] ;  /* 0x0000000c04167981 */ /* 0x0000a8000c1e1500 */
[----:B----4-:R1:W-:Y:S02]  /*07a0*/  STL [R1+0x2f4], R18 ;  /* 0x0002f41201007387 */ /* 0x0103e40000100800 */
[----:B-1----:R-:W-:-:S04]  /*07b0*/  LEA R18, P0, R19, R2, 0x1 ;  /* 0x0000000213127211 */ /* 0x002fc800078008ff */
[----:B------:R-:W-:Y:S02]  /*07c0*/  LEA.HI.X.SX32 R19, R19, R55, 0x1, P0 ;  /* 0x0000003713137211 */ /* 0x000fe400000f0eff */
[----:B------:R-:W-:-:S03]  /*07d0*/  LEA R20, P0, R17, R2, 0x1 ;  /* 0x0000000211147211 */ /* 0x000fc600078008ff */
[----:B------:R-:W4:Y:S01]  /*07e0*/  LDG.E.U16 R26, desc[UR12][R18.64] ;  /* 0x0000000c121a7981 */ /* 0x000f22000c1e1500 */
[----:B------:R-:W-:-:S05]  /*07f0*/  LEA.HI.X.SX32 R21, R17, R55, 0x1, P0 ;  /* 0x0000003711157211 */ /* 0x000fca00000f0eff */
[----:B------:R-:W4:Y:S04]  /*0800*/  LDG.E.U16 R34, desc[UR12][R20.64] ;  /* 0x0000000c14227981 */ /* 0x000f28000c1e1500 */
[----:B---3--:R-:W-:Y:S04]  /*0810*/  STL [R1+0x240], R16 ;  /* 0x0002401001007387 */ /* 0x008fe80000100800 */
[----:B-----5:R-:W-:Y:S04]  /*0820*/  STL [R1+0x2a8], R10 ;  /* 0x0002a80a01007387 */ /* 0x020fe80000100800 */
[----:B--2---:R1:W-:Y:S02]  /*0830*/  STL [R1+0x2f0], R8 ;  /* 0x0002f00801007387 */ /* 0x0043e40000100800 */
[----:B-1----:R-:W-:-:S02]  /*0840*/  LEA R8, P1, R9, R2, 0x1 ;  /* 0x0000000209087211 */ /* 0x002fc400078208ff */
[----:B------:R-:W-:Y:S02]  /*0850*/  STL [R1+0x2ec], R24 ;  /* 0x0002ec1801007387 */ /* 0x000fe40000100800 */
[----:B------:R-:W-:Y:S02]  /*0860*/  LEA.HI.X.SX32 R9, R9, R55, 0x1, P1 ;  /* 0x0000003709097211 */ /* 0x000fe400008f0eff */
[----:B------:R1:W-:Y:S04]  /*0870*/  STL [R1+0x238], R12 ;  /* 0x0002380c01007387 */ /* 0x0003e80000100800 */
[----:B------:R2:W-:Y:S01]  /*0880*/  STL [R1+0x2a0], R14 ;  /* 0x0002a00e01007387 */ /* 0x0005e20000100800 */
[----:B-1----:R-:W-:-:S04]  /*0890*/  LEA R12, P0, R13, R2, 0x1 ;  /* 0x000000020d0c7211 */ /* 0x002fc800078008ff */
[----:B------:R-:W-:Y:S01]  /*08a0*/  LEA.HI.X.SX32 R13, R13, R55, 0x1, P0 ;  /* 0x000000370d0d7211 */ /* 0x000fe200000f0eff */
[----:B------:R1:W-:Y:S04]  /*08b0*/  STL [R1+0x2e8], R6 ;  /* 0x0002e80601007387 */ /* 0x0003e80000100800 */
[----:B--2---:R2:W3:Y:S01]  /*08c0*/  LDG.E.U16 R14, desc[UR12][R8.64] ;  /* 0x0000000c080e7981 */ /* 0x0044e2000c1e1500 */
[----:B0-----:R-:W-:-:S03]  /*08d0*/  LEA R4, P1, R31, R2, 0x1 ;  /* 0x000000021f047211 */ /* 0x001fc600078208ff */
[----:B------:R-:W5:Y:S01]  /*08e0*/  LDG.E.U16 R38, desc[UR12][R12.64] ;  /* 0x0000000c0c267981 */ /* 0x000f62000c1e1500 */
[----:B-1----:R-:W-:-:S04]  /*08f0*/  LEA R6, P0, R7, R2, 0x1 ;  /* 0x0000000207067211 */ /* 0x002fc800078008ff */
[-C--:B------:R-:W-:Y:S02]  /*0900*/  LEA.HI.X.SX32 R7, R7, R55.reuse, 0x1, P0 ;  /* 0x0000003707077211 */ /* 0x080fe400000f0eff */
[-C--:B--2---:R-:W-:Y:S02]  /*0910*/  LEA R8, P0, R25, R2.reuse, 0x1 ;  /* 0x0000000219087211 */ /* 0x084fe400078008ff */
[-C--:B------:R-:W-:Y:S01]  /*0920*/  LEA.HI.X.SX32 R5, R31, R55.reuse, 0x1, P1 ;  /* 0x000000371f057211 */ /* 0x080fe200008f0eff */
[----:B------:R-:W-:Y:S01]  /*0930*/  STL [R1+0x2e4], R42 ;  /* 0x0002e42a01007387 */ /* 0x000fe20000100800 */
[-C--:B------:R-:W-:Y:S02]  /*0940*/  LEA.HI.X.SX32 R9, R25, R55.reuse, 0x1, P0 ;  /* 0x0000003719097211 */ /* 0x080fe400000f0eff */
[CC--:B------:R-:W-:Y:S01]  /*0950*/  LEA R32, P0, R11.reuse, R2.reuse, 0x1 ;  /* 0x000000020b207211 */ /* 0x0c0fe200078008ff */
[----:B------:R0:W2:Y:S03]  /*0960*/  LDG.E.U16 R19, desc[UR12][R6.64] ;  /* 0x0000000c06137981 */ /* 0x0000a6000c1e1500 */
[----:B------:R-:W-:Y:S01]  /*0970*/  LEA.HI.X.SX32 R33, R11, R55, 0x1, P0 ;  /* 0x000000370b217211 */ /* 0x000fe200000f0eff */
[----:B------:R-:W-:Y:S04]  /*0980*/  STL [R1+0x230], R40 ;  /* 0x0002302801007387 */ /* 0x000fe80000100800 */
[----:B------:R1:W-:Y:S04]  /*0990*/  STL [R1+0x29c], R28 ;  /* 0x00029c1c01007387 */ /* 0x0003e80000100800 */
[----:B------:R0:W2:Y:S04]  /*09a0*/  LDG.E.U16 R13, desc[UR12][R4.64] ;  /* 0x0000000c040d7981 */ /* 0x0000a8000c1e1500 */
[----:B------:R0:W-:Y:S04]  /*09b0*/  STL [R1+0x2e0], R22 ;  /* 0x0002e01601007387 */ /* 0x0001e80000100800 */
[----:B-1----:R1:W2:Y:S04]  /*09c0*/  LDG.E.U16 R28, desc[UR12][R8.64] ;  /* 0x0000000c081c7981 */ /* 0x0022a8000c1e1500 */
[----:B0-----:R-:W2:Y:S01]  /*09d0*/  LDG.E.U16 R22, desc[UR12][R32.64] ;  /* 0x0000000c20167981 */ /* 0x001ea2000c1e1500 */
[-C--:B------:R-:W-:Y:S01]  /*09e0*/  LEA R20, P0, R69, R2.reuse, 0x1 ;  /* 0x0000000245147211 */ /* 0x080fe200078008ff */
[----:B------:R-:W-:Y:S01]  /*09f0*/  IMAD R65, R0, 0x2, R63 ;  /* 0x0000000200417824 */ /* 0x000fe200078e023f */
[----:B------:R-:W-:-:S02]  /*0a00*/  LEA R6, P1, R43, R2, 0x1 ;  /* 0x000000022b067211 */ /* 0x000fc400078208ff */
[----:B------:R-:W-:Y:S02]  /*0a10*/  LEA.HI.X.SX32 R21, R69, R55, 0x1, P0 ;  /* 0x0000003745157211 */ /* 0x000fe400000f0eff */
[-C--:B------:R-:W-:Y:S02]  /*0a20*/  LEA R4, P0, R67, R2.reuse, 0x1 ;  /* 0x0000000243047211 */ /* 0x080fe400078008ff */
[C---:B------:R-:W-:Y:S02]  /*0a30*/  LEA R61, R0.reuse, R65, 0x1 ;  /* 0x00000041003d7211 */ /* 0x040fe400078e08ff */
[-C--:B------:R-:W-:Y:S02]  /*0a40*/  LEA.HI.X.SX32 R7, R43, R55.reuse, 0x1, P1 ;  /* 0x000000372b077211 */ /* 0x080fe400008f0eff */
[----:B------:R-:W-:Y:S01]  /*0a50*/  LEA.HI.X.SX32 R5, R67, R55, 0x1, P0 ;  /* 0x0000003743057211 */ /* 0x000fe200000f0eff */
[----:B----4-:R-:W-:Y:S01]  /*0a60*/  STL [R1+0x2dc], R26 ;  /* 0x0002dc1a01007387 */ /* 0x010fe20000100800 */
[----:B-1----:R-:W-:Y:S01]  /*0a70*/  LEA R8, P0, R3, R2, 0x1 ;  /* 0x0000000203087211 */ /* 0x002fe200078008ff */
[----:B------:R-:W-:-:S02]  /*0a80*/  IMAD R39, R0, 0x2, R61 ;  /* 0x0000000200277824 */ /* 0x000fc400078e023d */
[----:B------:R0:W4:Y:S01]  /*0a90*/  LDG.E.U16 R40, desc[UR12][R4.64] ;  /* 0x0000000c04287981 */ /* 0x000122000c1e1500 */
[----:B------:R-:W-:Y:S02]  /*0aa0*/  LEA.HI.X.SX32 R9, R3, R55, 0x1, P0 ;  /* 0x0000003703097211 */ /* 0x000fe400000f0eff */
[----:B------:R-:W-:Y:S02]  /*0ab0*/  LEA R92, R0, R39, 0x1 ;  /* 0x00000027005c7211 */ /* 0x000fe400078e08ff */
[----:B0-----:R-:W-:-:S03]  /*0ac0*/  LEA R4, P1, R65, R2, 0x1 ;  /* 0x0000000241047211 */ /* 0x001fc600078208ff */
[----:B------:R-:W-:Y:S01]  /*0ad0*/  IMAD R59, R0, 0x2, R92 ;  /* 0x00000002003b7824 */ /* 0x000fe200078e025c */
[----:B------:R-:W-:-:S04]  /*0ae0*/  LEA.HI.X.SX32 R5, R65, R55, 0x1, P1 ;  /* 0x0000003741057211 */ /* 0x000fc800008f0eff */
[----:B------:R-:W-:Y:S01]  /*0af0*/  LEA R57, R0, R59, 0x1 ;  /* 0x0000003b00397211 */ /* 0x000fe200078e08ff */
[----:B---3--:R0:W-:Y:S04]  /*0b00*/  STL [R1+0x228], R14 ;  /* 0x0002280e01007387 */ /* 0x0081e80000100800 */
[----:B------:R1:W-:Y:S04]  /*0b10*/  STL [R1+0x298], R34 ;  /* 0x0002982201007387 */ /* 0x0003e80000100800 */
[----:B0-----:R-:W3:Y:S04]  /*0b20*/  LDG.E.U16 R14, desc[UR12][R20.64] ;  /* 0x0000000c140e7981 */ /* 0x001ee8000c1e1500 */
[----:B-1----:R0:W4:Y:S04]  /*0b30*/  LDG.E.U16 R34, desc[UR12][R6.64] ;  /* 0x0000000c06227981 */ /* 0x002128000c1e1500 */
[----:B------:R1:W4:Y:S01]  /*0b40*/  LDG.E.U16 R21, desc[UR12][R8.64] ;  /* 0x0000000c08157981 */ /* 0x000322000c1e1500 */
[----:B0-----:R-:W-:-:S04]  /*0b50*/  LEA R6, P0, R63, R2, 0x1 ;  /* 0x000000023f067211 */ /* 0x001fc800078008ff */
[-C--:B------:R-:W-:Y:S02]  /*0b60*/  LEA.HI.X.SX32 R7, R63, R55.reuse, 0x1, P0 ;  /* 0x000000373f077211 */ /* 0x080fe400000f0eff */
[C---:B-1----:R-:W-:Y:S01]  /*0b70*/  LEA R8, P0, R61.reuse, R2, 0x1 ;  /* 0x000000023d087211 */ /* 0x042fe200078008ff */
[----:B-----5:R0:W-:Y:S04]  /*0b80*/  STL [R1+0x2d8], R38 ;  /* 0x0002d82601007387 */ /* 0x0201e80000100800 */
[----:B------:R1:W5:Y:S01]  /*0b90*/  LDG.E.U16 R46, desc[UR12][R6.64] ;  /* 0x0000000c062e7981 */ /* 0x000362000c1e1500 */
[----:B------:R-:W-:-:S03]  /*0ba0*/  LEA.HI.X.SX32 R9, R61, R55, 0x1, P0 ;  /* 0x000000373d097211 */ /* 0x000fc600000f0eff */
[----:B--2---:R-:W-:Y:S04]  /*0bb0*/  STL [R1+0x2d4], R19 ;  /* 0x0002d41301007387 */ /* 0x004fe80000100800 */
[----:B0-----:R0:W2:Y:S01]  /*0bc0*/  LDG.E.U16 R38, desc[UR12][R4.64] ;  /* 0x0000000c04267981 */ /* 0x0010a2000c1e1500 */
[----:B-1----:R-:W-:-:S03]  /*0bd0*/  LEA R6, P0, R39, R2, 0x1 ;  /* 0x0000000227067211 */ /* 0x002fc600078008ff */
[----:B------:R-:W-:Y:S01]  /*0be0*/  STL [R1+0x220], R13 ;  /* 0x0002200d01007387 */ /* 0x000fe20000100800 */
[----:B------:R-:W-:-:S03]  /*0bf0*/  LEA.HI.X.SX32 R7, R39, R55, 0x1, P0 ;  /* 0x0000003727077211 */ /* 0x000fc600000f0eff */
[----:B------:R1:W-:Y:S01]  /*0c00*/  STL [R1+0x290], R28 ;  /* 0x0002901c01007387 */ /* 0x0003e20000100800 */
[----:B0-----:R-:W-:-:S03]  /*0c10*/  LEA R4, P1, R59, R2, 0x1 ;  /* 0x000000023b047211 */ /* 0x001fc600078208ff */
[----:B------:R0:W-:Y:S01]  /*0c20*/  STL [R1+0x2d0], R22 ;  /* 0x0002d01601007387 */ /* 0x0001e20000100800 */
[----:B------:R-:W-:-:S03]  /*0c30*/  LEA.HI.X.SX32 R5, R59, R55, 0x1, P1 ;  /* 0x000000373b057211 */ /* 0x000fc600008f0eff */
[----:B-1----:R-:W2:Y:S04]  /*0c40*/  LDG.E.U16 R28, desc[UR12][R6.64] ;  /* 0x0000000c061c7981 */ /* 0x002ea8000c1e1500 */
[----:B0-----:R0:W2:Y:S04]  /*0c50*/  LDG.E.U16 R22, desc[UR12][R8.64] ;  /* 0x0000000c08167981 */ /* 0x0010a8000c1e1500 */
[----:B------:R1:W2:Y:S01]  /*0c60*/  LDG.E.U16 R42, desc[UR12][R4.64] ;  /* 0x0000000c042a7981 */ /* 0x0002a2000c1e1500 */
[----:B0-----:R-:W-:-:S04]  /*0c70*/  LEA R8, P0, R57, R2, 0x1 ;  /* 0x0000000239087211 */ /* 0x001fc800078008ff */
[----:B------:R-:W-:-:S05]  /*0c80*/  LEA.HI.X.SX32 R9, R57, R55, 0x1, P0 ;  /* 0x0000003739097211 */ /* 0x000fca00000f0eff */
[----:B------:R0:W2:Y:S01]  /*0c90*/  LDG.E.U16 R50, desc[UR12][R8.64] ;  /* 0x0000000c08327981 */ /* 0x0000a2000c1e1500 */
[----:B------:R-:W-:-:S05]  /*0ca0*/  IMAD R53, R0, 0x2, R57 ;  /* 0x0000000200357824 */ /* 0x000fca00078e0239 */
[----:B------:R-:W-:-:S05]  /*0cb0*/  LEA R91, R0, R53, 0x1 ;  /* 0x00000035005b7211 */ /* 0x000fca00078e08ff */
[----:B------:R-:W-:-:S05]  /*0cc0*/  IMAD R47, R0, 0x2, R91 ;  /* 0x00000002002f7824 */ /* 0x000fca00078e025b */
[----:B------:R-:W-:-:S05]  /*0cd0*/  LEA R27, R0, R47, 0x1 ;  /* 0x0000002f001b7211 */ /* 0x000fca00078e08ff */
[----:B------:R-:W-:-:S05]  /*0ce0*/  IMAD R41, R0, 0x2, R27 ;  /* 0x0000000200297824 */ /* 0x000fca00078e021b */
[----:B------:R-:W-:-:S05]  /*0cf0*/  LEA R90, R0, R41, 0x1 ;  /* 0x00000029005a7211 */ /* 0x000fca00078e08ff */
[C---:B------:R-:W-:Y:S01]  /*0d00*/  IMAD R51, R0.reuse, 0x2, R90 ;  /* 0x0000000200337824 */ /* 0x040fe200078e025a */
[-C--:B------:R-:W-:Y:S02]  /*0d10*/  LEA R6, P0, R53, R2.reuse, 0x1 ;  /* 0x0000000235067211 */ /* 0x080fe400078008ff */
[-C--:B-1----:R-:W-:Y:S02]  /*0d20*/  LEA R4, P1, R47, R2.reuse, 0x1 ;  /* 0x000000022f047211 */ /* 0x082fe400078208ff */
[C---:B------:R-:W-:Y:S02]  /*0d30*/  LEA R49, R0.reuse, R51, 0x1 ;  /* 0x0000003300317211 */ /* 0x040fe400078e08ff */
[-C--:B------:R-:W-:Y:S02]  /*0d40*/  LEA.HI.X.SX32 R7, R53, R55.reuse, 0x1, P0 ;  /* 0x0000003735077211 */ /* 0x080fe400000f0eff */
[-C--:B------:R-:W-:Y:S01]  /*0d50*/  LEA.HI.X.SX32 R5, R47, R55.reuse, 0x1, P1 ;  /* 0x000000372f057211 */ /* 0x080fe200008f0eff */
[C---:B------:R-:W-:Y:S01]  /*0d60*/  IMAD R35, R0.reuse, 0x2, R49 ;  /* 0x0000000200237824 */ /* 0x040fe200078e0231 */
[C---:B0-----:R-:W-:Y:S01]  /*0d70*/  LEA R8, P0, R27.reuse, R2, 0x1 ;  /* 0x000000021b087211 */ /* 0x041fe200078008ff */
[----:B------:R0:W2:Y:S03]  /*0d80*/  LDG.E.U16 R57, desc[UR12][R6.64] ;  /* 0x0000000c06397981 */ /* 0x0000a6000c1e1500 */
[----:B------:R-:W-:Y:S01]  /*0d90*/  LEA.HI.X.SX32 R9, R27, R55, 0x1, P0 ;  /* 0x000000371b097211 */ /* 0x000fe200000f0eff */
[----:B------:R1:W2:Y:S01]  /*0da0*/  LDG.E.U16 R54, desc[UR12][R4.64] ;  /* 0x0000000c04367981 */ /* 0x0002a2000c1e1500 */
[----:B------:R-:W-:-:S02]  /*0db0*/  LEA R88, R0, R35, 0x1 ;  /* 0x0000002300587211 */ /* 0x000fc400078e08ff */
[-C--:B0-----:R-:W-:Y:S02]  /*0dc0*/  LEA R6, P0, R41, R2.reuse, 0x1 ;  /* 0x0000000229067211 */ /* 0x081fe400078008ff */
[----:B-1----:R-:W-:Y:S02]  /*0dd0*/  LEA R4, P1, R51, R2, 0x1 ;  /* 0x0000000233047211 */ /* 0x002fe400078208ff */
[-C--:B------:R-:W-:Y:S01]  /*0de0*/  LEA.HI.X.SX32 R7, R41, R55.reuse, 0x1, P0 ;  /* 0x0000003729077211 */ /* 0x080fe200000f0eff */
[----:B------:R-:W-:Y:S01]  /*0df0*/  IMAD R29, R0, 0x2, R88 ;  /* 0x00000002001d7824 */ /* 0x000fe200078e0258 */
[----:B------:R-:W-:-:S03]  /*0e00*/  LEA.HI.X.SX32 R5, R51, R55, 0x1, P1 ;  /* 0x0000003733057211 */ /* 0x000fc600008f0eff */
[----:B------:R-:W2:Y:S01]  /*0e10*/  LDG.E.U16 R53, desc[UR12][R6.64] ;  /* 0x0000000c06357981 */ /* 0x000ea2000c1e1500 */
[----:B------:R-:W-:-:S03]  /*0e20*/  LEA R15, R0, R29, 0x1 ;  /* 0x0000001d000f7211 */ /* 0x000fc600078e08ff */
[----:B------:R0:W2:Y:S02]  /*0e30*/  LDG.E.U16 R48, desc[UR12][R4.64] ;  /* 0x0000000c04307981 */ /* 0x0000a4000c1e1500 */
[----:B0-----:R-:W-:-:S04]  /*0e40*/  LEA R4, P1, R29, R2, 0x1 ;  /* 0x000000021d047211 */ /* 0x001fc800078208ff */
[----:B------:R-:W-:Y:S01]  /*0e50*/  LEA.HI.X.SX32 R5, R29, R55, 0x1, P1 ;  /* 0x000000371d057211 */ /* 0x000fe200008f0eff */
[----:B---3--:R-:W-:Y:S04]  /*0e60*/  STL [R1+0x2cc], R14 ;  /* 0x0002cc0e01007387 */ /* 0x008fe80000100800 */
[----:B----4-:R-:W-:Y:S04]  /*0e70*/  STL [R1+0x218], R34 ;  /* 0x0002182201007387 */ /* 0x010fe80000100800 */
[----:B------:R-:W-:Y:S04]  /*0e80*/  STL [R1+0x28c], R40 ;  /* 0x00028c2801007387 */ /* 0x000fe80000100800 */
[----:B------:R-:W-:Y:S04]  /*0e90*/  STL [R1+0x2c8], R21 ;  /* 0x0002c81501007387 */ /* 0x000fe80000100800 */
[----:B-----5:R-:W-:Y:S04]  /*0ea0*/  STL [R1+0x2c4], R46 ;  /* 0x0002c42e01007387 */ /* 0x020fe80000100800 */
[----:B--2---:R0:W-:Y:S04]  /*0eb0*/  STL [R1+0x210], R38 ;  /* 0x0002102601007387 */ /* 0x0041e80000100800 */
[----:B0-----:R0:W2:Y:S02]  /*0ec0*/  LDG.E.U16 R38, desc[UR12][R8.64] ;  /* 0x0000000c08267981 */ /* 0x0010a4000c1e1500 */
[----:B0-----:R-:W-:-:S04]  /*0ed0*/  LEA R8, P0, R49, R2, 0x1 ;  /* 0x0000000231087211 */ /* 0x001fc800078008ff */
[-C--:B------:R-:W-:Y:S02]  /*0ee0*/  LEA.HI.X.SX32 R9, R49, R55.reuse, 0x1, P0 ;  /* 0x0000003731097211 */ /* 0x080fe400000f0eff */
[CC--:B------:R-:W-:Y:S01]  /*0ef0*/  LEA R6, P0, R35.reuse, R2.reuse, 0x1 ;  /* 0x0000000223067211 */ /* 0x0c0fe200078008ff */
[----:B------:R-:W-:Y:S03]  /*0f00*/  STL [R1+0x288], R22 ;  /* 0x0002881601007387 */ /* 0x000fe60000100800 */
[----:B------:R-:W-:Y:S01]  /*0f10*/  LEA.HI.X.SX32 R7, R35, R55, 0x1, P0 ;  /* 0x0000003723077211 */ /* 0x000fe200000f0eff */
[----:B------:R0:W3:Y:S04]  /*0f20*/  LDG.E.U16 R52, desc[UR12][R8.64] ;  /* 0x0000000c08347981 */ /* 0x0000e8000c1e1500 */
[----:B------:R-:W-:Y:S04]  /*0f30*/  STL [R1+0x2c0], R28 ;  /* 0x0002c01c01007387 */ /* 0x000fe80000100800 */
[----:B------:R-:W-:Y:S01]  /*0f40*/  STL [R1+0x208], R42 ;  /* 0x0002082a01007387 */ /* 0x000fe20000100800 */
[----:B0-----:R-:W-:-:S03]  /*0f50*/  LEA R8, P0, R15, R2, 0x1 ;  /* 0x000000020f087211 */ /* 0x001fc600078008ff */
[----:B------:R0:W4:Y:S01]  /*0f60*/  LDG.E.U16 R56, desc[UR12][R6.64] ;  /* 0x0000000c06387981 */ /* 0x000122000c1e1500 */
[----:B------:R-:W-:-:S03]  /*0f70*/  LEA.HI.X.SX32 R9, R15, R55, 0x1, P0 ;  /* 0x000000370f097211 */ /* 0x000fc600000f0eff */
[----:B------:R1:W-:Y:S04]  /*0f80*/  STL [R1+0x280], R50 ;  /* 0x0002803201007387 */ /* 0x0003e80000100800 */
[----:B------:R-:W5:Y:S04]  /*0f90*/  LDG.E.U16 R51, desc[UR12][R8.64] ;  /* 0x0000000c08337981 */ /* 0x000f68000c1e1500 */
[----:B-1----:R1:W5:Y:S01]  /*0fa0*/  LDG.E.U16 R50, desc[UR12][R4.64] ;  /* 0x0000000c04327981 */ /* 0x002362000c1e1500 */
[----:B------:R-:W-:-:S05]  /*0fb0*/  IMAD R30, R0, 0x2, R15 ;  /* 0x00000002001e7824 */ /* 0x000fca00078e020f */
[----:B------:R-:W-:-:S05]  /*0fc0*/  LEA R87, R0, R30, 0x1 ;  /* 0x0000001e00577211 */ /* 0x000fca00078e08ff */
[----:B------:R-:W-:-:S05]  /*0fd0*/  IMAD R16, R0, 0x2, R87 ;  /* 0x0000000200107824 */ /* 0x000fca00078e0257 */
[----:B------:R-:W-:-:S05]  /*0fe0*/  LEA R10, R0, R16, 0x1 ;  /* 0x00000010000a7211 */ /* 0x000fca00078e08ff */
[----:B------:R-:W-:-:S05]  /*0ff0*/  IMAD R36, R0, 0x2, R10 ;  /* 0x0000000200247824 */ /* 0x000fca00078e020a */
[----:B------:R-:W-:-:S05]  /*1000*/  LEA R86, R0, R36, 0x1 ;  /* 0x0000002400567211 */ /* 0x000fca00078e08ff */
[----:B------:R-:W-:Y:S01]  /*1010*/  IMAD R23, R0, 0x2, R86 ;  /* 0x0000000200177824 */ /* 0x000fe200078e0256 */
[-C--:B0-----:R-:W-:Y:S02]  /*1020*/  LEA R6, P0, R30, R2.reuse, 0x1 ;  /* 0x000000021e067211 */ /* 0x081fe400078008ff */
[-C--:B-1----:R-:W-:Y:S02]  /*1030*/  LEA R4, P1, R16, R2.reuse, 0x1 ;  /* 0x0000000210047211 */ /* 0x082fe400078208ff */
[----:B------:R-:W-:Y:S02]  /*1040*/  LEA R17, R0, R23, 0x1 ;  /* 0x0000001700117211 */ /* 0x000fe400078e08ff */
[-C--:B------:R-:W-:Y:S02]  /*1050*/  LEA.HI.X.SX32 R7, R30, R55.reuse, 0x1, P0 ;  /* 0x000000371e077211 */ /* 0x080fe400000f0eff */
[-C--:B------:R-:W-:Y:S01]  /*1060*/  LEA.HI.X.SX32 R5, R16, R55.reuse, 0x1, P1 ;  /* 0x0000003710057211 */ /* 0x080fe200008f0eff */
[----:B------:R-:W-:Y:S01]  /*1070*/  IMAD R37, R0, 0x2, R17 ;  /* 0x0000000200257824 */ /* 0x000fe200078e0211 */
[C---:B------:R-:W-:Y:S01]  /*1080*/  LEA R8, P0, R10.reuse, R2, 0x1 ;  /* 0x000000020a087211 */ /* 0x040fe200078008ff */
[----:B------:R0:W-:Y:S03]  /*1090*/  STL [R1+0x2bc], R57 ;  /* 0x0002bc3901007387 */ /* 0x0001e60000100800 */
[----:B------:R-:W-:Y:S01]  /*10a0*/  LEA.HI.X.SX32 R9, R10, R55, 0x1, P0 ;  /* 0x000000370a097211 */ /* 0x000fe200000f0eff */
[----:B------:R1:W-:Y:S01]  /*10b0*/  STL [R1+0x200], R54 ;  /* 0x0002003601007387 */ /* 0x0003e20000100800 */
[----:B------:R-:W-:-:S03]  /*10c0*/  LEA R84, R0, R37, 0x1 ;  /* 0x0000002500547211 */ /* 0x000fc600078e08ff */
[----:B0-----:R0:W5:Y:S02]  /*10d0*/  LDG.E.U16 R57, desc[UR12][R6.64] ;  /* 0x0000000c06397981 */ /* 0x001164000c1e1500 */
[----:B------:R-:W-:Y:S02]  /*10e0*/  IMAD R24, R0, 0x2, R84 ;  /* 0x0000000200187824 */ /* 0x000fe400078e0254 */
[----:B-1----:R1:W5:Y:S01]  /*10f0*/  LDG.E.U16 R54, desc[UR12][R8.64] ;  /* 0x0000000c08367981 */ /* 0x002362000c1e1500 */
[----:B0-----:R-:W-:-:S04]  /*1100*/  LEA R6, P0, R36, R2, 0x1 ;  /* 0x0000000224067211 */ /* 0x001fc800078008ff */
[----:B------:R-:W-:Y:S02]  /*1110*/  LEA.HI.X.SX32 R7, R36, R55, 0x1, P0 ;  /* 0x0000003724077211 */ /* 0x000fe400000f0eff */
[----:B-1----:R-:W-:-:S04]  /*1120*/  LEA R8, P0, R17, R2, 0x1 ;  /* 0x0000000211087211 */ /* 0x002fc800078008ff */
[----:B------:R-:W-:Y:S01]  /*1130*/  LEA.HI.X.SX32 R9, R17, R55, 0x1, P0 ;  /* 0x0000003711097211 */ /* 0x000fe200000f0eff */
[----:B--2---:R0:W-:Y:S04]  /*1140*/  STL [R1+0x27c], R38 ;  /* 0x00027c2601007387 */ /* 0x0041e80000100800 */
[----:B0-----:R0:W2:Y:S04]  /*1150*/  LDG.E.U16 R38, desc[UR12][R4.64] ;  /* 0x0000000c04267981 */ /* 0x0010a8000c1e1500 */
[----:B------:R1:W-:Y:S01]  /*1160*/  STL [R1+0x2b8], R53 ;  /* 0x0002b83501007387 */ /* 0x0003e20000100800 */
[----:B0-----:R-:W-:-:S03]  /*1170*/  LEA R4, P1, R23, R2, 0x1 ;  /* 0x0000000217047211 */ /* 0x001fc600078208ff */
[----:B------:R-:W-:Y:S01]  /*1180*/  STL [R1+0x1f8], R48 ;  /* 0x0001f83001007387 */ /* 0x000fe20000100800 */
[----:B------:R-:W-:-:S03]  /*1190*/  LEA.HI.X.SX32 R5, R23, R55, 0x1, P1 ;  /* 0x0000003717057211 */ /* 0x000fc600008f0eff */
[----:B-1----:R0:W2:Y:S04]  /*11a0*/  LDG.E.U16 R53, desc[UR12][R6.64] ;  /* 0x0000000c06357981 */ /* 0x0020a8000c1e1500 */
[----:B---3--:R1:W-:Y:S04]  /*11b0*/  STL [R1+0x278], R52 ;  /* 0x0002783401007387 */ /* 0x0083e80000100800 */
[----:B----4-:R-:W-:Y:S01]  /*11c0*/  STL [R1+0x2b4], R56 ;  /* 0x0002b43801007387 */ /* 0x010fe20000100800 */
[----:B0-----:R-:W-:-:S03]  /*11d0*/  LEA R6, P0, R37, R2, 0x1 ;  /* 0x0000000225067211 */ /* 0x001fc600078008ff */
[----:B-1----:R0:W3:Y:S01]  /*11e0*/  LDG.E.U16 R52, desc[UR12][R4.64] ;  /* 0x0000000c04347981 */ /* 0x0020e2000c1e1500 */
[----:B------:R-:W-:-:S05]  /*11f0*/  LEA.HI.X.SX32 R7, R37, R55, 0x1, P0 ;  /* 0x0000003725077211 */ /* 0x000fca00000f0eff */
[----:B------:R-:W4:Y:S01]  /*1200*/  LDG.E.U16 R59, desc[UR12][R6.64] ;  /* 0x0000000c063b7981 */ /* 0x000f22000c1e1500 */
[----:B0-----:R-:W-:-:S03]  /*1210*/  LEA R4, P1, R24, R2, 0x1 ;  /* 0x0000000218047211 */ /* 0x001fc600078208ff */
[----:B-----5:R0:W-:Y:S01]  /*1220*/  STL [R1+0x1f0], R50 ;  /* 0x0001f03201007387 */ /* 0x0201e20000100800 */
[----:B------:R-:W-:-:S03]  /*1230*/  LEA.HI.X.SX32 R5, R24, R55, 0x1, P1 ;  /* 0x0000003718057211 */ /* 0x000fc600008f0eff */
[----:B------:R1:W-:Y:S04]  /*1240*/  STL [R1+0x270], R51 ;  /* 0x0002703301007387 */ /* 0x0003e80000100800 */
[----:B0-----:R0:W5:Y:S04]  /*1250*/  LDG.E.U16 R50, desc[UR12][R8.64] ;  /* 0x0000000c08327981 */ /* 0x001168000c1e1500 */
[----:B-1----:R1:W4:Y:S01]  /*1260*/  LDG.E.U16 R51, desc[UR12][R4.64] ;  /* 0x0000000c04337981 */ /* 0x002322000c1e1500 */
[----:B------:R-:W-:-:S05]  /*1270*/  LEA R18, R0, R24, 0x1 ;  /* 0x0000001800127211 */ /* 0x000fca00078e08ff */
[----:B------:R-:W-:-:S05]  /*1280*/  IMAD R31, R0, 0x2, R18 ;  /* 0x00000002001f7824 */ /* 0x000fca00078e0212 */
[----:B------:R-:W-:-:S05]  /*1290*/  LEA R82, R0, R31, 0x1 ;  /* 0x0000001f00527211 */ /* 0x000fca00078e08ff */
[----:B------:R-:W-:-:S05]  /*12a0*/  IMAD R25, R0, 0x2, R82 ;  /* 0x0000000200197824 */ /* 0x000fca00078e0252 */
[----:B------:R-:W-:-:S05]  /*12b0*/  LEA R11, R0, R25, 0x1 ;  /* 0x00000019000b7211 */ /* 0x000fca00078e08ff */
[----:B------:R-:W-:Y:S01]  /*12c0*/  IMAD R26, R0, 0x2, R11 ;  /* 0x00000002001a7824 */ /* 0x000fe200078e020b */
[----:B0-----:R-:W-:-:S04]  /*12d0*/  LEA R8, P0, R18, R2, 0x1 ;  /* 0x0000000212087211 */ /* 0x001fc800078008ff */
[----:B------:R-:W-:Y:S02]  /*12e0*/  LEA R43, R0, R26, 0x1 ;  /* 0x0000001a002b7211 */ /* 0x000fe400078e08ff */
[----:B------:R-:W-:-:S03]  /*12f0*/  LEA.HI.X.SX32 R9, R18, R55, 0x1, P0 ;  /* 0x0000003712097211 */ /* 0x000fc600000f0eff */
[C---:B------:R-:W-:Y:S01]  /*1300*/  IMAD R12, R0.reuse, 0x2, R43 ;  /* 0x00000002000c7824 */ /* 0x040fe200078e022b */
[-C--:B------:R-:W-:Y:S01]  /*1310*/  LEA R6, P0, R31, R2.reuse, 0x1 ;  /* 0x000000021f067211 */ /* 0x080fe200078008ff */
[----:B------:R0:W4:Y:S01]  /*1320*/  LDG.E.U16 R58, desc[UR12][R8.64] ;  /* 0x0000000c083a7981 */ /* 0x000122000c1e1500 */
[----:B-1----:R-:W-:Y:S02]  /*1330*/  LEA R4, P1, R25, R2, 0x1 ;  /* 0x0000000219047211 */ /* 0x002fe400078208ff */
[C---:B------:R-:W-:Y:S02]  /*1340*/  LEA R3, R0.reuse, R12, 0x1 ;  /* 0x0000000c00037211 */ /* 0x040fe400078e08ff */
[-C--:B------:R-:W-:Y:S02]  /*1350*/  LEA.HI.X.SX32 R7, R31, R55.reuse, 0x1, P0 ;  /* 0x000000371f077211 */ /* 0x080fe400000f0eff */
[-C--:B------:R-:W-:Y:S01]  /*1360*/  LEA.HI.X.SX32 R5, R25, R55.reuse, 0x1, P1 ;  /* 0x0000003719057211 */ /* 0x080fe200008f0eff */
[----:B------:R-:W-:Y:S01]  /*1370*/  IMAD R32, R0, 0x2, R3 ;  /* 0x0000000200207824 */ /* 0x000fe200078e0203 */
[C---:B0-----:R-:W-:Y:S01]  /*1380*/  LEA R8, P0, R11.reuse, R2, 0x1 ;  /* 0x000000020b087211 */ /* 0x041fe200078008ff */
[----:B------:R0:W-:Y:S03]  /*1390*/  STL [R1+0x2a4], R57 ;  /* 0x0002a43901007387 */ /* 0x0001e60000100800 */
[----:B------:R-:W-:-:S02]  /*13a0*/  LEA.HI.X.SX32 R9, R11, R55, 0x1, P0 ;  /* 0x000000370b097211 */ /* 0x000fc400000f0eff */
[C---:B------:R-:W-:Y:S01]  /*13b0*/  LEA R44, R0.reuse, R32, 0x1 ;  /* 0x00000020002c7211 */ /* 0x040fe200078e08ff */
[----:B0-----:R0:W4:Y:S04]  /*13c0*/  LDG.E.U16 R57, desc[UR12][R6.64] ;  /* 0x0000000c06397981 */ /* 0x001128000c1e1500 */
[----:B------:R-:W-:Y:S01]  /*13d0*/  IMAD R19, R0, 0x2, R44 ;  /* 0x0000000200137824 */ /* 0x000fe200078e022c */
[----:B0-----:R-:W-:-:S04]  /*13e0*/  LEA R6, P0, R26, R2, 0x1 ;  /* 0x000000021a067211 */ /* 0x001fc800078008ff */
[----:B------:R-:W-:Y:S02]  /*13f0*/  LEA.HI.X.SX32 R7, R26, R55, 0x1, P0 ;  /* 0x000000371a077211 */ /* 0x000fe400000f0eff */
[----:B------:R-:W-:Y:S01]  /*1400*/  LEA R13, R0, R19, 0x1 ;  /* 0x00000013000d7211 */ /* 0x000fe200078e08ff */
[----:B--2---:R-:W-:Y:S04]  /*1410*/  STL [R1+0x1e8], R38 ;  /* 0x0001e82601007387 */ /* 0x004fe80000100800 */
[----:B------:R0:W-:Y:S04]  /*1420*/  STL [R1+0x26c], R54 ;  /* 0x00026c3601007387 */ /* 0x0001e80000100800 */
[----:B0-----:R0:W2:Y:S04]  /*1430*/  LDG.E.U16 R54, desc[UR12][R4.64] ;  /* 0x0000000c04367981 */ /* 0x0010a8000c1e1500 */
[----:B------:R1:W-:Y:S01]  /*1440*/  STL [R1+0x294], R53 ;  /* 0x0002943501007387 */ /* 0x0003e20000100800 */
[----:B0-----:R-:W-:-:S03]  /*1450*/  LEA R4, P1, R12, R2, 0x1 ;  /* 0x000000020c047211 */ /* 0x001fc600078208ff */
[----:B-1----:R0:W2:Y:S01]  /*1460*/  LDG.E.U16 R53, desc[UR12][R8.64] ;  /* 0x0000000c08357981 */ /* 0x0020a2000c1e1500 */
[----:B------:R-:W-:-:S03]  /*1470*/  LEA.HI.X.SX32 R5, R12, R55, 0x1, P1 ;  /* 0x000000370c057211 */ /* 0x000fc600008f0eff */
[----:B---3--:R1:W-:Y:S01]  /*1480*/  STL [R1+0x1e0], R52 ;  /* 0x0001e03401007387 */ /* 0x0083e20000100800 */
[----:B0-----:R-:W-:-:S03]  /*1490*/  LEA R8, P0, R3, R2, 0x1 ;  /* 0x0000000203087211 */ /* 0x001fc600078008ff */
[----:B-1----:R0:W3:Y:S01]  /*14a0*/  LDG.E.U16 R52, desc[UR12][R6.64] ;  /* 0x0000000c06347981 */ /* 0x0020e2000c1e1500 */
[----:B------:R-:W-:-:S03]  /*14b0*/  LEA.HI.X.SX32 R9, R3, R55, 0x1, P0 ;  /* 0x0000003703097211 */ /* 0x000fc600000f0eff */
[----:B-----5:R1:W-:Y:S01]  /*14c0*/  STL [R1+0x268], R50 ;  /* 0x0002683201007387 */ /* 0x0203e20000100800 */
[----:B0-----:R-:W-:-:S03]  /*14d0*/  LEA R6, P0, R32, R2, 0x1 ;  /* 0x0000000220067211 */ /* 0x001fc600078008ff */
[----:B----4-:R-:W-:Y:S04]  /*14e0*/  STL [R1+0x284], R59 ;  /* 0x0002843b01007387 */ /* 0x010fe80000100800 */
[----:B-1----:R0:W4:Y:S01]  /*14f0*/  LDG.E.U16 R50, desc[UR12][R4.64] ;  /* 0x0000000c04327981 */ /* 0x002122000c1e1500 */
[----:B------:R-:W-:-:S03]  /*1500*/  LEA.HI.X.SX32 R7, R32, R55, 0x1, P0 ;  /* 0x0000003720077211 */ /* 0x000fc600000f0eff */
[----:B------:R1:W-:Y:S04]  /*1510*/  STL [R1+0x1d8], R51 ;  /* 0x0001d83301007387 */ /* 0x0003e80000100800 */
[----:B------:R-:W5:Y:S01]  /*1520*/  LDG.E.U16 R63, desc[UR12][R6.64] ;  /* 0x0000000c063f7981 */ /* 0x000f62000c1e1500 */
[----:B0-----:R-:W-:-:S03]  /*1530*/  LEA R4, P1, R19, R2, 0x1 ;  /* 0x0000000213047211 */ /* 0x001fc600078208ff */
[----:B-1----:R0:W5:Y:S01]  /*1540*/  LDG.E.U16 R51, desc[UR12][R8.64] ;  /* 0x0000000c08337981 */ /* 0x002162000c1e1500 */
[----:B------:R-:W-:-:S05]  /*1550*/  LEA.HI.X.SX32 R5, R19, R55, 0x1, P1 ;  /* 0x0000003713057211 */ /* 0x000fca00008f0eff */
[----:B------:R1:W5:Y:S01]  /*1560*/  LDG.E.U16 R62, desc[UR12][R4.64] ;  /* 0x0000000c043e7981 */ /* 0x000362000c1e1500 */
[----:B0-----:R-:W-:-:S04]  /*1570*/  LEA R8, P0, R13, R2, 0x1 ;  /* 0x000000020d087211 */ /* 0x001fc800078008ff */
[----:B------:R-:W-:-:S05]  /*1580*/  LEA.HI.X.SX32 R9, R13, R55, 0x1, P0 ;  /* 0x000000370d097211 */ /* 0x000fca00000f0eff */
[----:B------:R0:W5:Y:S01]  /*1590*/  LDG.E.U16 R61, desc[UR12][R8.64] ;  /* 0x0000000c083d7981 */ /* 0x000162000c1e1500 */
[----:B------:R-:W-:-:S05]  /*15a0*/  IMAD R33, R0, 0x2, R13 ;  /* 0x0000000200217824 */ /* 0x000fca00078e020d */
[----:B------:R-:W-:-:S05]  /*15b0*/  LEA R39, R0, R33, 0x1 ;  /* 0x0000002100277211 */ /* 0x000fca00078e08ff */
[----:B------:R-:W-:-:S05]  /*15c0*/  IMAD R20, R0, 0x2, R39 ;  /* 0x0000000200147824 */ /* 0x000fca00078e0227 */
[----:B------:R-:W-:-:S05]  /*15d0*/  LEA R14, R0, R20, 0x1 ;  /* 0x00000014000e7211 */ /* 0x000fca00078e08ff */
[----:B------:R-:W-:-:S05]  /*15e0*/  IMAD R34, R0, 0x2, R14 ;  /* 0x0000000200227824 */ /* 0x000fca00078e020e */
[----:B------:R-:W-:-:S05]  /*15f0*/  LEA R40, R0, R34, 0x1 ;  /* 0x0000002200287211 */ /* 0x000fca00078e08ff */
[----:B------:R-:W-:Y:S01]  /*1600*/  IMAD R47, R0, 0x2, R40 ;  /* 0x00000002002f7824 */ /* 0x000fe200078e0228 */
[CC--:B------:R-:W-:Y:S02]  /*1610*/  LEA R6, P0, R33.reuse, R2.reuse, 0x1 ;  /* 0x0000000221067211 */ /* 0x0c0fe400078008ff */
[-C--:B-1----:R-:W-:Y:S02]  /*1620*/  LEA R4, P1, R20, R2.reuse, 0x1 ;  /* 0x0000000214047211 */ /* 0x082fe400078208ff */
[----:B------:R-:W-:Y:S02]  /*1630*/  LEA R21, R0, R47, 0x1 ;  /* 0x0000002f00157211 */ /* 0x000fe400078e08ff */
[-C--:B------:R-:W-:Y:S02]  /*1640*/  LEA.HI.X.SX32 R7, R33, R55.reuse, 0x1, P0 ;  /* 0x0000003721077211 */ /* 0x080fe400000f0eff */
[-C--:B------:R-:W-:Y:S01]  /*1650*/  LEA.HI.X.SX32 R5, R20, R55.reuse, 0x1, P1 ;  /* 0x0000003714057211 */ /* 0x080fe200008f0eff */
[----:B------:R-:W-:Y:S01]  /*1660*/  IMAD R27, R0, 0x2, R21 ;  /* 0x00000002001b7824 */ /* 0x000fe200078e0215 */
[C---:B0-----:R-:W-:Y:S01]  /*1670*/  LEA R8, P0, R14.reuse, R2, 0x1 ;  /* 0x000000020e087211 */ /* 0x041fe200078008ff */
[----:B------:R-:W-:Y:S03]  /*1680*/  STL [R1+0x260], R58 ;  /* 0x0002603a01007387 */ /* 0x000fe60000100800 */
[----:B------:R-:W-:Y:S01]  /*1690*/  LEA.HI.X.SX32 R9, R14, R55, 0x1, P0 ;  /* 0x000000370e097211 */ /* 0x000fe200000f0eff */
[----:B------:R0:W-:Y:S01]  /*16a0*/  STL [R1+0x274], R57 ;  /* 0x0002743901007387 */ /* 0x0001e20000100800 */
[----:B------:R-:W-:-:S03]  /*16b0*/  LEA R41, R0, R27, 0x1 ;  /* 0x0000001b00297211 */ /* 0x000fc600078e08ff */
[----:B0-----:R0:W5:Y:S02]  /*16c0*/  LDG.E.U16 R57, desc[UR12][R6.64] ;  /* 0x0000000c06397981 */ /* 0x001164000c1e1500 */
[----:B------:R-:W-:Y:S01]  /*16d0*/  IMAD R46, R0, 0x2, R41 ;  /* 0x00000002002e7824 */ /* 0x000fe200078e0229 */
[----:B0-----:R-:W-:-:S04]  /*16e0*/  LEA R6, P0, R34, R2, 0x1 ;  /* 0x0000000222067211 */ /* 0x001fc800078008ff */
[----:B------:R-:W-:Y:S02]  /*16f0*/  LEA.HI.X.SX32 R7, R34, R55, 0x1, P0 ;  /* 0x0000003722077211 */ /* 0x000fe400000f0eff */
[----:B------:R-:W-:-:S03]  /*1700*/  LEA R22, R0, R46, 0x1 ;  /* 0x0000002e00167211 */ /* 0x000fc600078e08ff */
[----:B------:R-:W5:Y:S02]  /*1710*/  LDG.E.U16 R64, desc[UR12][R6.64] ;  /* 0x0000000c06407981 */ /* 0x000f64000c1e1500 */
[----:B------:R-:W-:Y:S02]  /*1720*/  IMAD R28, R0, 0x2, R22 ;  /* 0x00000002001c7824 */ /* 0x000fe400078e0216 */
[----:B--2---:R0:W-:Y:S04]  /*1730*/  STL [R1+0x1d0], R54 ;  /* 0x0001d03601007387 */ /* 0x0041e80000100800 */
[----:B0-----:R0:W2:Y:S04]  /*1740*/  LDG.E.U16 R54, desc[UR12][R4.64] ;  /* 0x0000000c04367981 */ /* 0x0010a8000c1e1500 */
[----:B------:R-:W-:Y:S01]  /*1750*/  STL [R1+0x25c], R53 ;  /* 0x00025c3501007387 */ /* 0x000fe20000100800 */
[----:B0-----:R-:W-:-:S04]  /*1760*/  LEA R4, P1, R47, R2, 0x1 ;  /* 0x000000022f047211 */ /* 0x001fc800078208ff */
[----:B------:R-:W-:Y:S01]  /*1770*/  LEA.HI.X.SX32 R5, R47, R55, 0x1, P1 ;  /* 0x000000372f057211 */ /* 0x000fe200008f0eff */
[----:B---3--:R-:W-:Y:S04]  /*1780*/  STL [R1+0x264], R52 ;  /* 0x0002643401007387 */ /* 0x008fe80000100800 */
[----:B----4-:R0:W-:Y:S04]  /*1790*/  STL [R1+0x1c8], R50 ;  /* 0x0001c83201007387 */ /* 0x0101e80000100800 */
[----:B0-----:R0:W3:Y:S04]  /*17a0*/  LDG.E.U16 R50, desc[UR12][R8.64] ;  /* 0x0000000c08327981 */ /* 0x0010e8000c1e1500 */
[----:B-----5:R1:W-:Y:S01]  /*17b0*/  STL [R1+0x258], R51 ;  /* 0x0002583301007387 */ /* 0x0203e20000100800 */
[----:B0-----:R-:W-:-:S04]  /*17c0*/  LEA R8, P0, R21, R2, 0x1 ;  /* 0x0000000215087211 */ /* 0x001fc800078008ff */
[----:B------:R-:W-:Y:S01]  /*17d0*/  LEA.HI.X.SX32 R9, R21, R55, 0x1, P0 ;  /* 0x0000003715097211 */ /* 0x000fe200000f0eff */
[----:B-1----:R0:W4:Y:S01]  /*17e0*/  LDG.E.U16 R51, desc[UR12][R4.64] ;  /* 0x0000000c04337981 */ /* 0x002122000c1e1500 */
[----:B------:R-:W-:-:S03]  /*17f0*/  LEA R6, P0, R27, R2, 0x1 ;  /* 0x000000021b067211 */ /* 0x000fc600078008ff */
[----:B------:R-:W-:Y:S01]  /*1800*/  STL [R1+0x254], R63 ;  /* 0x0002543f01007387 */ /* 0x000fe20000100800 */
[-C--:B------:R-:W-:Y:S02]  /*1810*/  LEA.HI.X.SX32 R7, R27, R55.reuse, 0x1, P0 ;  /* 0x000000371b077211 */ /* 0x080fe400000f0eff */
[CC--:B0-----:R-:W-:Y:S01]  /*1820*/  LEA R4, P1, R46.reuse, R2.reuse, 0x1 ;  /* 0x000000022e047211 */ /* 0x0c1fe200078208ff */
[----:B------:R0:W-:Y:S03]  /*1830*/  STL [R1+0x1c0], R62 ;  /* 0x0001c03e01007387 */ /* 0x0001e60000100800 */
[----:B------:R-:W-:Y:S01]  /*1840*/  LEA.HI.X.SX32 R5, R46, R55, 0x1, P1 ;  /* 0x000000372e057211 */ /* 0x000fe200008f0eff */
[----:B------:R-:W5:Y:S04]  /*1850*/  LDG.E.U16 R67, desc[UR12][R6.64] ;  /* 0x0000000c06437981 */ /* 0x000f68000c1e1500 */
[----:B0-----:R0:W5:Y:S04]  /*1860*/  LDG.E.U16 R62, desc[UR12][R8.64] ;  /* 0x0000000c083e7981 */ /* 0x001168000c1e1500 */
[----:B------:R1:W-:Y:S01]  /*1870*/  STL [R1+0x24c], R61 ;  /* 0x00024c3d01007387 */ /* 0x0003e20000100800 */
[----:B0-----:R-:W-:-:S04]  /*1880*/  LEA R8, P0, R22, R2, 0x1 ;  /* 0x0000000216087211 */ /* 0x001fc800078008ff */
[----:B------:R-:W-:Y:S01]  /*1890*/  LEA.HI.X.SX32 R9, R22, R55, 0x1, P0 ;  /* 0x0000003716097211 */ /* 0x000fe200000f0eff */
[----:B-1----:R0:W5:Y:S01]  /*18a0*/  LDG.E.U16 R61, desc[UR12][R4.64] ;  /* 0x0000000c043d7981 */ /* 0x002162000c1e1500 */
[----:B------:R-:W-:-:S03]  /*18b0*/  LEA R6, P0, R28, R2, 0x1 ;  /* 0x000000021c067211 */ /* 0x000fc600078008ff */
[----:B------:R1:W5:Y:S01]  /*18c0*/  LDG.E.U16 R65, desc[UR12][R8.64] ;  /* 0x0000000c08417981 */ /* 0x000362000c1e1500 */
[----:B------:R-:W-:-:S05]  /*18d0*/  LEA.HI.X.SX32 R7, R28, R55, 0x1, P0 ;  /* 0x000000371c077211 */ /* 0x000fca00000f0eff */
[----:B------:R0:W5:Y:S01]  /*18e0*/  LDG.E.U16 R63, desc[UR12][R6.64] ;  /* 0x0000000c063f7981 */ /* 0x000162000c1e1500 */
        /* <DEDUP_REMOVED lines=8> */
[----:B-1----:R-:W-:-:S03]  /*1970*/  LEA R8, P0, R15, R2, 0x1 ;  /* 0x000000020f087211 */ /* 0x002fc600078008ff */
[C---:B------:R-:W-:Y:S01]  /*1980*/  IMAD R30, R0.reuse, 0x2, R10 ;  /* 0x00000002001e7824 */ /* 0x040fe200078e020a */
[-C--:B------:R-:W-:Y:S02]  /*1990*/  LEA.HI.X.SX32 R5, R49, R55.reuse, 0x1, P1 ;  /* 0x0000003731057211 */ /* 0x080fe400008f0eff */
[-C--:B------:R-:W-:Y:S02]  /*19a0*/  LEA.HI.X.SX32 R9, R15, R55.reuse, 0x1, P0 ;  /* 0x000000370f097211 */ /* 0x080fe400000f0eff */
[C---:B------:R-:W-:Y:S01]  /*19b0*/  LEA R6, P0, R29.reuse, R2, 0x1 ;  /* 0x000000021d067211 */ /* 0x040fe200078008ff */
[----:B------:R0:W-:Y:S01]  /*19c0*/  STL [R1+0x244], R57 ;  /* 0x0002443901007387 */ /* 0x0001e20000100800 */
[C---:B------:R-:W-:Y:S02]  /*19d0*/  LEA R36, R0.reuse, R30, 0x1 ;  /* 0x0000001e00247211 */ /* 0x040fe400078e08ff */
[----:B------:R-:W-:Y:S01]  /*19e0*/  LEA.HI.X.SX32 R7, R29, R55, 0x1, P0 ;  /* 0x000000371d077211 */ /* 0x000fe200000f0eff */
[----:B------:R1:W5:Y:S02]  /*19f0*/  LDG.E.U16 R66, desc[UR12][R8.64] ;  /* 0x0000000c08427981 */ /* 0x000364000c1e1500 */
[----:B------:R-:W-:-:S02]  /*1a00*/  IMAD R48, R0, 0x2, R36 ;  /* 0x0000000200307824 */ /* 0x000fc400078e0224 */
[----:B0-----:R0:W5:Y:S01]  /*1a10*/  LDG.E.U16 R57, desc[UR12][R4.64] ;  /* 0x0000000c04397981 */ /* 0x001162000c1e1500 */
[-C--:B-1----:R-:W-:Y:S02]  /*1a20*/  LEA R8, P0, R10, R2.reuse, 0x1 ;  /* 0x000000020a087211 */ /* 0x082fe400078008ff */
[----:B0-----:R-:W-:Y:S02]  /*1a30*/  LEA R4, P1, R16, R2, 0x1 ;  /* 0x0000000210047211 */ /* 0x001fe400078208ff */
[-C--:B------:R-:W-:Y:S02]  /*1a40*/  LEA.HI.X.SX32 R9, R10, R55.reuse, 0x1, P0 ;  /* 0x000000370a097211 */ /* 0x080fe400000f0eff */
[----:B------:R-:W-:Y:S02]  /*1a50*/  LEA.HI.X.SX32 R5, R16, R55, 0x1, P1 ;  /* 0x0000003710057211 */ /* 0x000fe400008f0eff */
[----:B------:R-:W-:Y:S01]  /*1a60*/  LEA R17, R0, R48, 0x1 ;  /* 0x0000003000117211 */ /* 0x000fe200078e08ff */
[----:B--2---:R-:W-:Y:S04]  /*1a70*/  STL [R1+0x1b8], R54 ;  /* 0x0001b83601007387 */ /* 0x004fe80000100800 */
[----:B---3--:R-:W-:Y:S04]  /*1a80*/  STL [R1+0x23c], R50 ;  /* 0x00023c3201007387 */ /* 0x008fe80000100800 */
[----:B------:R0:W-:Y:S04]  /*1a90*/  STL [R1+0x234], R64 ;  /* 0x0002344001007387 */ /* 0x0001e80000100800 */
[----:B0-----:R0:W2:Y:S04]  /*1aa0*/  LDG.E.U16 R64, desc[UR12][R6.64] ;  /* 0x0000000c06407981 */ /* 0x0010a8000c1e1500 */
[----:B----4-:R-:W-:Y:S01]  /*1ab0*/  STL [R1+0x1b0], R51 ;  /* 0x0001b03301007387 */ /* 0x010fe20000100800 */
[----:B0-----:R-:W-:-:S04]  /*1ac0*/  LEA R6, P0, R30, R2, 0x1 ;  /* 0x000000021e067211 */ /* 0x001fc800078008ff */
[----:B------:R-:W-:Y:S01]  /*1ad0*/  LEA.HI.X.SX32 R7, R30, R55, 0x1, P0 ;  /* 0x000000371e077211 */ /* 0x000fe200000f0eff */
[----:B-----5:R0:W-:Y:S04]  /*1ae0*/  STL [R1+0x22c], R62 ;  /* 0x00022c3e01007387 */ /* 0x0201e80000100800 */
[----:B------:R1:W-:Y:S04]  /*1af0*/  STL [R1+0x224], R67 ;  /* 0x0002244301007387 */ /* 0x0003e80000100800 */
[----:B0-----:R0:W3:Y:S04]  /*1b00*/  LDG.E.U16 R62, desc[UR12][R4.64] ;  /* 0x0000000c043e7981 */ /* 0x0010e8000c1e1500 */
[----:B-1----:R-:W4:Y:S04]  /*1b10*/  LDG.E.U16 R67, desc[UR12][R6.64] ;  /* 0x0000000c06437981 */ /* 0x002f28000c1e1500 */
[----:B------:R1:W-:Y:S01]  /*1b20*/  STL [R1+0x1a8], R61 ;  /* 0x0001a83d01007387 */ /* 0x0003e20000100800 */
[----:B0-----:R-:W-:-:S04]  /*1b30*/  LEA R4, P1, R48, R2, 0x1 ;  /* 0x0000000230047211 */ /* 0x001fc800078208ff */
[-C--:B------:R-:W-:Y:S01]  /*1b40*/  LEA.HI.X.SX32 R5, R48, R55.reuse, 0x1, P1 ;  /* 0x0000003730057211 */ /* 0x080fe200008f0eff */
[----:B-1----:R0:W5:Y:S02]  /*1b50*/  LDG.E.U16 R61, desc[UR12][R8.64] ;  /* 0x0000000c083d7981 */ /* 0x002164000c1e1500 */
[C---:B0-----:R-:W-:Y:S02]  /*1b60*/  LEA R8, P0, R17.reuse, R2, 0x1 ;  /* 0x0000000211087211 */ /* 0x041fe400078008ff */
[----:B------:R0:W-:Y:S02]  /*1b70*/  STL [R1+0x21c], R65 ;  /* 0x00021c4101007387 */ /* 0x0001e40000100800 */
[----:B------:R-:W-:Y:S02]  /*1b80*/  LEA.HI.X.SX32 R9, R17, R55, 0x1, P0 ;  /* 0x0000003711097211 */ /* 0x000fe400000f0eff */
[----:B------:R1:W-:Y:S04]  /*1b90*/  STL [R1+0x214], R63 ;  /* 0x0002143f01007387 */ /* 0x0003e80000100800 */
[----:B0-----:R0:W4:Y:S04]  /*1ba0*/  LDG.E.U16 R65, desc[UR12][R4.64] ;  /* 0x0000000c04417981 */ /* 0x001128000c1e1500 */
[----:B-1----:R1:W4:Y:S01]  /*1bb0*/  LDG.E.U16 R63, desc[UR12][R8.64] ;  /* 0x0000000c083f7981 */ /* 0x002322000c1e1500 */
[----:B------:R-:W-:-:S05]  /*1bc0*/  IMAD R23, R0, 0x2, R17 ;  /* 0x0000000200177824 */ /* 0x000fca00078e0211 */
[----:B------:R-:W-:-:S05]  /*1bd0*/  LEA R37, R0, R23, 0x1 ;  /* 0x0000001700257211 */ /* 0x000fca00078e08ff */
        /* <DEDUP_REMOVED lines=8> */
[-C--:B0-----:R-:W-:Y:S02]  /*1c60*/  LEA R4, P1, R56, R2.reuse, 0x1 ;  /* 0x0000000238047211 */ /* 0x081fe400078208ff */
[----:B------:R-:W-:Y:S02]  /*1c70*/  LEA R31, R0, R25, 0x1 ;  /* 0x00000019001f7211 */ /* 0x000fe400078e08ff */
[-C--:B------:R-:W-:Y:S02]  /*1c80*/  LEA.HI.X.SX32 R7, R23, R55.reuse, 0x1, P0 ;  /* 0x0000003717077211 */ /* 0x080fe400000f0eff */
[-C--:B------:R-:W-:Y:S01]  /*1c90*/  LEA.HI.X.SX32 R5, R56, R55.reuse, 0x1, P1 ;  /* 0x0000003738057211 */ /* 0x080fe200008f0eff */
[----:B------:R-:W-:Y:S01]  /*1ca0*/  IMAD R12, R0, 0x2, R31 ;  /* 0x00000002000c7824 */ /* 0x000fe200078e021f */
[C---:B-1----:R-:W-:Y:S01]  /*1cb0*/  LEA R8, P0, R18.reuse, R2, 0x1 ;  /* 0x0000000212087211 */ /* 0x042fe200078008ff */
[----:B------:R0:W4:Y:S03]  /*1cc0*/  LDG.E.U16 R69, desc[UR12][R6.64] ;  /* 0x0000000c06457981 */ /* 0x000126000c1e1500 */
[----:B------:R-:W-:Y:S01]  /*1cd0*/  LEA.HI.X.SX32 R9, R18, R55, 0x1, P0 ;  /* 0x0000003712097211 */ /* 0x000fe200000f0eff */
[----:B------:R1:W4:Y:S01]  /*1ce0*/  LDG.E.U16 R68, desc[UR12][R4.64] ;  /* 0x0000000c04447981 */ /* 0x000322000c1e1500 */
[----:B------:R-:W-:-:S03]  /*1cf0*/  LEA R3, R0, R12, 0x1 ;  /* 0x0000000c00037211 */ /* 0x000fc600078e08ff */
[----:B------:R-:W-:Y:S01]  /*1d00*/  STL [R1+0x1a0], R57 ;  /* 0x0001a03901007387 */ /* 0x000fe20000100800 */
[----:B0-----:R-:W-:-:S03]  /*1d10*/  LEA R6, P0, R24, R2, 0x1 ;  /* 0x0000000218067211 */ /* 0x001fc600078008ff */
[----:B------:R0:W-:Y:S01]  /*1d20*/  STL [R1+0x20c], R66 ;  /* 0x00020c4201007387 */ /* 0x0001e20000100800 */
[----:B-1----:R-:W-:Y:S02]  /*1d30*/  LEA R4, P1, R60, R2, 0x1 ;  /* 0x000000023c047211 */ /* 0x002fe400078208ff */
[-C--:B------:R-:W-:Y:S01]  /*1d40*/  LEA.HI.X.SX32 R7, R24, R55.reuse, 0x1, P0 ;  /* 0x0000003718077211 */ /* 0x080fe200000f0eff */
[----:B------:R-:W-:Y:S01]  /*1d50*/  IMAD R26, R0, 0x2, R3 ;  /* 0x00000002001a7824 */ /* 0x000fe200078e0203 */
[----:B------:R-:W-:Y:S01]  /*1d60*/  LEA.HI.X.SX32 R5, R60, R55, 0x1, P1 ;  /* 0x000000373c057211 */ /* 0x000fe200008f0eff */
[----:B0-----:R0:W4:Y:S03]  /*1d70*/  LDG.E.U16 R66, desc[UR12][R8.64] ;  /* 0x0000000c08427981 */ /* 0x001126000c1e1500 */
[----:B------:R-:W-:Y:S02]  /*1d80*/  LEA R32, R0, R26, 0x1 ;  /* 0x0000001a00207211 */ /* 0x000fe400078e08ff */
[----:B0-----:R-:W-:-:S04]  /*1d90*/  LEA R8, P0, R11, R2, 0x1 ;  /* 0x000000020b087211 */ /* 0x001fc800078008ff */
[----:B------:R-:W-:Y:S01]  /*1da0*/  LEA.HI.X.SX32 R9, R11, R55, 0x1, P0 ;  /* 0x000000370b097211 */ /* 0x000fe200000f0eff */
[----:B------:R-:W-:Y:S01]  /*1db0*/  IMAD R59, R0, 0x2, R32 ;  /* 0x00000002003b7824 */ /* 0x000fe200078e0220 */
[----:B--2---:R0:W-:Y:S04]  /*1dc0*/  STL [R1+0x204], R64 ;  /* 0x0002044001007387 */ /* 0x0041e80000100800 */
[----:B0-----:R0:W2:Y:S02]  /*1dd0*/  LDG.E.U16 R64, desc[UR12][R6.64] ;  /* 0x0000000c06407981 */ /* 0x0010a4000c1e1500 */
[----:B0-----:R-:W-:-:S04]  /*1de0*/  LEA R6, P0, R25, R2, 0x1 ;  /* 0x0000000219067211 */ /* 0x001fc800078008ff */
[----:B------:R-:W-:Y:S01]  /*1df0*/  LEA.HI.X.SX32 R7, R25, R55, 0x1, P0 ;  /* 0x0000003719077211 */ /* 0x000fe200000f0eff */
[----:B---3--:R0:W-:Y:S04]  /*1e00*/  STL [R1+0x198], R62 ;  /* 0x0001983e01007387 */ /* 0x0081e80000100800 */
[----:B0-----:R0:W3:Y:S04]  /*1e10*/  LDG.E.U16 R62, desc[UR12][R4.64] ;  /* 0x0000000c043e7981 */ /* 0x0010e8000c1e1500 */
[----:B-----5:R-:W-:Y:S01]  /*1e20*/  STL [R1+0x1fc], R61 ;  /* 0x0001fc3d01007387 */ /* 0x020fe20000100800 */
[----:B0-----:R-:W-:-:S03]  /*1e30*/  LEA R4, P1, R12, R2, 0x1 ;  /* 0x000000020c047211 */ /* 0x001fc600078208ff */
[----:B----4-:R0:W-:Y:S01]  /*1e40*/  STL [R1+0x1f4], R67 ;  /* 0x0001f44301007387 */ /* 0x0101e20000100800 */
[----:B------:R-:W-:-:S03]  /*1e50*/  LEA.HI.X.SX32 R5, R12, R55, 0x1, P1 ;  /* 0x000000370c057211 */ /* 0x000fc600008f0eff */
[----:B0-----:R0:W4:Y:S04]  /*1e60*/  LDG.E.U16 R67, desc[UR12][R8.64] ;  /* 0x0000000c08437981 */ /* 0x001128000c1e1500 */
[----:B------:R1:W-:Y:S01]  /*1e70*/  STL [R1+0x190], R65 ;  /* 0x0001904101007387 */ /* 0x0003e20000100800 */
[----:B0-----:R-:W-:-:S03]  /*1e80*/  LEA R8, P0, R3, R2, 0x1 ;  /* 0x0000000203087211 */ /* 0x001fc600078008ff */
[----:B------:R0:W-:Y:S01]  /*1e90*/  STL [R1+0x1ec], R63 ;  /* 0x0001ec3f01007387 */ /* 0x0001e20000100800 */
[----:B------:R-:W-:-:S03]  /*1ea0*/  LEA.HI.X.SX32 R9, R3, R55, 0x1, P0 ;  /* 0x0000003703097211 */ /* 0x000fc600000f0eff */
[----:B-1----:R1:W5:Y:S04]  /*1eb0*/  LDG.E.U16 R65, desc[UR12][R6.64] ;  /* 0x0000000c06417981 */ /* 0x002368000c1e1500 */
[----:B0-----:R0:W5:Y:S04]  /*1ec0*/  LDG.E.U16 R63, desc[UR12][R4.64] ;  /* 0x0000000c043f7981 */ /* 0x001168000c1e1500 */
[----:B------:R0:W5:Y:S01]  /*1ed0*/  LDG.E.U16 R73, desc[UR12][R8.64] ;  /* 0x0000000c08497981 */ /* 0x000162000c1e1500 */
[-C--:B-1----:R-:W-:Y:S02]  /*1ee0*/  LEA R6, P0, R26, R2.reuse, 0x1 ;  /* 0x000000021a067211 */ /* 0x082fe400078008ff */
[----:B0-----:R-:W-:-:S02]  /*1ef0*/  LEA R4, P1, R59, R2, 0x1 ;  /* 0x000000023b047211 */ /* 0x001fc400078208ff */
[-C--:B------:R-:W-:Y:S02]  /*1f00*/  LEA.HI.X.SX32 R7, R26, R55.reuse, 0x1, P0 ;  /* 0x000000371a077211 */ /* 0x080fe400000f0eff */
[----:B------:R-:W-:-:S03]  /*1f10*/  LEA.HI.X.SX32 R5, R59, R55, 0x1, P1 ;  /* 0x000000373b057211 */ /* 0x000fc600008f0eff */
[----:B------:R0:W5:Y:S04]  /*1f20*/  LDG.E.U16 R72, desc[UR12][R6.64] ;  /* 0x0000000c06487981 */ /* 0x000168000c1e1500 */
[----:B------:R1:W5:Y:S01]  /*1f30*/  LDG.E.U16 R71, desc[UR12][R4.64] ;  /* 0x0000000c04477981 */ /* 0x000362000c1e1500 */
[----:B------:R-:W-:-:S05]  /*1f40*/  LEA R13, R0, R59, 0x1 ;  /* 0x0000003b000d7211 */ /* 0x000fca00078e08ff */
[----:B------:R-:W-:-:S05]  /*1f50*/  IMAD R19, R0, 0x2, R13 ;  /* 0x0000000200137824 */ /* 0x000fca00078e020d */
[----:B------:R-:W-:-:S05]  /*1f60*/  LEA R33, R0, R19, 0x1 ;  /* 0x0000001300217211 */ /* 0x000fca00078e08ff */
[----:B------:R-:W-:-:S05]  /*1f70*/  IMAD R58, R0, 0x2, R33 ;  /* 0x00000002003a7824 */ /* 0x000fca00078e0221 */
[----:B------:R-:W-:-:S05]  /*1f80*/  LEA R14, R0, R58, 0x1 ;  /* 0x0000003a000e7211 */ /* 0x000fca00078e08ff */
[----:B------:R-:W-:Y:S01]  /*1f90*/  IMAD R20, R0, 0x2, R14 ;  /* 0x0000000200147824 */ /* 0x000fe200078e020e */
[----:B------:R-:W-:-:S04]  /*1fa0*/  LEA R8, P0, R13, R2, 0x1 ;  /* 0x000000020d087211 */ /* 0x000fc800078008ff */
[----:B------:R-:W-:Y:S02]  /*1fb0*/  LEA R34, R0, R20, 0x1 ;  /* 0x0000001400227211 */ /* 0x000fe400078e08ff */
[----:B------:R-:W-:-:S03]  /*1fc0*/  LEA.HI.X.SX32 R9, R13, R55, 0x1, P0 ;  /* 0x000000370d097211 */ /* 0x000fc600000f0eff */
[C---:B------:R-:W-:Y:S01]  /*1fd0*/  IMAD R53, R0.reuse, 0x2, R34 ;  /* 0x0000000200357824 */ /* 0x040fe200078e0222 */
[CC--:B0-----:R-:W-:Y:S01]  /*1fe0*/  LEA R6, P0, R19.reuse, R2.reuse, 0x1 ;  /* 0x0000000213067211 */ /* 0x0c1fe200078008ff */
[----:B------:R-:W-:Y:S03]  /*1ff0*/  STL [R1+0x1e4], R69 ;  /* 0x0001e44501007387 */ /* 0x000fe60000100800 */
[----:B------:R-:W-:Y:S01]  /*2000*/  LEA R52, R0, R53, 0x1 ;  /* 0x0000003500347211 */ /* 0x000fe200078e08ff */
[----:B------:R-:W-:Y:S01]  /*2010*/  STL [R1+0x188], R68 ;  /* 0x0001884401007387 */ /* 0x000fe20000100800 */
[----:B-1----:R-:W-:Y:S02]  /*2020*/  LEA R4, P1, R58, R2, 0x1 ;  /* 0x000000023a047211 */ /* 0x002fe400078208ff */
[-C--:B------:R-:W-:Y:S01]  /*2030*/  LEA.HI.X.SX32 R7, R19, R55.reuse, 0x1, P0 ;  /* 0x0000003713077211 */ /* 0x080fe200000f0eff */
[----:B------:R0:W-:Y:S01]  /*2040*/  STL [R1+0x1dc], R66 ;  /* 0x0001dc4201007387 */ /* 0x0001e20000100800 */
[----:B------:R-:W-:Y:S01]  /*2050*/  IMAD R21, R0, 0x2, R52 ;  /* 0x0000000200157824 */ /* 0x000fe200078e0234 */
[----:B------:R-:W-:-:S02]  /*2060*/  LEA.HI.X.SX32 R5, R58, R55, 0x1, P1 ;  /* 0x000000373a057211 */ /* 0x000fc400008f0eff */
[----:B0-----:R0:W5:Y:S02]  /*2070*/  LDG.E.U16 R66, desc[UR12][R8.64] ;  /* 0x0000000c08427981 */ /* 0x001164000c1e1500 */
[----:B------:R-:W-:Y:S02]  /*2080*/  LEA R27, R0, R21, 0x1 ;  /* 0x00000015001b7211 */ /* 0x000fe400078e08ff */
[----:B------:R1:W5:Y:S01]  /*2090*/  LDG.E.U16 R59, desc[UR12][R4.64] ;  /* 0x0000000c043b7981 */ /* 0x000362000c1e1500 */
[----:B0-----:R-:W-:-:S04]  /*20a0*/  LEA R8, P0, R14, R2, 0x1 ;  /* 0x000000020e087211 */ /* 0x001fc800078008ff */
[-C--:B------:R-:W-:Y:S02]  /*20b0*/  LEA.HI.X.SX32 R9, R14, R55.reuse, 0x1, P0 ;  /* 0x000000370e097211 */ /* 0x080fe400000f0eff */
[C---:B-1----:R-:W-:Y:S01]  /*20c0*/  LEA R4, P1, R53.reuse, R2, 0x1 ;  /* 0x0000000235047211 */ /* 0x042fe200078208ff */
[C---:B------:R-:W-:Y:S02]  /*20d0*/  IMAD R46, R0.reuse, 0x2, R27 ;  /* 0x00000002002e7824 */ /* 0x040fe400078e021b */
[----:B------:R-:W5:Y:S01]  /*20e0*/  LDG.E.U16 R58, desc[UR12][R8.64] ;  /* 0x0000000c083a7981 */ /* 0x000f62000c1e1500 */
[----:B------:R-:W-:Y:S02]  /*20f0*/  LEA.HI.X.SX32 R5, R53, R55, 0x1, P1 ;  /* 0x0000003735057211 */ /* 0x000fe400008f0eff */
[----:B------:R-:W-:Y:S01]  /*2100*/  LEA R47, R0, R46, 0x1 ;  /* 0x0000002e002f7211 */ /* 0x000fe200078e08ff */
[----:B--2---:R0:W-:Y:S04]  /*2110*/  STL [R1+0x1d4], R64 ;  /* 0x0001d44001007387 */ /* 0x0041e80000100800 */
[----:B0-----:R0:W2:Y:S02]  /*2120*/  LDG.E.U16 R64, desc[UR12][R6.64] ;  /* 0x0000000c06407981 */ /* 0x0010a4000c1e1500 */
[----:B0-----:R-:W-:-:S04]  /*2130*/  LEA R6, P0, R20, R2, 0x1 ;  /* 0x0000000214067211 */ /* 0x001fc800078008ff */
[-C--:B------:R-:W-:Y:S02]  /*2140*/  LEA.HI.X.SX32 R7, R20, R55.reuse, 0x1, P0 ;  /* 0x0000003714077211 */ /* 0x080fe400000f0eff */
[CC--:B------:R-:W-:Y:S01]  /*2150*/  LEA R8, P0, R52.reuse, R2.reuse, 0x1 ;  /* 0x0000000234087211 */ /* 0x0c0fe200078008ff */
[----:B---3--:R-:W-:Y:S03]  /*2160*/  STL [R1+0x180], R62 ;  /* 0x0001803e01007387 */ /* 0x008fe60000100800 */
[----:B------:R-:W-:Y:S01]  /*2170*/  LEA.HI.X.SX32 R9, R52, R55, 0x1, P0 ;  /* 0x0000003734097211 */ /* 0x000fe200000f0eff */
[----:B----4-:R-:W-:Y:S04]  /*2180*/  STL [R1+0x1cc], R67 ;  /* 0x0001cc4301007387 */ /* 0x010fe80000100800 */
[----:B-----5:R0:W-:Y:S04]  /*2190*/  STL [R1+0x1c4], R65 ;  /* 0x0001c44101007387 */ /* 0x0201e80000100800 */
[----:B------:R-:W-:Y:S04]  /*21a0*/  STL [R1+0x178], R63 ;  /* 0x0001783f01007387 */ /* 0x000fe80000100800 */
[----:B------:R1:W-:Y:S04]  /*21b0*/  STL [R1+0x1bc], R73 ;  /* 0x0001bc4901007387 */ /* 0x0003e80000100800 */
[----:B0-----:R0:W3:Y:S04]  /*21c0*/  LDG.E.U16 R65, desc[UR12][R6.64] ;  /* 0x0000000c06417981 */ /* 0x0010e8000c1e1500 */
[----:B-1----:R1:W4:Y:S01]  /*21d0*/  LDG.E.U16 R73, desc[UR12][R4.64] ;  /* 0x0000000c04497981 */ /* 0x002322000c1e1500 */
[----:B0-----:R-:W-:-:S03]  /*21e0*/  LEA R6, P0, R21, R2, 0x1 ;  /* 0x0000000215067211 */ /* 0x001fc600078008ff */
[----:B------:R-:W-:Y:S01]  /*21f0*/  STL [R1+0x1b4], R72 ;  /* 0x0001b44801007387 */ /* 0x000fe20000100800 */
[----:B------:R-:W-:-:S03]  /*2200*/  LEA.HI.X.SX32 R7, R21, R55, 0x1, P0 ;  /* 0x0000003715077211 */ /* 0x000fc600000f0eff */
[----:B------:R0:W-:Y:S01]  /*2210*/  STL [R1+0x170], R71 ;  /* 0x0001704701007387 */ /* 0x0001e20000100800 */
[----:B-1----:R-:W-:-:S03]  /*2220*/  LEA R4, P1, R46, R2, 0x1 ;  /* 0x000000022e047211 */ /* 0x002fc600078208ff */
[----:B------:R-:W5:Y:S01]  /*2230*/  LDG.E.U16 R74, desc[UR12][R6.64] ;  /* 0x0000000c064a7981 */ /* 0x000f62000c1e1500 */
[----:B------:R-:W-:-:S03]  /*2240*/  LEA.HI.X.SX32 R5, R46, R55, 0x1, P1 ;  /* 0x000000372e057211 */ /* 0x000fc600008f0eff */
[----:B0-----:R0:W5:Y:S04]  /*2250*/  LDG.E.U16 R71, desc[UR12][R8.64] ;  /* 0x0000000c08477981 */ /* 0x001168000c1e1500 */
        /* <DEDUP_REMOVED lines=11> */
[-C--:B------:R-:W-:Y:S02]  /*2310*/  LEA R6, P0, R22, R2.reuse, 0x1 ;  /* 0x0000000216067211 */ /* 0x080fe400078008ff */
[-C--:B-1----:R-:W-:Y:S02]  /*2320*/  LEA R4, P1, R54, R2.reuse, 0x1 ;  /* 0x0000000236047211 */ /* 0x082fe400078208ff */
[----:B------:R-:W-:Y:S02]  /*2330*/  LEA R10, R0, R51, 0x1 ;  /* 0x00000033000a7211 */ /* 0x000fe400078e08ff */
[-C--:B------:R-:W-:Y:S01]  /*2340*/  LEA.HI.X.SX32 R7, R22, R55.reuse, 0x1, P0 ;  /* 0x0000003716077211 */ /* 0x080fe200000f0eff */
[----:B------:R-:W-:Y:S01]  /*2350*/  STL [R1+0x1ac], R66 ;  /* 0x0001ac4201007387 */ /* 0x000fe20000100800 */
[----:B------:R-:W-:Y:S01]  /*2360*/  LEA.HI.X.SX32 R5, R54, R55, 0x1, P1 ;  /* 0x0000003736057211 */ /* 0x000fe200008f0eff */
[----:B------:R-:W-:Y:S01]  /*2370*/  IMAD R16, R0, 0x2, R10 ;  /* 0x0000000200107824 */ /* 0x000fe200078e020a */
[----:B0-----:R-:W-:-:S04]  /*2380*/  LEA R8, P0, R50, R2, 0x1 ;  /* 0x0000000232087211 */ /* 0x001fc800078008ff */
[----:B------:R-:W-:Y:S02]  /*2390*/  LEA.HI.X.SX32 R9, R50, R55, 0x1, P0 ;  /* 0x0000003732097211 */ /* 0x000fe400000f0eff */
[----:B------:R-:W-:-:S03]  /*23a0*/  LEA R30, R0, R16, 0x1 ;  /* 0x00000010001e7211 */ /* 0x000fc600078e08ff */
[----:B------:R-:W5:Y:S02]  /*23b0*/  LDG.E.U16 R76, desc[UR12][R8.64] ;  /* 0x0000000c084c7981 */ /* 0x000f64000c1e1500 */
[----:B------:R-:W-:Y:S02]  /*23c0*/  IMAD R48, R0, 0x2, R30 ;  /* 0x0000000200307824 */ /* 0x000fe400078e021e */
[----:B--2---:R-:W-:Y:S04]  /*23d0*/  STL [R1+0x1a4], R64 ;  /* 0x0001a44001007387 */ /* 0x004fe80000100800 */
[----:B------:R0:W-:Y:S04]  /*23e0*/  STL [R1+0x168], R59 ;  /* 0x0001683b01007387 */ /* 0x0001e80000100800 */
[----:B------:R1:W-:Y:S04]  /*23f0*/  STL [R1+0x19c], R58 ;  /* 0x00019c3a01007387 */ /* 0x0003e80000100800 */
[----:B0-----:R0:W2:Y:S04]  /*2400*/  LDG.E.U16 R59, desc[UR12][R6.64] ;  /* 0x0000000c063b7981 */ /* 0x0010a8000c1e1500 */
[----:B-1----:R1:W2:Y:S01]  /*2410*/  LDG.E.U16 R58, desc[UR12][R4.64] ;  /* 0x0000000c043a7981 */ /* 0x0022a2000c1e1500 */
[----:B0-----:R-:W-:-:S02]  /*2420*/  LEA R6, P0, R15, R2, 0x1 ;  /* 0x000000020f067211 */ /* 0x001fc400078008ff */
[-C--:B-1----:R-:W-:Y:S02]  /*2430*/  LEA R4, P1, R51, R2.reuse, 0x1 ;  /* 0x0000000233047211 */ /* 0x082fe400078208ff */
[-C--:B------:R-:W-:Y:S02]  /*2440*/  LEA.HI.X.SX32 R7, R15, R55.reuse, 0x1, P0 ;  /* 0x000000370f077211 */ /* 0x080fe400000f0eff */
[----:B------:R-:W-:Y:S02]  /*2450*/  LEA.HI.X.SX32 R5, R51, R55, 0x1, P1 ;  /* 0x0000003733057211 */ /* 0x000fe400008f0eff */
[----:B------:R-:W-:-:S04]  /*2460*/  LEA R8, P0, R10, R2, 0x1 ;  /* 0x000000020a087211 */ /* 0x000fc800078008ff */
[----:B------:R-:W-:Y:S01]  /*2470*/  LEA.HI.X.SX32 R9, R10, R55, 0x1, P0 ;  /* 0x000000370a097211 */ /* 0x000fe200000f0eff */
[----:B---3--:R-:W-:Y:S04]  /*2480*/  STL [R1+0x194], R65 ;  /* 0x0001944101007387 */ /* 0x008fe80000100800 */
[----:B----4-:R0:W-:Y:S04]  /*2490*/  STL [R1+0x160], R73 ;  /* 0x0001604901007387 */ /* 0x0101e80000100800 */
[----:B0-----:R0:W3:Y:S04]  /*24a0*/  LDG.E.U16 R73, desc[UR12][R6.64] ;  /* 0x0000000c06497981 */ /* 0x0010e8000c1e1500 */
[----:B-----5:R1:W-:Y:S01]  /*24b0*/  STL [R1+0x18c], R71 ;  /* 0x00018c4701007387 */ /* 0x0203e20000100800 */
[----:B0-----:R-:W-:-:S04]  /*24c0*/  LEA R6, P0, R16, R2, 0x1 ;  /* 0x0000000210067211 */ /* 0x001fc800078008ff */
[----:B------:R-:W-:Y:S01]  /*24d0*/  LEA.HI.X.SX32 R7, R16, R55, 0x1, P0 ;  /* 0x0000003710077211 */ /* 0x000fe200000f0eff */
[----:B-1----:R0:W4:Y:S04]  /*24e0*/  LDG.E.U16 R71, desc[UR12][R4.64] ;  /* 0x0000000c04477981 */ /* 0x002128000c1e1500 */
[----:B------:R1:W-:Y:S01]  /*24f0*/  STL [R1+0x184], R74 ;  /* 0x0001844a01007387 */ /* 0x0003e20000100800 */
[----:B0-----:R-:W-:-:S03]  /*2500*/  LEA R4, P1, R48, R2, 0x1 ;  /* 0x0000000230047211 */ /* 0x001fc600078208ff */
[----:B------:R0:W-:Y:S01]  /*2510*/  STL [R1+0x158], R72 ;  /* 0x0001584801007387 */ /* 0x0001e20000100800 */
[----:B------:R-:W-:-:S03]  /*2520*/  LEA.HI.X.SX32 R5, R48, R55, 0x1, P1 ;  /* 0x0000003730057211 */ /* 0x000fc600008f0eff */
[----:B-1----:R1:W5:Y:S04]  /*2530*/  LDG.E.U16 R74, desc[UR12][R8.64] ;  /* 0x0000000c084a7981 */ /* 0x002368000c1e1500 */
[----:B------:R1:W-:Y:S04]  /*2540*/  STL [R1+0x17c], R75 ;  /* 0x00017c4b01007387 */ /* 0x0003e80000100800 */
[----:B0-----:R0:W5:Y:S04]  /*2550*/  LDG.E.U16 R72, desc[UR12][R6.64] ;  /* 0x0000000c06487981 */ /* 0x001168000c1e1500 */
[----:B-1----:R1:W5:Y:S01]  /*2560*/  LDG.E.U16 R75, desc[UR12][R4.64] ;  /* 0x0000000c044b7981 */ /* 0x002362000c1e1500 */
        /* <DEDUP_REMOVED lines=8> */
[C---:B0-----:R-:W-:Y:S01]  /*25f0*/  LEA R6, P0, R17.reuse, R2, 0x1 ;  /* 0x0000000211067211 */ /* 0x041fe200078008ff */
[----:B------:R0:W5:Y:S03]  /*2600*/  LDG.E.U16 R81, desc[UR12][R8.64] ;  /* 0x0000000c08517981 */ /* 0x000166000c1e1500 */
[C---:B------:R-:W-:Y:S02]  /*2610*/  LEA R24, R0.reuse, R18, 0x1 ;  /* 0x0000001200187211 */ /* 0x040fe400078e08ff */
[-C--:B------:R-:W-:Y:S02]  /*2620*/  LEA.HI.X.SX32 R7, R17, R55.reuse, 0x1, P0 ;  /* 0x0000003711077211 */ /* 0x080fe400000f0eff */
[CC--:B-1----:R-:W-:Y:S01]  /*2630*/  LEA R4, P1, R57.reuse, R2.reuse, 0x1 ;  /* 0x0000000239047211 */ /* 0x0c2fe200078208ff */
[----:B------:R-:W-:Y:S01]  /*2640*/  IMAD R70, R0, 0x2, R24 ;  /* 0x0000000200467824 */ /* 0x000fe200078e0218 */
[----:B0-----:R-:W-:Y:S01]  /*2650*/  LEA R8, P0, R56, R2, 0x1 ;  /* 0x0000000238087211 */ /* 0x001fe200078008ff */
[----:B------:R0:W5:Y:S01]  /*2660*/  LDG.E.U16 R79, desc[UR12][R6.64] ;  /* 0x0000000c064f7981 */ /* 0x000162000c1e1500 */
[----:B------:R-:W-:-:S02]  /*2670*/  LEA.HI.X.SX32 R5, R57, R55, 0x1, P1 ;  /* 0x0000003739057211 */ /* 0x000fc400008f0eff */
[----:B------:R-:W-:Y:S02]  /*2680*/  LEA.HI.X.SX32 R9, R56, R55, 0x1, P0 ;  /* 0x0000003738097211 */ /* 0x000fe400000f0eff */
[----:B------:R-:W-:Y:S02]  /*2690*/  LEA R61, R0, R70, 0x1 ;  /* 0x00000046003d7211 */ /* 0x000fe400078e08ff */
[----:B0-----:R-:W-:-:S04]  /*26a0*/  LEA R6, P0, R18, R2, 0x1 ;  /* 0x0000000212067211 */ /* 0x001fc800078008ff */
[----:B------:R-:W-:Y:S01]  /*26b0*/  LEA.HI.X.SX32 R7, R18, R55, 0x1, P0 ;  /* 0x0000003712077211 */ /* 0x000fe200000f0eff */
[----:B--2---:R-:W-:Y:S04]  /*26c0*/  STL [R1+0x174], R59 ;  /* 0x0001743b01007387 */ /* 0x004fe80000100800 */
[----:B------:R-:W-:Y:S04]  /*26d0*/  STL [R1+0x150], R58 ;  /* 0x0001503a01007387 */ /* 0x000fe80000100800 */
[----:B------:R0:W-:Y:S04]  /*26e0*/  STL [R1+0x16c], R76 ;  /* 0x00016c4c01007387 */ /* 0x0001e80000100800 */
[----:B0-----:R0:W2:Y:S02]  /*26f0*/  LDG.E.U16 R76, desc[UR12][R4.64] ;  /* 0x0000000c044c7981 */ /* 0x0010a4000c1e1500 */
[----:B0-----:R-:W-:-:S04]  /*2700*/  LEA R4, P1, R70, R2, 0x1 ;  /* 0x0000000246047211 */ /* 0x001fc800078208ff */
[----:B------:R-:W-:-:S05]  /*2710*/  LEA.HI.X.SX32 R5, R70, R55, 0x1, P1 ;  /* 0x0000003746057211 */ /* 0x000fca00008f0eff */
[----:B------:R-:W2:Y:S04]  /*2720*/  LDG.E.U16 R77, desc[UR12][R4.64] ;  /* 0x0000000c044d7981 */ /* 0x000ea8000c1e1500 */
[----:B---3--:R0:W-:Y:S04]  /*2730*/  STL [R1+0x164], R73 ;  /* 0x0001644901007387 */ /* 0x0081e80000100800 */
[----:B0-----:R0:W3:Y:S02]  /*2740*/  LDG.E.U16 R73, desc[UR12][R8.64] ;  /* 0x0000000c08497981 */ /* 0x0010e4000c1e1500 */
[----:B0-----:R-:W-:-:S02]  /*2750*/  LEA R8, P0, R61, R2, 0x1 ;  /* 0x000000023d087211 */ /* 0x001fc400078008ff */
[----:B----4-:R0:W-:Y:S02]  /*2760*/  STL [R1+0x148], R71 ;  /* 0x0001484701007387 */ /* 0x0101e40000100800 */
[----:B------:R-:W-:Y:S02]  /*2770*/  LEA.HI.X.SX32 R9, R61, R55, 0x1, P0 ;  /* 0x000000373d097211 */ /* 0x000fe400000f0eff */
[----:B0-----:R0:W4:Y:S04]  /*2780*/  LDG.E.U16 R71, desc[UR12][R6.64] ;  /* 0x0000000c06477981 */ /* 0x001128000c1e1500 */
[----:B-----5:R-:W-:Y:S04]  /*2790*/  STL [R1+0x15c], R74 ;  /* 0x00015c4a01007387 */ /* 0x020fe80000100800 */
[----:B------:R-:W-:Y:S04]  /*27a0*/  STL [R1+0x154], R72 ;  /* 0x0001544801007387 */ /* 0x000fe80000100800 */
[----:B------:R1:W-:Y:S04]  /*27b0*/  STL [R1+0x140], R75 ;  /* 0x0001404b01007387 */ /* 0x0003e80000100800 */
[----:B-1----:R1:W5:Y:S01]  /*27c0*/  LDG.E.U16 R75, desc[UR12][R8.64] ;  /* 0x0000000c084b7981 */ /* 0x002362000c1e1500 */
[----:B------:R-:W-:-:S05]  /*27d0*/  IMAD R11, R0, 0x2, R61 ;  /* 0x00000002000b7824 */ /* 0x000fca00078e023d */
[----:B------:R-:W-:-:S05]  /*27e0*/  LEA R25, R0, R11, 0x1 ;  /* 0x0000000b00197211 */ /* 0x000fca00078e08ff */
[----:B------:R-:W-:-:S05]  /*27f0*/  IMAD R60, R0, 0x2, R25 ;  /* 0x00000002003c7824 */ /* 0x000fca00078e0219 */
[----:B------:R-:W-:-:S05]  /*2800*/  LEA R3, R0, R60, 0x1 ;  /* 0x0000003c00037211 */ /* 0x000fca00078e08ff */
[----:B------:R-:W-:-:S05]  /*2810*/  IMAD R12, R0, 0x2, R3 ;  /* 0x00000002000c7824 */ /* 0x000fca00078e0203 */
[----:B------:R-:W-:-:S05]  /*2820*/  LEA R26, R0, R12, 0x1 ;  /* 0x0000000c001a7211 */ /* 0x000fca00078e08ff */
[----:B------:R-:W-:-:S05]  /*2830*/  IMAD R69, R0, 0x2, R26 ;  /* 0x0000000200457824 */ /* 0x000fca00078e021a */
[----:B------:R-:W-:Y:S02]  /*2840*/  LEA R68, R0, R69, 0x1 ;  /* 0x0000004500447211 */ /* 0x000fe400078e08ff */
[CC--:B0-----:R-:W-:Y:S02]  /*2850*/  LEA R6, P0, R11.reuse, R2.reuse, 0x1 ;  /* 0x000000020b067211 */ /* 0x0c1fe400078008ff */
[-C--:B------:R-:W-:Y:S01]  /*2860*/  LEA R4, P1, R60, R2.reuse, 0x1 ;  /* 0x000000023c047211 */ /* 0x080fe200078208ff */
[----:B------:R-:W-:Y:S01]  /*2870*/  IMAD R13, R0, 0x2, R68 ;  /* 0x00000002000d7824 */ /* 0x000fe200078e0244 */
[-C--:B------:R-:W-:Y:S02]  /*2880*/  LEA.HI.X.SX32 R7, R11, R55.reuse, 0x1, P0 ;  /* 0x000000370b077211 */ /* 0x080fe400000f0eff */
[----:B------:R-:W-:Y:S02]  /*2890*/  LEA.HI.X.SX32 R5, R60, R55, 0x1, P1 ;  /* 0x000000373c057211 */ /* 0x000fe400008f0eff */
[----:B------:R-:W-:Y:S01]  /*28a0*/  LEA R19, R0, R13, 0x1 ;  /* 0x0000000d00137211 */ /* 0x000fe200078e08ff */
[----:B------:R0:W5:Y:S01]  /*28b0*/  LDG.E.U16 R80, desc[UR12][R6.64] ;  /* 0x0000000c06507981 */ /* 0x000162000c1e1500 */
[----:B-1----:R-:W-:-:S03]  /*28c0*/  LEA R8, P0, R3, R2, 0x1 ;  /* 0x0000000203087211 */ /* 0x002fc600078008ff */
[----:B------:R1:W-:Y:S01]  /*28d0*/  STL [R1+0x14c], R81 ;  /* 0x00014c5101007387 */ /* 0x0003e20000100800 */
[-C--:B------:R-:W-:Y:S01]  /*28e0*/  LEA.HI.X.SX32 R9, R3, R55.reuse, 0x1, P0 ;  /* 0x0000003703097211 */ /* 0x080fe200000f0eff */
[----:B------:R-:W-:Y:S01]  /*28f0*/  IMAD R62, R0, 0x2, R19 ;  /* 0x00000002003e7824 */ /* 0x000fe200078e0213 */
[C---:B0-----:R-:W-:Y:S01]  /*2900*/  LEA R6, P0, R12.reuse, R2, 0x1 ;  /* 0x000000020c067211 */ /* 0x041fe200078008ff */
[----:B------:R0:W-:Y:S04]  /*2910*/  STL [R1+0x144], R79 ;  /* 0x0001444f01007387 */ /* 0x0001e80000100800 */
[----:B-1----:R1:W5:Y:S01]  /*2920*/  LDG.E.U16 R81, desc[UR12][R4.64] ;  /* 0x0000000c04517981 */ /* 0x002362000c1e1500 */
[----:B------:R-:W-:Y:S02]  /*2930*/  LEA.HI.X.SX32 R7, R12, R55, 0x1, P0 ;  /* 0x000000370c077211 */ /* 0x000fe400000f0eff */
[----:B------:R-:W-:Y:S01]  /*2940*/  LEA R67, R0, R62, 0x1 ;  /* 0x0000003e00437211 */ /* 0x000fe200078e08ff */
[----:B0-----:R0:W5:Y:S01]  /*2950*/  LDG.E.U16 R79, desc[UR12][R8.64] ;  /* 0x0000000c084f7981 */ /* 0x001162000c1e1500 */
[----:B-1----:R-:W-:-:S04]  /*2960*/  LEA R4, P1, R69, R2, 0x1 ;  /* 0x0000000245047211 */ /* 0x002fc800078208ff */
[-C--:B------:R-:W-:Y:S02]  /*2970*/  LEA.HI.X.SX32 R5, R69, R55.reuse, 0x1, P1 ;  /* 0x0000003745057211 */ /* 0x080fe400008f0eff */
[----:B0-----:R-:W-:Y:S01]  /*2980*/  LEA R8, P0, R68, R2, 0x1 ;  /* 0x0000000244087211 */ /* 0x001fe200078008ff */
[----:B------:R-:W-:Y:S02]  /*2990*/  IMAD R14, R0, 0x2, R67 ;  /* 0x00000002000e7824 */ /* 0x000fe400078e0243 */
[----:B------:R0:W5:Y:S01]  /*29a0*/  LDG.E.U16 R70, desc[UR12][R4.64] ;  /* 0x0000000c04467981 */ /* 0x000162000c1e1500 */
[----:B------:R-:W-:Y:S02]  /*29b0*/  LEA.HI.X.SX32 R9, R68, R55, 0x1, P0 ;  /* 0x0000003744097211 */ /* 0x000fe400000f0eff */
[----:B------:R-:W-:-:S03]  /*29c0*/  LEA R20, R0, R14, 0x1 ;  /* 0x0000000e00147211 */ /* 0x000fc600078e08ff */
[----:B------:R-:W5:Y:S01]  /*29d0*/  LDG.E.U16 R68, desc[UR12][R8.64] ;  /* 0x0000000c08447981 */ /* 0x000f62000c1e1500 */
[----:B0-----:R-:W-:-:S04]  /*29e0*/  LEA R4, P1, R62, R2, 0x1 ;  /* 0x000000023e047211 */ /* 0x001fc800078208ff */
[----:B------:R-:W-:Y:S01]  /*29f0*/  LEA.HI.X.SX32 R5, R62, R55, 0x1, P1 ;  /* 0x000000373e057211 */ /* 0x000fe200008f0eff */
[----:B------:R-:W-:Y:S01]  /*2a00*/  IMAD R63, R0, 0x2, R20 ;  /* 0x00000002003f7824 */ /* 0x000fe200078e0214 */
[----:B--2---:R0:W-:Y:S04]  /*2a10*/  STL [R1+0x138], R76 ;  /* 0x0001384c01007387 */ /* 0x0041e80000100800 */
[----:B0-----:R0:W2:Y:S02]  /*2a20*/  LDG.E.U16 R76, desc[UR12][R6.64] ;  /* 0x0000000c064c7981 */ /* 0x0010a4000c1e1500 */
[----:B0-----:R-:W-:-:S04]  /*2a30*/  LEA R6, P0, R13, R2, 0x1 ;  /* 0x000000020d067211 */ /* 0x001fc800078008ff */
[----:B------:R-:W-:Y:S02]  /*2a40*/  LEA.HI.X.SX32 R7, R13, R55, 0x1, P0 ;  /* 0x000000370d077211 */ /* 0x000fe400000f0eff */
[----:B------:R-:W-:-:S04]  /*2a50*/  LEA R8, P0, R67, R2, 0x1 ;  /* 0x0000000243087211 */ /* 0x000fc800078008ff */
[----:B------:R-:W-:-:S05]  /*2a60*/  LEA.HI.X.SX32 R9, R67, R55, 0x1, P0 ;  /* 0x0000003743097211 */ /* 0x000fca00000f0eff */
[----:B------:R-:W2:Y:S04]  /*2a70*/  LDG.E.U16 R69, desc[UR12][R8.64] ;  /* 0x0000000c08457981 */ /* 0x000ea8000c1e1500 */
[----:B---3--:R-:W-:Y:S04]  /*2a80*/  STL [R1+0x13c], R73 ;  /* 0x00013c4901007387 */ /* 0x008fe80000100800 */
[----:B----4-:R-:W-:Y:S04]  /*2a90*/  STL [R1+0x134], R71 ;  /* 0x0001344701007387 */ /* 0x010fe80000100800 */
[----:B------:R0:W-:Y:S04]  /*2aa0*/  STL [R1+0x130], R77 ;  /* 0x0001304d01007387 */ /* 0x0001e80000100800 */
[----:B0-----:R0:W3:Y:S04]  /*2ab0*/  LDG.E.U16 R77, desc[UR12][R6.64] ;  /* 0x0000000c064d7981 */ /* 0x0010e8000c1e1500 */
[----:B-----5:R1:W-:Y:S01]  /*2ac0*/  STL [R1+0x12c], R75 ;  /* 0x00012c4b01007387 */ /* 0x0203e20000100800 */
[----:B0-----:R-:W-:-:S03]  /*2ad0*/  LEA R6, P0, R14, R2, 0x1 ;  /* 0x000000020e067211 */ /* 0x001fc600078008ff */
[----:B-1----:R0:W4:Y:S01]  /*2ae0*/  LDG.E.U16 R75, desc[UR12][R4.64] ;  /* 0x0000000c044b7981 */ /* 0x002122000c1e1500 */
[----:B------:R-:W-:-:S05]  /*2af0*/  LEA.HI.X.SX32 R7, R14, R55, 0x1, P0 ;  /* 0x000000370e077211 */ /* 0x000fca00000f0eff */
[----:B------:R1:W5:Y:S01]  /*2b00*/  LDG.E.U16 R94, desc[UR12][R6.64] ;  /* 0x0000000c065e7981 */ /* 0x000362000c1e1500 */
[----:B0-----:R-:W-:-:S04]  /*2b10*/  LEA R4, P1, R63, R2, 0x1 ;  /* 0x000000023f047211 */ /* 0x001fc800078208ff */
[----:B------:R-:W-:-:S05]  /*2b20*/  LEA.HI.X.SX32 R5, R63, R55, 0x1, P1 ;  /* 0x000000373f057211 */ /* 0x000fca00008f0eff */
[----:B------:R0:W5:Y:S01]  /*2b30*/  LDG.E.U16 R67, desc[UR12][R4.64] ;  /* 0x0000000c04437981 */ /* 0x000162000c1e1500 */
[----:B------:R-:W-:-:S05]  /*2b40*/  LEA R52, R0, R63, 0x1 ;  /* 0x0000003f00347211 */ /* 0x000fca00078e08ff */
[----:B------:R-:W-:Y:S01]  /*2b50*/  IMAD R53, R0, 0x2, R52 ;  /* 0x0000000200357824 */ /* 0x000fe200078e0234 */
[----:B------:R-:W-:-:S04]  /*2b60*/  LEA R8, P0, R52, R2, 0x1 ;  /* 0x0000000234087211 */ /* 0x000fc800078008ff */
[----:B------:R-:W-:Y:S02]  /*2b70*/  LEA R21, R0, R53, 0x1 ;  /* 0x0000003500157211 */ /* 0x000fe400078e08ff */
[----:B------:R-:W-:-:S03]  /*2b80*/  LEA.HI.X.SX32 R9, R52, R55, 0x1, P0 ;  /* 0x0000003734097211 */ /* 0x000fc600000f0eff */
[C---:B------:R-:W-:Y:S02]  /*2b90*/  IMAD R46, R0.reuse, 0x2, R21 ;  /* 0x00000002002e7824 */ /* 0x040fe400078e0215 */
[----:B------:R-:W5:Y:S03]  /*2ba0*/  LDG.E.U16 R93, desc[UR12][R8.64] ;  /* 0x0000000c085d7981 */ /* 0x000f66000c1e1500 */
[----:B------:R-:W-:-:S05]  /*2bb0*/  LEA R47, R0, R46, 0x1 ;  /* 0x0000002e002f7211 */ /* 0x000fca00078e08ff */
[----:B------:R-:W-:Y:S01]  /*2bc0*/  IMAD R66, R0, 0x2, R47 ;  /* 0x0000000200427824 */ /* 0x000fe200078e022f */
[CC--:B-1----:R-:W-:Y:S02]  /*2bd0*/  LEA R6, P0, R53.reuse, R2.reuse, 0x1 ;  /* 0x0000000235067211 */ /* 0x0c2fe400078008ff */
[----:B0-----:R-:W-:Y:S02]  /*2be0*/  LEA R4, P1, R46, R2, 0x1 ;  /* 0x000000022e047211 */ /* 0x001fe400078208ff */
[----:B------:R-:W-:Y:S02]  /*2bf0*/  LEA R22, R0, R66, 0x1 ;  /* 0x0000004200167211 */ /* 0x000fe400078e08ff */
[-C--:B------:R-:W-:Y:S02]  /*2c00*/  LEA.HI.X.SX32 R7, R53, R55.reuse, 0x1, P0 ;  /* 0x0000003735077211 */ /* 0x080fe400000f0eff */
[-C--:B------:R-:W-:Y:S01]  /*2c10*/  LEA.HI.X.SX32 R5, R46, R55.reuse, 0x1, P1 ;  /* 0x000000372e057211 */ /* 0x080fe200008f0eff */
[----:B------:R-:W-:Y:S01]  /*2c20*/  IMAD R64, R0, 0x2, R22 ;  /* 0x0000000200407824 */ /* 0x000fe200078e0216 */
[C---:B------:R-:W-:Y:S01]  /*2c30*/  LEA R46, P0, R47.reuse, R2, 0x1 ;  /* 0x000000022f2e7211 */ /* 0x040fe200078008ff */
[----:B------:R-:W-:Y:S04]  /*2c40*/  STL [R1+0x128], R80 ;  /* 0x0001285001007387 */ /* 0x000fe80000100800 */
[----:B------:R-:W-:Y:S01]  /*2c50*/  STL [R1+0x124], R81 ;  /* 0x0001245101007387 */ /* 0x000fe20000100800 */
[----:B------:R-:W-:-:S03]  /*2c60*/  LEA.HI.X.SX32 R47, R47, R55, 0x1, P0 ;  /* 0x000000372f2f7211 */ /* 0x000fc600000f0eff */
[----:B------:R0:W-:Y:S01]  /*2c70*/  STL [R1+0x120], R79 ;  /* 0x0001204f01007387 */ /* 0x0001e20000100800 */
[----:B------:R-:W-:-:S03]  /*2c80*/  LEA R50, R0, R64, 0x1 ;  /* 0x0000004000327211 */ /* 0x000fc600078e08ff */
[----:B0-----:R0:W5:Y:S02]  /*2c90*/  LDG.E.U16 R79, desc[UR12][R6.64] ;  /* 0x0000000c064f7981 */ /* 0x001164000c1e1500 */
[----:B------:R-:W-:Y:S01]  /*2ca0*/  IMAD R65, R0, 0x2, R50 ;  /* 0x0000000200417824 */ /* 0x000fe200078e0232 */
[----:B0-----:R-:W-:-:S04]  /*2cb0*/  LEA R6, P0, R66, R2, 0x1 ;  /* 0x0000000242067211 */ /* 0x001fc800078008ff */
[----:B------:R-:W-:-:S05]  /*2cc0*/  LEA.HI.X.SX32 R7, R66, R55, 0x1, P0 ;  /* 0x0000003742077211 */ /* 0x000fca00000f0eff */
[----:B------:R-:W5:Y:S04]  /*2cd0*/  LDG.E.U16 R89, desc[UR12][R6.64] ;  /* 0x0000000c06597981 */ /* 0x000f68000c1e1500 */
[----:B--2---:R-:W-:Y:S04]  /*2ce0*/  STL [R1+0x11c], R76 ;  /* 0x00011c4c01007387 */ /* 0x004fe80000100800 */
[----:B------:R-:W-:Y:S04]  /*2cf0*/  STL [R1+0x118], R70 ;  /* 0x0001184601007387 */ /* 0x000fe80000100800 */
[----:B------:R0:W-:Y:S04]  /*2d00*/  STL [R1+0x114], R68 ;  /* 0x0001144401007387 */ /* 0x0001e80000100800 */
[----:B0-----:R0:W2:Y:S02]  /*2d10*/  LDG.E.U16 R68, desc[UR12][R4.64] ;  /* 0x0000000c04447981 */ /* 0x0010a4000c1e1500 */
[----:B0-----:R-:W-:-:S04]  /*2d20*/  LEA R4, P1, R64, R2, 0x1 ;  /* 0x0000000240047211 */ /* 0x001fc800078208ff */
[----:B------:R-:W-:Y:S01]  /*2d30*/  LEA.HI.X.SX32 R5, R64, R55, 0x1, P1 ;  /* 0x0000003740057211 */ /* 0x000fe200008f0eff */
[----:B---3--:R-:W-:Y:S04]  /*2d40*/  STL [R1+0x110], R77 ;  /* 0x0001104d01007387 */ /* 0x008fe80000100800 */
[----:B----4-:R0:W-:Y:S04]  /*2d50*/  STL [R1+0x10c], R75 ;  /* 0x00010c4b01007387 */ /* 0x0101e80000100800 */
[----:B0-----:R0:W3:Y:S02]  /*2d60*/  LDG.E.U16 R75, desc[UR12][R46.64] ;  /* 0x0000000c2e4b7981 */ /* 0x0010e4000c1e1500 */
[----:B0-----:R-:W-:-:S04]  /*2d70*/  LEA R46, P0, R50, R2, 0x1 ;  /* 0x00000002322e7211 */ /* 0x001fc800078008ff */
[-C--:B------:R-:W-:Y:S02]  /*2d80*/  LEA.HI.X.SX32 R47, R50, R55.reuse, 0x1, P0 ;  /* 0x00000037322f7211 */ /* 0x080fe400000f0eff */
[C---:B------:R-:W-:Y:S01]  /*2d90*/  LEA R6, P0, R65.reuse, R2, 0x1 ;  /* 0x0000000241067211 */ /* 0x040fe200078008ff */
[----:B------:R0:W-:Y:S03]  /*2da0*/  STL [R1+0x108], R69 ;  /* 0x0001084501007387 */ /* 0x0001e60000100800 */
[----:B------:R-:W-:Y:S01]  /*2db0*/  LEA.HI.X.SX32 R7, R65, R55, 0x1, P0 ;  /* 0x0000003741077211 */ /* 0x000fe200000f0eff */
[----:B-----5:R-:W-:Y:S04]  /*2dc0*/  STL [R1+0x104], R94 ;  /* 0x0001045e01007387 */ /* 0x020fe80000100800 */
[----:B------:R1:W-:Y:S04]  /*2dd0*/  STL [R1+0x100], R67 ;  /* 0x0001004301007387 */ /* 0x0003e80000100800 */
[----:B0-----:R-:W4:Y:S04]  /*2de0*/  LDG.E.U16 R69, desc[UR12][R4.64] ;  /* 0x0000000c04457981 */ /* 0x001f28000c1e1500 */
[----:B------:R-:W5:Y:S04]  /*2df0*/  LDG.E.U16 R95, desc[UR12][R6.64] ;  /* 0x0000000c065f7981 */ /* 0x000f68000c1e1500 */
[----:B-1----:R0:W5:Y:S01]  /*2e00*/  LDG.E.U16 R67, desc[UR12][R46.64] ;  /* 0x0000000c2e437981 */ /* 0x002162000c1e1500 */
[----:B------:R-:W-:-:S05]  /*2e10*/  LEA R15, R0, R65, 0x1 ;  /* 0x00000041000f7211 */ /* 0x000fca00078e08ff */
[----:B------:R-:W-:-:S05]  /*2e20*/  IMAD R54, R0, 0x2, R15 ;  /* 0x0000000200367824 */ /* 0x000fca00078e020f */
[----:B------:R-:W-:-:S04]  /*2e30*/  LEA R51, R0, R54, 0x1 ;  /* 0x0000003600337211 */ /* 0x000fc800078e08ff */
[CC--:B0-----:R-:W-:Y:S01]  /*2e40*/  LEA R46, P0, R51.reuse, R2.reuse, 0x1 ;  /* 0x00000002332e7211 */ /* 0x0c1fe200078008ff */
[----:B------:R-:W-:Y:S01]  /*2e50*/  IMAD R10, R0, 0x2, R51 ;  /* 0x00000002000a7824 */ /* 0x000fe200078e0233 */
[-C--:B------:R-:W-:Y:S02]  /*2e60*/  LEA R4, P1, R54, R2.reuse, 0x1 ;  /* 0x0000000236047211 */ /* 0x080fe400078208ff */
[-C--:B------:R-:W-:Y:S02]  /*2e70*/  LEA.HI.X.SX32 R47, R51, R55.reuse, 0x1, P0 ;  /* 0x00000037332f7211 */ /* 0x080fe400000f0eff */
[----:B------:R-:W-:Y:S02]  /*2e80*/  LEA R6, P0, R10, R2, 0x1 ;  /* 0x000000020a067211 */ /* 0x000fe400078008ff */
[----:B------:R-:W-:Y:S01]  /*2e90*/  LEA.HI.X.SX32 R5, R54, R55, 0x1, P1 ;  /* 0x0000003736057211 */ /* 0x000fe200008f0eff */
[----:B------:R0:W-:Y:S01]  /*2ea0*/  STL [R1+0xfc], R93 ;  /* 0x0000fc5d01007387 */ /* 0x0001e20000100800 */
[----:B------:R-:W-:-:S02]  /*2eb0*/  LEA R16, R0, R10, 0x1 ;  /* 0x0000000a00107211 */ /* 0x000fc400078e08ff */
[----:B------:R-:W-:Y:S01]  /*2ec0*/  LEA.HI.X.SX32 R7, R10, R55, 0x1, P0 ;  /* 0x000000370a077211 */ /* 0x000fe200000f0eff */
[----:B------:R-:W5:Y:S02]  /*2ed0*/  LDG.E.U16 R98, desc[UR12][R46.64] ;  /* 0x0000000c2e627981 */ /* 0x000f64000c1e1500 */
[C---:B------:R-:W-:Y:S02]  /*2ee0*/  IMAD R48, R0.reuse, 0x2, R16 ;  /* 0x0000000200307824 */ /* 0x040fe400078e0210 */
[----:B------:R-:W5:Y:S04]  /*2ef0*/  LDG.E.U16 R96, desc[UR12][R6.64] ;  /* 0x0000000c06607981 */ /* 0x000f68000c1e1500 */
[----:B0-----:R0:W5:Y:S01]  /*2f00*/  LDG.E.U16 R93, desc[UR12][R4.64] ;  /* 0x0000000c045d7981 */ /* 0x001162000c1e1500 */
[----:B------:R-:W-:-:S05]  /*2f10*/  LEA R49, R0, R48, 0x1 ;  /* 0x0000003000317211 */ /* 0x000fca00078e08ff */
[----:B------:R-:W-:Y:S01]  /*2f20*/  IMAD R59, R0, 0x2, R49 ;  /* 0x00000002003b7824 */ /* 0x000fe200078e0231 */
[----:B0-----:R-:W-:-:S04]  /*2f30*/  LEA R4, P1, R48, R2, 0x1 ;  /* 0x0000000230047211 */ /* 0x001fc800078208ff */
[----:B------:R-:W-:Y:S02]  /*2f40*/  LEA R17, R0, R59, 0x1 ;  /* 0x0000003b00117211 */ /* 0x000fe400078e08ff */
[----:B------:R-:W-:Y:S02]  /*2f50*/  LEA.HI.X.SX32 R5, R48, R55, 0x1, P1 ;  /* 0x0000003730057211 */ /* 0x000fe400008f0eff */
[----:B------:R-:W-:Y:S01]  /*2f60*/  LEA R48, P0, R49, R2, 0x1 ;  /* 0x0000000231307211 */ /* 0x000fe200078008ff */
[----:B------:R-:W-:-:S03]  /*2f70*/  IMAD R58, R0, 0x2, R17 ;  /* 0x00000002003a7824 */ /* 0x000fc600078e0211 */
[-C--:B------:R-:W-:Y:S02]  /*2f80*/  LEA.HI.X.SX32 R49, R49, R55.reuse, 0x1, P0 ;  /* 0x0000003731317211 */ /* 0x080fe400000f0eff */
[CC--:B------:R-:W-:Y:S02]  /*2f90*/  LEA R46, P0, R59.reuse, R2.reuse, 0x1 ;  /* 0x000000023b2e7211 */ /* 0x0c0fe400078008ff */
[----:B------:R-:W-:Y:S01]  /*2fa0*/  LEA R6, P1, R58, R2, 0x1 ;  /* 0x000000023a067211 */ /* 0x000fe200078208ff */
[----:B------:R0:W-:Y:S01]  /*2fb0*/  STL [R1+0xf8], R79 ;  /* 0x0000f84f01007387 */ /* 0x0001e20000100800 */
[----:B------:R-:W-:Y:S02]  /*2fc0*/  LEA R56, R0, R58, 0x1 ;  /* 0x0000003a00387211 */ /* 0x000fe400078e08ff */
[-C--:B------:R-:W-:Y:S01]  /*2fd0*/  LEA.HI.X.SX32 R47, R59, R55.reuse, 0x1, P0 ;  /* 0x000000373b2f7211 */ /* 0x080fe200000f0eff */
[----:B------:R-:W5:Y:S01]  /*2fe0*/  LDG.E.U16 R94, desc[UR12][R48.64] ;  /* 0x0000000c305e7981 */ /* 0x000f62000c1e1500 */
[----:B------:R-:W-:-:S02]  /*2ff0*/  LEA.HI.X.SX32 R7, R58, R55, 0x1, P1 ;  /* 0x000000373a077211 */ /* 0x000fc400008f0eff */
[C---:B------:R-:W-:Y:S01]  /*3000*/  LEA R58, P0, R56.reuse, R2, 0x1 ;  /* 0x00000002383a7211 */ /* 0x040fe200078008ff */
[----:B------:R1:W5:Y:S03]  /*3010*/  LDG.E.U16 R97, desc[UR12][R46.64] ;  /* 0x0000000c2e617981 */ /* 0x000366000c1e1500 */
[----:B------:R-:W-:Y:S01]  /*3020*/  LEA.HI.X.SX32 R59, R56, R55, 0x1, P0 ;  /* 0x00000037383b7211 */ /* 0x000fe200000f0eff */
[----:B0-----:R-:W5:Y:S04]  /*3030*/  LDG.E.U16 R79, desc[UR12][R4.64] ;  /* 0x0000000c044f7981 */ /* 0x001f68000c1e1500 */
[----:B--2---:R-:W-:Y:S04]  /*3040*/  STL [R1+0xf4], R68 ;  /* 0x0000f44401007387 */ /* 0x004fe80000100800 */
[----:B---3--:R-:W-:Y:S04]  /*3050*/  STL [R1+0xf0], R75 ;  /* 0x0000f04b01007387 */ /* 0x008fe80000100800 */
[----:B------:R0:W-:Y:S04]  /*3060*/  STL [R1+0xec], R89 ;  /* 0x0000ec5901007387 */ /* 0x0001e80000100800 */
[----:B0-----:R-:W2:Y:S04]  /*3070*/  LDG.E.U16 R89, desc[UR12][R6.64] ;  /* 0x0000000c06597981 */ /* 0x001ea8000c1e1500 */
[----:B----4-:R-:W-:Y:S04]  /*3080*/  STL [R1+0xe8], R69 ;  /* 0x0000e84501007387 */ /* 0x010fe80000100800 */
[----:B-----5:R-:W-:Y:S04]  /*3090*/  STL [R1+0xe4], R67 ;  /* 0x0000e44301007387 */ /* 0x020fe80000100800 */
[----:B------:R0:W-:Y:S04]  /*30a0*/  STL [R1+0xe0], R95 ;  /* 0x0000e05f01007387 */ /* 0x0001e80000100800 */
[----:B0-----:R0:W3:Y:S01]  /*30b0*/  LDG.E.U16 R95, desc[UR12][R58.64] ;  /* 0x0000000c3a5f7981 */ /* 0x0010e2000c1e1500 */
[----:B------:R-:W-:-:S05]  /*30c0*/  IMAD R57, R0, 0x2, R56 ;  /* 0x0000000200397824 */ /* 0x000fca00078e0238 */
[----:B------:R-:W-:-:S05]  /*30d0*/  LEA R18, R0, R57, 0x1 ;  /* 0x0000003900127211 */ /* 0x000fca00078e08ff */
[----:B------:R-:W-:-:S05]  /*30e0*/  IMAD R78, R0, 0x2, R18 ;  /* 0x00000002004e7824 */ /* 0x000fca00078e0212 */
[----:B------:R-:W-:Y:S02]  /*30f0*/  LEA R74, R0, R78, 0x1 ;  /* 0x0000004e004a7211 */ /* 0x000fe400078e08ff */
[----:B------:R-:W-:-:S03]  /*3100*/  LEA R56, P0, R57, R2, 0x1 ;  /* 0x0000000239387211 */ /* 0x000fc600078008ff */
[----:B------:R-:W-:Y:S01]  /*3110*/  IMAD R72, R0, 0x2, R74 ;  /* 0x0000000200487824 */ /* 0x000fe200078e024a */
[----:B-1----:R-:W-:Y:S02]  /*3120*/  LEA R46, P1, R78, R2, 0x1 ;  /* 0x000000024e2e7211 */ /* 0x002fe400078208ff */
[-C--:B------:R-:W-:Y:S02]  /*3130*/  LEA.HI.X.SX32 R57, R57, R55.reuse, 0x1, P0 ;  /* 0x0000003739397211 */ /* 0x080fe400000f0eff */
[----:B------:R-:W-:Y:S02]  /*3140*/  LEA R11, R0, R72, 0x1 ;  /* 0x00000048000b7211 */ /* 0x000fe400078e08ff */
[----:B0-----:R-:W-:Y:S02]  /*3150*/  LEA R58, P0, R74, R2, 0x1 ;  /* 0x000000024a3a7211 */ /* 0x001fe400078008ff */
[-C--:B------:R-:W-:Y:S01]  /*3160*/  LEA.HI.X.SX32 R47, R78, R55.reuse, 0x1, P1 ;  /* 0x000000374e2f7211 */ /* 0x080fe200008f0eff */
[----:B------:R-:W-:Y:S01]  /*3170*/  IMAD R60, R0, 0x2, R11 ;  /* 0x00000002003c7824 */ /* 0x000fe200078e020b */
[----:B------:R-:W-:Y:S01]  /*3180*/  LEA.HI.X.SX32 R59, R74, R55, 0x1, P0 ;  /* 0x000000374a3b7211 */ /* 0x000fe200000f0eff */
[----:B------:R0:W-:Y:S04]  /*3190*/  STL [R1+0xdc], R93 ;  /* 0x0000dc5d01007387 */ /* 0x0001e80000100800 */
[----:B------:R-:W-:Y:S01]  /*31a0*/  STL [R1+0xd8], R98 ;  /* 0x0000d86201007387 */ /* 0x000fe20000100800 */
[----:B------:R-:W-:-:S03]  /*31b0*/  LEA R61, R0, R60, 0x1 ;  /* 0x0000003c003d7211 */ /* 0x000fc600078e08ff */
[----:B------:R-:W4:Y:S04]  /*31c0*/  LDG.E.U16 R4, desc[UR12][R46.64] ;  /* 0x0000000c2e047981 */ /* 0x000f28000c1e1500 */
[----:B0-----:R0:W5:Y:S04]  /*31d0*/  LDG.E.U16 R93, desc[UR12][R56.64] ;  /* 0x0000000c385d7981 */ /* 0x001168000c1e1500 */
[----:B------:R1:W-:Y:S01]  /*31e0*/  STL [R1+0xd4], R96 ;  /* 0x0000d46001007387 */ /* 0x0003e20000100800 */
[----:B------:R-:W-:-:S03]  /*31f0*/  IMAD R3, R0, 0x2, R61 ;  /* 0x0000000200037824 */ /* 0x000fc600078e023d */
[----:B-1----:R1:W4:Y:S02]  /*3200*/  LDG.E.U16 R96, desc[UR12][R58.64] ;  /* 0x0000000c3a607981 */ /* 0x002324000c1e1500 */
[----:B------:R-:W-:Y:S02]  /*3210*/  LEA R12, R0, R3, 0x1 ;  /* 0x00000003000c7211 */ /* 0x000fe400078e08ff */
[-C--:B0-----:R-:W-:Y:S02]  /*3220*/  LEA R56, P0, R72, R2.reuse, 0x1 ;  /* 0x0000000248387211 */ /* 0x081fe400078008ff */
[----:B------:R-:W-:Y:S01]  /*3230*/  LEA R46, P1, R60, R2, 0x1 ;  /* 0x000000023c2e7211 */ /* 0x000fe200078208ff */
[----:B------:R-:W-:Y:S01]  /*3240*/  IMAD R85, R0, 0x2, R12 ;  /* 0x0000000200557824 */ /* 0x000fe200078e020c */
[-C--:B------:R-:W-:Y:S02]  /*3250*/  LEA.HI.X.SX32 R57, R72, R55.reuse, 0x1, P0 ;  /* 0x0000003748397211 */ /* 0x080fe400000f0eff */
[----:B------:R-:W-:-:S02]  /*3260*/  LEA.HI.X.SX32 R47, R60, R55, 0x1, P1 ;  /* 0x000000373c2f7211 */ /* 0x000fc400008f0eff */
[CC--:B------:R-:W-:Y:S01]  /*3270*/  LEA R60, P0, R61.reuse, R2.reuse, 0x1 ;  /* 0x000000023d3c7211 */ /* 0x0c0fe200078008ff */
[----:B------:R0:W4:Y:S01]  /*3280*/  LDG.E.U16 R100, desc[UR12][R56.64] ;  /* 0x0000000c38647981 */ /* 0x000122000c1e1500 */
[C---:B------:R-:W-:Y:S02]  /*3290*/  LEA R73, R0.reuse, R85, 0x1 ;  /* 0x0000005500497211 */ /* 0x040fe400078e08ff */
[-C--:B------:R-:W-:Y:S02]  /*32a0*/  LEA.HI.X.SX32 R61, R61, R55.reuse, 0x1, P0 ;  /* 0x000000373d3d7211 */ /* 0x080fe400000f0eff */
[C---:B-1----:R-:W-:Y:S01]  /*32b0*/  LEA R58, P0, R3.reuse, R2, 0x1 ;  /* 0x00000002033a7211 */ /* 0x042fe200078008ff */
[----:B------:R-:W-:Y:S02]  /*32c0*/  IMAD R71, R0, 0x2, R73 ;  /* 0x0000000200477824 */ /* 0x000fe400078e0249 */
[----:B------:R1:W4:Y:S01]  /*32d0*/  LDG.E.U16 R99, desc[UR12][R60.64] ;  /* 0x0000000c3c637981 */ /* 0x000322000c1e1500 */
[----:B------:R-:W-:-:S02]  /*32e0*/  LEA.HI.X.SX32 R59, R3, R55, 0x1, P0 ;  /* 0x00000037033b7211 */ /* 0x000fc400000f0eff */
[-C--:B0-----:R-:W-:Y:S01]  /*32f0*/  LEA R56, P1, R85, R2.reuse, 0x1 ;  /* 0x0000000255387211 */ /* 0x081fe200078208ff */
[----:B------:R-:W-:Y:S04]  /*3300*/  STL [R1+0xd0], R79 ;  /* 0x0000d04f01007387 */ /* 0x000fe80000100800 */
[----:B------:R0:W4:Y:S01]  /*3310*/  LDG.E.U16 R98, desc[UR12][R58.64] ;  /* 0x0000000c3a627981 */ /* 0x000122000c1e1500 */
[----:B-1----:R-:W-:-:S03]  /*3320*/  LEA R60, P0, R73, R2, 0x1 ;  /* 0x00000002493c7211 */ /* 0x002fc600078008ff */
[----:B------:R1:W-:Y:S01]  /*3330*/  STL [R1+0xcc], R94 ;  /* 0x0000cc5e01007387 */ /* 0x0003e20000100800 */
[-C--:B------:R-:W-:Y:S02]  /*3340*/  LEA.HI.X.SX32 R61, R73, R55.reuse, 0x1, P0 ;  /* 0x00000037493d7211 */ /* 0x080fe400000f0eff */
[-C--:B------:R-:W-:Y:S02]  /*3350*/  LEA.HI.X.SX32 R57, R85, R55.reuse, 0x1, P1 ;  /* 0x0000003755397211 */ /* 0x080fe400008f0eff */
[C---:B0-----:R-:W-:Y:S01]  /*3360*/  LEA R58, P0, R71.reuse, R2, 0x1 ;  /* 0x00000002473a7211 */ /* 0x041fe200078008ff */
[----:B------:R0:W-:Y:S04]  /*3370*/  STL [R1+0xc8], R97 ;  /* 0x0000c86101007387 */ /* 0x0001e80000100800 */
[----:B-1----:R-:W4:Y:S01]  /*3380*/  LDG.E.U16 R94, desc[UR12][R46.64] ;  /* 0x0000000c2e5e7981 */ /* 0x002f22000c1e1500 */
[----:B------:R-:W-:-:S03]  /*3390*/  LEA.HI.X.SX32 R59, R71, R55, 0x1, P0 ;  /* 0x00000037473b7211 */ /* 0x000fc600000f0eff */
[----:B------:R-:W4:Y:S04]  /*33a0*/  LDG.E.U16 R85, desc[UR12][R60.64] ;  /* 0x0000000c3c557981 */ /* 0x000f28000c1e1500 */
[----:B0-----:R-:W4:Y:S01]  /*33b0*/  LDG.E.U16 R97, desc[UR12][R58.64] ;  /* 0x0000000c3a617981 */ /* 0x001f22000c1e1500 */
[----:B------:R-:W-:-:S03]  /*33c0*/  LEA R13, R0, R71, 0x1 ;  /* 0x00000047000d7211 */ /* 0x000fc600078e08ff */
[----:B--2---:R-:W-:Y:S04]  /*33d0*/  STL [R1+0xc4], R89 ;  /* 0x0000c45901007387 */ /* 0x004fe80000100800 */
[----:B---3--:R0:W-:Y:S04]  /*33e0*/  STL [R1+0xc0], R95 ;  /* 0x0000c05f01007387 */ /* 0x0081e80000100800 */
[----:B0-----:R0:W2:Y:S01]  /*33f0*/  LDG.E.U16 R95, desc[UR12][R56.64] ;  /* 0x0000000c385f7981 */ /* 0x0010a2000c1e1500 */
        /* <DEDUP_REMOVED lines=23> */
[----:B------:R-:W-:Y:S01]  /*3570*/  LEA.HI.X.SX32 R57, R62, R55, 0x1, P1 ;  /* 0x000000373e397211 */ /* 0x000fe200008f0eff */
[----:B-----5:R-:W-:Y:S02]  /*3580*/  STL [R1+0xbc], R93 ;  /* 0x0000bc5d01007387 */ /* 0x020fe40000100800 */
[C---:B------:R-:W-:Y:S02]  /*3590*/  IMAD R54, R0.reuse, 0x2, R75 ;  /* 0x0000000200367824 */ /* 0x040fe400078e024b */
[----:B----4-:R-:W-:Y:S04]  /*35a0*/  STL [R1+0xb8], R4 ;  /* 0x0000b80401007387 */ /* 0x010fe80000100800 */
[----:B------:R0:W-:Y:S01]  /*35b0*/  STL [R1+0xb4], R96 ;  /* 0x0000b46001007387 */ /* 0x0001e20000100800 */
[----:B------:R-:W-:-:S03]  /*35c0*/  LEA R5, R0, R54, 0x1 ;  /* 0x0000003600057211 */ /* 0x000fc600078e08ff */
[----:B0-----:R-:W3:Y:S02]  /*35d0*/  LDG.E.U16 R96, desc[UR12][R56.64] ;  /* 0x0000000c38607981 */ /* 0x001ee4000c1e1500 */
[----:B------:R-:W-:Y:S01]  /*35e0*/  IMAD R69, R0, 0x2, R5 ;  /* 0x0000000200457824 */ /* 0x000fe200078e0205 */
[----:B------:R-:W-:-:S04]  /*35f0*/  LEA R62, P0, R63, R2, 0x1 ;  /* 0x000000023f3e7211 */ /* 0x000fc800078008ff */
[----:B------:R-:W-:Y:S02]  /*3600*/  LEA R67, R0, R69, 0x1 ;  /* 0x0000004500437211 */ /* 0x000fe400078e08ff */
[-C--:B------:R-:W-:Y:S02]  /*3610*/  LEA.HI.X.SX32 R63, R63, R55.reuse, 0x1, P0 ;  /* 0x000000373f3f7211 */ /* 0x080fe400000f0eff */
[-C--:B------:R-:W-:Y:S01]  /*3620*/  LEA R60, P0, R70, R2.reuse, 0x1 ;  /* 0x00000002463c7211 */ /* 0x080fe200078008ff */
[----:B------:R-:W-:Y:S01]  /*3630*/  IMAD R49, R0, 0x2, R67 ;  /* 0x0000000200317824 */ /* 0x000fe200078e0243 */
[----:B------:R-:W-:Y:S01]  /*3640*/  LEA R58, P1, R64, R2, 0x1 ;  /* 0x00000002403a7211 */ /* 0x000fe200078208ff */
[----:B------:R0:W4:Y:S01]  /*3650*/  LDG.E.U16 R103, desc[UR12][R62.64] ;  /* 0x0000000c3e677981 */ /* 0x000122000c1e1500 */
[-C--:B------:R-:W-:Y:S02]  /*3660*/  LEA.HI.X.SX32 R61, R70, R55.reuse, 0x1, P0 ;  /* 0x00000037463d7211 */ /* 0x080fe400000f0eff */
[----:B------:R-:W-:-:S02]  /*3670*/  LEA.HI.X.SX32 R59, R64, R55, 0x1, P1 ;  /* 0x00000037403b7211 */ /* 0x000fc400008f0eff */
[CC--:B------:R-:W-:Y:S01]  /*3680*/  LEA R64, P0, R65.reuse, R2.reuse, 0x1 ;  /* 0x0000000241407211 */ /* 0x0c0fe200078008ff */
[----:B------:R1:W5:Y:S01]  /*3690*/  LDG.E.U16 R102, desc[UR12][R60.64] ;  /* 0x0000000c3c667981 */ /* 0x000362000c1e1500 */
[C---:B------:R-:W-:Y:S02]  /*36a0*/  LEA R6, R0.reuse, R49, 0x1 ;  /* 0x0000003100067211 */ /* 0x040fe400078e08ff */
[-C--:B------:R-:W-:Y:S01]  /*36b0*/  LEA.HI.X.SX32 R65, R65, R55.reuse, 0x1, P0 ;  /* 0x0000003741417211 */ /* 0x080fe200000f0eff */
[----:B------:R-:W4:Y:S01]  /*36c0*/  LDG.E.U16 R101, desc[UR12][R58.64] ;  /* 0x0000000c3a657981 */ /* 0x000f22000c1e1500 */
[CC--:B0-----:R-:W-:Y:S01]  /*36d0*/  LEA R62, P1, R69.reuse, R2.reuse, 0x1 ;  /* 0x00000002453e7211 */ /* 0x0c1fe200078208ff */
[----:B------:R-:W-:Y:S01]  /*36e0*/  IMAD R78, R0, 0x2, R6 ;  /* 0x00000002004e7824 */ /* 0x000fe200078e0206 */
[----:B-1----:R-:W-:Y:S01]  /*36f0*/  LEA R60, P0, R68, R2, 0x1 ;  /* 0x00000002443c7211 */ /* 0x002fe200078008ff */
[----:B------:R0:W-:Y:S01]  /*3700*/  STL [R1+0xb0], R100 ;  /* 0x0000b06401007387 */ /* 0x0001e20000100800 */
[----:B------:R-:W-:-:S02]  /*3710*/  LEA.HI.X.SX32 R63, R69, R55, 0x1, P1 ;  /* 0x00000037453f7211 */ /* 0x000fc400008f0eff */
[----:B------:R-:W-:Y:S01]  /*3720*/  LEA.HI.X.SX32 R61, R68, R55, 0x1, P0 ;  /* 0x00000037443d7211 */ /* 0x000fe200000f0eff */
[----:B------:R-:W-:Y:S04]  /*3730*/  STL [R1+0xac], R94 ;  /* 0x0000ac5e01007387 */ /* 0x000fe80000100800 */
[----:B0-----:R0:W5:Y:S04]  /*3740*/  LDG.E.U16 R100, desc[UR12][R64.64] ;  /* 0x0000000c40647981 */ /* 0x001168000c1e1500 */
[----:B------:R1:W-:Y:S01]  /*3750*/  STL [R1+0xa8], R99 ;  /* 0x0000a86301007387 */ /* 0x0003e20000100800 */
[----:B0-----:R-:W-:-:S03]  /*3760*/  LEA R64, P0, R78, R2, 0x1 ;  /* 0x000000024e407211 */ /* 0x001fc600078008ff */
[----:B------:R0:W-:Y:S01]  /*3770*/  STL [R1+0xa4], R98 ;  /* 0x0000a46201007387 */ /* 0x0001e20000100800 */
[----:B------:R-:W-:-:S03]  /*3780*/  LEA.HI.X.SX32 R65, R78, R55, 0x1, P0 ;  /* 0x000000374e417211 */ /* 0x000fc600000f0eff */
[----:B-1----:R-:W5:Y:S04]  /*3790*/  LDG.E.U16 R99, desc[UR12][R60.64] ;  /* 0x0000000c3c637981 */ /* 0x002f68000c1e1500 */
[----:B0-----:R0:W5:Y:S04]  /*37a0*/  LDG.E.U16 R98, desc[UR12][R62.64] ;  /* 0x0000000c3e627981 */ /* 0x001168000c1e1500 */
[----:B--2---:R-:W-:Y:S04]  /*37b0*/  STL [R1+0xa0], R95 ;  /* 0x0000a05f01007387 */ /* 0x004fe80000100800 */
[----:B------:R-:W-:Y:S04]  /*37c0*/  STL [R1+0x9c], R85 ;  /* 0x00009c5501007387 */ /* 0x000fe80000100800 */
[----:B------:R1:W-:Y:S04]  /*37d0*/  STL [R1+0x98], R97 ;  /* 0x0000986101007387 */ /* 0x0003e80000100800 */
[----:B-1----:R1:W2:Y:S01]  /*37e0*/  LDG.E.U16 R97, desc[UR12][R64.64] ;  /* 0x0000000c40617981 */ /* 0x0022a2000c1e1500 */
        /* <DEDUP_REMOVED lines=22> */
[C---:B------:R-:W-:Y:S01]  /*3950*/  LEA R68, R0.reuse, R69, 0x1 ;  /* 0x0000004500447211 */ /* 0x040fe200078e08ff */
[----:B---3--:R3:W-:Y:S01]  /*3960*/  STL [R1+0x94], R96 ;  /* 0x0000946001007387 */ /* 0x0087e20000100800 */
[-C--:B0-----:R-:W-:Y:S02]  /*3970*/  LEA R62, P1, R89, R2.reuse, 0x1 ;  /* 0x00000002593e7211 */ /* 0x081fe400078208ff */
[----:B------:R-:W-:Y:S02]  /*3980*/  LEA R60, P0, R79, R2, 0x1 ;  /* 0x000000024f3c7211 */ /* 0x000fe400078008ff */
[-C--:B------:R-:W-:Y:S01]  /*3990*/  LEA.HI.X.SX32 R63, R89, R55.reuse, 0x1, P1 ;  /* 0x00000037593f7211 */ /* 0x080fe200008f0eff */
[----:B---3--:R-:W-:Y:S01]  /*39a0*/  IMAD R96, R0, 0x2, R68 ;  /* 0x0000000200607824 */ /* 0x008fe200078e0244 */
[----:B------:R-:W-:-:S03]  /*39b0*/  LEA.HI.X.SX32 R61, R79, R55, 0x1, P0 ;  /* 0x000000374f3d7211 */ /* 0x000fc600000f0eff */
[----:B------:R0:W3:Y:S01]  /*39c0*/  LDG.E.U16 R104, desc[UR12][R62.64] ;  /* 0x0000000c3e687981 */ /* 0x0000e2000c1e1500 */
[----:B------:R-:W-:-:S03]  /*39d0*/  LEA R89, R0, R96, 0x1 ;  /* 0x0000006000597211 */ /* 0x000fc600078e08ff */
[----:B------:R4:W3:Y:S01]  /*39e0*/  LDG.E.U16 R105, desc[UR12][R60.64] ;  /* 0x0000000c3c697981 */ /* 0x0008e2000c1e1500 */
[----:B-1----:R-:W-:Y:S01]  /*39f0*/  LEA R64, P0, R93, R2, 0x1 ;  /* 0x000000025d407211 */ /* 0x002fe200078008ff */
[----:B------:R-:W-:-:S03]  /*3a00*/  IMAD R79, R0, 0x2, R89 ;  /* 0x00000002004f7824 */ /* 0x000fc600078e0259 */
[----:B------:R-:W-:Y:S02]  /*3a10*/  LEA.HI.X.SX32 R65, R93, R55, 0x1, P0 ;  /* 0x000000375d417211 */ /* 0x000fe400000f0eff */
[-C--:B0-----:R-:W-:Y:S02]  /*3a20*/  LEA R62, P0, R94, R2.reuse, 0x1 ;  /* 0x000000025e3e7211 */ /* 0x081fe400078008ff */
[----:B------:R-:W-:Y:S02]  /*3a30*/  LEA R78, R0, R79, 0x1 ;  /* 0x0000004f004e7211 */ /* 0x000fe400078e08ff */
[CC--:B----4-:R-:W-:Y:S01]  /*3a40*/  LEA R60, P1, R95.reuse, R2.reuse, 0x1 ;  /* 0x000000025f3c7211 */ /* 0x0d0fe200078208ff */
[----:B------:R0:W-:Y:S01]  /*3a50*/  STL [R1+0x90], R103 ;  /* 0x0000906701007387 */ /* 0x0001e20000100800 */
[-C--:B------:R-:W-:Y:S01]  /*3a60*/  LEA.HI.X.SX32 R63, R94, R55.reuse, 0x1, P0 ;  /* 0x000000375e3f7211 */ /* 0x080fe200000f0eff */
[----:B------:R-:W-:Y:S01]  /*3a70*/  IMAD R93, R0, 0x2, R78 ;  /* 0x00000002005d7824 */ /* 0x000fe200078e024e */
[----:B------:R-:W-:Y:S01]  /*3a80*/  LEA.HI.X.SX32 R61, R95, R55, 0x1, P1 ;  /* 0x000000375f3d7211 */ /* 0x000fe200008f0eff */
[----:B-----5:R1:W-:Y:S04]  /*3a90*/  STL [R1+0x8c], R102 ;  /* 0x00008c6601007387 */ /* 0x0203e80000100800 */
[----:B0-----:R0:W4:Y:S04]  /*3aa0*/  LDG.E.U16 R103, desc[UR12][R64.64] ;  /* 0x0000000c40677981 */ /* 0x001128000c1e1500 */
[----:B------:R5:W-:Y:S04]  /*3ab0*/  STL [R1+0x88], R101 ;  /* 0x0000886501007387 */ /* 0x000be80000100800 */
[----:B-1----:R1:W3:Y:S01]  /*3ac0*/  LDG.E.U16 R102, desc[UR12][R62.64] ;  /* 0x0000000c3e667981 */ /* 0x0022e2000c1e1500 */
[----:B0-----:R-:W-:-:S04]  /*3ad0*/  LEA R64, P0, R96, R2, 0x1 ;  /* 0x0000000260407211 */ /* 0x001fc800078008ff */
[----:B------:R-:W-:Y:S01]  /*3ae0*/  LEA.HI.X.SX32 R65, R96, R55, 0x1, P0 ;  /* 0x0000003760417211 */ /* 0x000fe200000f0eff */
[----:B-----5:R0:W5:Y:S01]  /*3af0*/  LDG.E.U16 R101, desc[UR12][R60.64] ;  /* 0x0000000c3c657981 */ /* 0x020162000c1e1500 */
[----:B-1----:R-:W-:-:S03]  /*3b00*/  LEA R62, P1, R93, R2, 0x1 ;  /* 0x000000025d3e7211 */ /* 0x002fc600078208ff */
[----:B------:R1:W-:Y:S01]  /*3b10*/  STL [R1+0x84], R100 ;  /* 0x0000846401007387 */ /* 0x0003e20000100800 */
[-C--:B------:R-:W-:Y:S02]  /*3b20*/  LEA.HI.X.SX32 R63, R93, R55.reuse, 0x1, P1 ;  /* 0x000000375d3f7211 */ /* 0x080fe400008f0eff */
[CC--:B0-----:R-:W-:Y:S01]  /*3b30*/  LEA R60, P0, R83.reuse, R2.reuse, 0x1 ;  /* 0x00000002533c7211 */ /* 0x0c1fe200078008ff */
[----:B------:R0:W-:Y:S03]  /*3b40*/  STL [R1+0x80], R99 ;  /* 0x0000806301007387 */ /* 0x0001e60000100800 */
[----:B------:R-:W-:Y:S01]  /*3b50*/  LEA.HI.X.SX32 R61, R83, R55, 0x1, P0 ;  /* 0x00000037533d7211 */ /* 0x000fe200000f0eff */
[----:B-1----:R1:W5:Y:S04]  /*3b60*/  LDG.E.U16 R100, desc[UR12][R64.64] ;  /* 0x0000000c40647981 */ /* 0x002368000c1e1500 */
[----:B------:R1:W-:Y:S04]  /*3b70*/  STL [R1+0x7c], R98 ;  /* 0x00007c6201007387 */ /* 0x0003e80000100800 */
[----:B0-----:R0:W5:Y:S01]  /*3b80*/  LDG.E.U16 R99, desc[UR12][R62.64] ;  /* 0x0000000c3e637981 */ /* 0x001162000c1e1500 */
[----:B-1----:R-:W-:-:S04]  /*3b90*/  LEA R64, P0, R80, R2, 0x1 ;  /* 0x0000000250407211 */ /* 0x002fc800078008ff */
[----:B------:R-:W-:Y:S01]  /*3ba0*/  LEA.HI.X.SX32 R65, R80, R55, 0x1, P0 ;  /* 0x0000003750417211 */ /* 0x000fe200000f0eff */
[----:B------:R1:W5:Y:S01]  /*3bb0*/  LDG.E.U16 R98, desc[UR12][R60.64] ;  /* 0x0000000c3c627981 */ /* 0x000362000c1e1500 */
[----:B0-----:R-:W-:-:S04]  /*3bc0*/  LEA R62, P1, R81, R2, 0x1 ;  /* 0x00000002513e7211 */ /* 0x001fc800078208ff */
[----:B------:R-:W-:Y:S02]  /*3bd0*/  LEA.HI.X.SX32 R63, R81, R55, 0x1, P1 ;  /* 0x00000037513f7211 */ /* 0x000fe400008f0eff */
[----:B-1----:R-:W-:-:S03]  /*3be0*/  LEA R60, P0, R76, R2, 0x1 ;  /* 0x000000024c3c7211 */ /* 0x002fc600078008ff */
[----:B------:R0:W5:Y:S01]  /*3bf0*/  LDG.E.U16 R96, desc[UR12][R62.64] ;  /* 0x0000000c3e607981 */ /* 0x000162000c1e1500 */
[----:B------:R-:W-:-:S05]  /*3c00*/  LEA.HI.X.SX32 R61, R76, R55, 0x1, P0 ;  /* 0x000000374c3d7211 */ /* 0x000fca00000f0eff */
[----:B------:R-:W5:Y:S01]  /*3c10*/  LDG.E.U16 R95, desc[UR12][R60.64] ;  /* 0x0000000c3c5f7981 */ /* 0x000f62000c1e1500 */
[----:B0-----:R-:W-:-:S04]  /*3c20*/  LEA R62, P0, R66, R2, 0x1 ;  /* 0x00000002423e7211 */ /* 0x001fc800078008ff */
[----:B------:R-:W-:Y:S02]  /*3c30*/  LEA.HI.X.SX32 R63, R66, R55, 0x1, P0 ;  /* 0x00000037423f7211 */ /* 0x000fe400000f0eff */
[----:B------:R-:W-:-:S03]  /*3c40*/  LEA R66, P0, R67, R2, 0x1 ;  /* 0x0000000243427211 */ /* 0x000fc600078008ff */
[----:B------:R0:W5:Y:S01]  /*3c50*/  LDG.E.U16 R83, desc[UR12][R62.64] ;  /* 0x0000000c3e537981 */ /* 0x000162000c1e1500 */
[----:B------:R-:W-:-:S05]  /*3c60*/  LEA.HI.X.SX32 R67, R67, R55, 0x1, P0 ;  /* 0x0000003743437211 */ /* 0x000fca00000f0eff */
[----:B------:R1:W5:Y:S01]  /*3c70*/  LDG.E.U16 R80, desc[UR12][R66.64] ;  /* 0x0000000c42507981 */ /* 0x000362000c1e1500 */
[----:B0-----:R-:W-:-:S04]  /*3c80*/  LEA R62, P0, R72, R2, 0x1 ;  /* 0x00000002483e7211 */ /* 0x001fc800078008ff */
[----:B------:R-:W-:Y:S02]  /*3c90*/  LEA.HI.X.SX32 R63, R72, R55, 0x1, P0 ;  /* 0x00000037483f7211 */ /* 0x000fe400000f0eff */
[----:B-1----:R-:W-:-:S03]  /*3ca0*/  LEA R66, P0, R71, R2, 0x1 ;  /* 0x0000000247427211 */ /* 0x002fc600078008ff */
[----:B------:R0:W5:Y:S01]  /*3cb0*/  LDG.E.U16 R76, desc[UR12][R62.64] ;  /* 0x0000000c3e4c7981 */ /* 0x000162000c1e1500 */
[----:B------:R-:W-:Y:S02]  /*3cc0*/  LEA.HI.X.SX32 R67, R71, R55, 0x1, P0 ;  /* 0x0000003747437211 */ /* 0x000fe400000f0eff */
[----:B------:R-:W-:Y:S02]  /*3cd0*/  LEA R93, R0, R93, 0x1 ;  /* 0x0000005d005d7211 */ /* 0x000fe400078e08ff */
[----:B0-----:R-:W-:-:S04]  /*3ce0*/  LEA R62, P0, R70, R2, 0x1 ;  /* 0x00000002463e7211 */ /* 0x001fc800078008ff */
[----:B------:R-:W-:Y:S01]  /*3cf0*/  LEA.HI.X.SX32 R63, R70, R55, 0x1, P0 ;  /* 0x00000037463f7211 */ /* 0x000fe200000f0eff */
[----:B--2---:R0:W-:Y:S04]  /*3d00*/  STL [R1+0x78], R97 ;  /* 0x0000786101007387 */ /* 0x0041e80000100800 */
[----:B0-----:R0:W2:Y:S02]  /*3d10*/  LDG.E.U16 R97, desc[UR12][R64.64] ;  /* 0x0000000c40617981 */ /* 0x0010a4000c1e1500 */
[----:B0-----:R-:W-:-:S04]  /*3d20*/  LEA R64, P1, R77, R2, 0x1 ;  /* 0x000000024d407211 */ /* 0x001fc800078208ff */
[----:B------:R-:W-:Y:S02]  /*3d30*/  LEA.HI.X.SX32 R65, R77, R55, 0x1, P1 ;  /* 0x000000374d417211 */ /* 0x000fe400008f0eff */
[----:B------:R-:W-:-:S03]  /*3d40*/  LEA R60, P1, R75, R2, 0x1 ;  /* 0x000000024b3c7211 */ /* 0x000fc600078208ff */
[----:B------:R0:W2:Y:S01]  /*3d50*/  LDG.E.U16 R94, desc[UR12][R64.64] ;  /* 0x0000000c405e7981 */ /* 0x0000a2000c1e1500 */
[----:B------:R-:W-:-:S05]  /*3d60*/  LEA.HI.X.SX32 R61, R75, R55, 0x1, P1 ;  /* 0x000000374b3d7211 */ /* 0x000fca00008f0eff */
[----:B------:R1:W2:Y:S01]  /*3d70*/  LDG.E.U16 R81, desc[UR12][R60.64] ;  /* 0x0000000c3c517981 */ /* 0x0002a2000c1e1500 */
[----:B0-----:R-:W-:-:S04]  /*3d80*/  LEA R64, P1, R74, R2, 0x1 ;  /* 0x000000024a407211 */ /* 0x001fc800078208ff */
[-C--:B------:R-:W-:Y:S02]  /*3d90*/  LEA.HI.X.SX32 R65, R74, R55.reuse, 0x1, P1 ;  /* 0x000000374a417211 */ /* 0x080fe400008f0eff */
[CC--:B-1----:R-:W-:Y:S01]  /*3da0*/  LEA R60, P1, R73.reuse, R2.reuse, 0x1 ;  /* 0x00000002493c7211 */ /* 0x0c2fe200078208ff */
[----:B------:R-:W2:Y:S03]  /*3db0*/  LDG.E.U16 R74, desc[UR12][R66.64] ;  /* 0x0000000c424a7981 */ /* 0x000ea6000c1e1500 */
[----:B------:R-:W-:Y:S01]  /*3dc0*/  LEA.HI.X.SX32 R61, R73, R55, 0x1, P1 ;  /* 0x00000037493d7211 */ /* 0x000fe200008f0eff */
[----:B------:R0:W2:Y:S04]  /*3dd0*/  LDG.E.U16 R77, desc[UR12][R64.64] ;  /* 0x0000000c404d7981 */ /* 0x0000a8000c1e1500 */
[----:B------:R1:W2:Y:S04]  /*3de0*/  LDG.E.U16 R75, desc[UR12][R60.64] ;  /* 0x0000000c3c4b7981 */ /* 0x0002a8000c1e1500 */
[----:B------:R1:W2:Y:S01]  /*3df0*/  LDG.E.U16 R73, desc[UR12][R62.64] ;  /* 0x0000000c3e497981 */ /* 0x0002a2000c1e1500 */
[----:B0-----:R-:W-:-:S02]  /*3e00*/  LEA R64, P0, R89, R2, 0x1 ;  /* 0x0000000259407211 */ /* 0x001fc400078008ff */
[----:B-1----:R-:W-:-:S04]  /*3e10*/  LEA R60, P1, R85, R2, 0x1 ;  /* 0x00000002553c7211 */ /* 0x002fc800078208ff */
[-C--:B------:R-:W-:Y:S02]  /*3e20*/  LEA.HI.X.SX32 R61, R85, R55.reuse, 0x1, P1 ;  /* 0x00000037553d7211 */ /* 0x080fe400008f0eff */
[-C--:B------:R-:W-:Y:S02]  /*3e30*/  LEA.HI.X.SX32 R65, R89, R55.reuse, 0x1, P0 ;  /* 0x0000003759417211 */ /* 0x080fe400000f0eff */
[CC--:B------:R-:W-:Y:S01]  /*3e40*/  LEA R62, P1, R93.reuse, R2.reuse, 0x1 ;  /* 0x000000025d3e7211 */ /* 0x0c0fe200078208ff */
[----:B------:R0:W2:Y:S03]  /*3e50*/  LDG.E.U16 R72, desc[UR12][R60.64] ;  /* 0x0000000c3c487981 */ /* 0x0000a6000c1e1500 */
[----:B------:R-:W-:Y:S01]  /*3e60*/  LEA.HI.X.SX32 R63, R93, R55, 0x1, P1 ;  /* 0x000000375d3f7211 */ /* 0x000fe200008f0eff */
[----:B------:R1:W2:Y:S04]  /*3e70*/  LDG.E.U16 R71, desc[UR12][R64.64] ;  /* 0x0000000c40477981 */ /* 0x0002a8000c1e1500 */
[----:B------:R-:W2:Y:S01]  /*3e80*/  LDG.E.U16 R70, desc[UR12][R62.64] ;  /* 0x0000000c3e467981 */ /* 0x000ea2000c1e1500 */
[----:B0-----:R-:W-:-:S02]  /*3e90*/  LEA R60, P0, R52, R2, 0x1 ;  /* 0x00000002343c7211 */ /* 0x001fc400078008ff */
[CC--:B-1----:R-:W-:Y:S02]  /*3ea0*/  LEA R64, P1, R53.reuse, R2.reuse, 0x1 ;  /* 0x0000000235407211 */ /* 0x0c2fe400078208ff */
[-C--:B------:R-:W-:Y:S02]  /*3eb0*/  LEA.HI.X.SX32 R61, R52, R55.reuse, 0x1, P0 ;  /* 0x00000037343d7211 */ /* 0x080fe400000f0eff */
[C---:B------:R-:W-:Y:S02]  /*3ec0*/  LEA R52, P0, R50.reuse, R2, 0x1 ;  /* 0x0000000232347211 */ /* 0x040fe400078008ff */
[-C--:B------:R-:W-:Y:S01]  /*3ed0*/  LEA.HI.X.SX32 R65, R53, R55.reuse, 0x1, P1 ;  /* 0x0000003735417211 */ /* 0x080fe200008f0eff */
[----:B------:R0:W2:Y:S01]  /*3ee0*/  LDG.E.U16 R67, desc[UR12][R60.64] ;  /* 0x0000000c3c437981 */ /* 0x0000a2000c1e1500 */
[----:B------:R-:W-:-:S03]  /*3ef0*/  LEA.HI.X.SX32 R53, R50, R55, 0x1, P0 ;  /* 0x0000003732357211 */ /* 0x000fc600000f0eff */
[----:B------:R-:W2:Y:S01]  /*3f00*/  LDG.E.U16 R66, desc[UR12][R64.64] ;  /* 0x0000000c40427981 */ /* 0x000ea2000c1e1500 */
[-C--:B------:R-:W-:Y:S02]  /*3f10*/  LEA R50, P0, R54, R2.reuse, 0x1 ;  /* 0x0000000236327211 */ /* 0x080fe400078008ff */
[----:B0-----:R-:W-:-:S04]  /*3f20*/  LEA R60, P1, R51, R2, 0x1 ;  /* 0x00000002333c7211 */ /* 0x001fc800078208ff */
[-C--:B------:R-:W-:Y:S01]  /*3f30*/  LEA.HI.X.SX32 R61, R51, R55.reuse, 0x1, P1 ;  /* 0x00000037333d7211 */ /* 0x080fe200008f0eff */
[----:B------:R0:W2:Y:S01]  /*3f40*/  LDG.E.U16 R65, desc[UR12][R52.64] ;  /* 0x0000000c34417981 */ /* 0x0000a2000c1e1500 */
[----:B------:R-:W-:-:S03]  /*3f50*/  LEA.HI.X.SX32 R51, R54, R55, 0x1, P0 ;  /* 0x0000003736337211 */ /* 0x000fc600000f0eff */
[----:B------:R1:W2:Y:S04]  /*3f60*/  LDG.E.U16 R64, desc[UR12][R60.64] ;  /* 0x0000000c3c407981 */ /* 0x0002a8000c1e1500 */
[----:B------:R1:W2:Y:S01]  /*3f70*/  LDG.E.U16 R54, desc[UR12][R50.64] ;  /* 0x0000000c32367981 */ /* 0x0002a2000c1e1500 */
[----:B0-----:R-:W-:-:S04]  /*3f80*/  LEA R52, P1, R49, R2, 0x1 ;  /* 0x0000000231347211 */ /* 0x001fc800078208ff */
[-C--:B------:R-:W-:Y:S02]  /*3f90*/  LEA.HI.X.SX32 R53, R49, R55.reuse, 0x1, P1 ;  /* 0x0000003731357211 */ /* 0x080fe400008f0eff */
[-C--:B-1----:R-:W-:Y:S02]  /*3fa0*/  LEA R60, P0, R48, R2.reuse, 0x1 ;  /* 0x00000002303c7211 */ /* 0x082fe400078008ff */
[-C--:B------:R-:W-:Y:S02]  /*3fb0*/  LEA R62, P1, R46, R2.reuse, 0x1 ;  /* 0x000000022e3e7211 */ /* 0x080fe400078208ff */
[-C--:B------:R-:W-:Y:S01]  /*3fc0*/  LEA.HI.X.SX32 R61, R48, R55.reuse, 0x1, P0 ;  /* 0x00000037303d7211 */ /* 0x080fe200000f0eff */
[----:B------:R-:W2:Y:S01]  /*3fd0*/  LDG.E.U16 R53, desc[UR12][R52.64] ;  /* 0x0000000c34357981 */ /* 0x000ea2000c1e1500 */
[----:B------:R-:W-:Y:S02]  /*3fe0*/  LEA.HI.X.SX32 R63, R46, R55, 0x1, P1 ;  /* 0x000000372e3f7211 */ /* 0x000fe400008f0eff */
[----:B------:R-:W-:-:S03]  /*3ff0*/  LEA R46, P0, R47, R2, 0x1 ;  /* 0x000000022f2e7211 */ /* 0x000fc600078008ff */
[----:B------:R-:W2:Y:S01]  /*4000*/  LDG.E.U16 R125, desc[UR12][R62.64] ;  /* 0x0000000c3e7d7981 */ /* 0x000ea2000c1e1500 */
[-C--:B------:R-:W-:Y:S02]  /*4010*/  LEA.HI.X.SX32 R47, R47, R55.reuse, 0x1, P0 ;  /* 0x000000372f2f7211 */ /* 0x080fe400000f0eff */
[-C--:B------:R-:W-:Y:S01]  /*4020*/  LEA R48, P0, R56, R2.reuse, 0x1 ;  /* 0x0000000238307211 */ /* 0x080fe200078008ff */
[----:B------:R-:W2:Y:S01]  /*4030*/  LDG.E.U16 R52, desc[UR12][R60.64] ;  /* 0x0000000c3c347981 */ /* 0x000ea2000c1e1500 */
[----:B------:R-:W-:Y:S02]  /*4040*/  LEA R50, P1, R58, R2, 0x1 ;  /* 0x000000023a327211 */ /* 0x000fe400078208ff */
[-C--:B------:R-:W-:Y:S01]  /*4050*/  LEA.HI.X.SX32 R49, R56, R55.reuse, 0x1, P0 ;  /* 0x0000003738317211 */ /* 0x080fe200000f0eff */
[----:B------:R0:W2:Y:S01]  /*4060*/  LDG.E.U16 R124, desc[UR12][R46.64] ;  /* 0x0000000c2e7c7981 */ /* 0x0000a2000c1e1500 */
[----:B------:R-:W-:-:S03]  /*4070*/  LEA.HI.X.SX32 R51, R58, R55, 0x1, P1 ;  /* 0x000000373a337211 */ /* 0x000fc600008f0eff */
[----:B------:R1:W2:Y:S04]  /*4080*/  LDG.E.U16 R123, desc[UR12][R48.64] ;  /* 0x0000000c307b7981 */ /* 0x0002a8000c1e1500 */
[----:B------:R3:W2:Y:S01]  /*4090*/  LDG.E.U16 R122, desc[UR12][R50.64] ;  /* 0x0000000c327a7981 */ /* 0x0006a2000c1e1500 */
[-C--:B0-----:R-:W-:Y:S02]  /*40a0*/  LEA R46, P0, R69, R2.reuse, 0x1 ;  /* 0x00000002452e7211 */ /* 0x081fe400078008ff */
[----:B-1----:R-:W-:Y:S02]  /*40b0*/  LEA R48, P1, R79, R2, 0x1 ;  /* 0x000000024f307211 */ /* 0x002fe400078208ff */
[-C--:B------:R-:W-:Y:S02]  /*40c0*/  LEA.HI.X.SX32 R47, R69, R55.reuse, 0x1, P0 ;  /* 0x00000037452f7211 */ /* 0x080fe400000f0eff */
[----:B------:R-:W-:-:S03]  /*40d0*/  LEA.HI.X.SX32 R49, R79, R55, 0x1, P1 ;  /* 0x000000374f317211 */ /* 0x000fc600008f0eff */
[----:B------:R-:W2:Y:S04]  /*40e0*/  LDG.E.U16 R79, desc[UR12][R46.64] ;  /* 0x0000000c2e4f7981 */ /* 0x000ea8000c1e1500 */
[----:B------:R-:W2:Y:S04]  /*40f0*/  LDG.E.U16 R69, desc[UR12][R48.64] ;  /* 0x0000000c30457981 */ /* 0x000ea8000c1e1500 */
[----:B---3--:R-:W-:Y:S04]  /*4100*/  STL [R1+0x74], R105 ;  /* 0x0000746901007387 */ /* 0x008fe80000100800 */
[----:B------:R-:W-:Y:S04]  /*4110*/  STL [R1+0x70], R104 ;  /* 0x0000706801007387 */ /* 0x000fe80000100800 */
[----:B----4-:R-:W-:Y:S04]  /*4120*/  STL [R1+0x6c], R103 ;  /* 0x00006c6701007387 */ /* 0x010fe80000100800 */
[----:B------:R-:W-:Y:S04]  /*4130*/  STL [R1+0x68], R102 ;  /* 0x0000686601007387 */ /* 0x000fe80000100800 */
[----:B-----5:R-:W-:Y:S04]  /*4140*/  STL [R1+0x64], R101 ;  /* 0x0000646501007387 */ /* 0x020fe80000100800 */
[----:B------:R-:W-:Y:S04]  /*4150*/  STL [R1+0x60], R100 ;  /* 0x0000606401007387 */ /* 0x000fe80000100800 */
[----:B------:R-:W-:Y:S04]  /*4160*/  STL [R1+0x5c], R99 ;  /* 0x00005c6301007387 */ /* 0x000fe80000100800 */
[----:B------:R-:W-:Y:S01]  /*4170*/  STL [R1+0x58], R98 ;  /* 0x0000586201007387 */ /* 0x000fe20000100800 */
[----:B------:R-:W-:-:S05]  /*4180*/  IMAD R93, R0, 0x2, R93 ;  /* 0x00000002005d7824 */ /* 0x000fca00078e025d */
[----:B------:R-:W-:-:S04]  /*4190*/  LEA R50, P0, R93, R2, 0x1 ;  /* 0x000000025d327211 */ /* 0x000fc800078008ff */
[----:B------:R-:W-:Y:S01]  /*41a0*/  LEA.HI.X.SX32 R51, R93, R55, 0x1, P0 ;  /* 0x000000375d337211 */ /* 0x000fe200000f0eff */
[----:B--2---:R-:W-:Y:S04]  /*41b0*/  STL [R1+0x54], R97 ;  /* 0x0000546101007387 */ /* 0x004fe80000100800 */
[----:B------:R-:W-:Y:S04]  /*41c0*/  STL [R1+0x50], R96 ;  /* 0x0000506001007387 */ /* 0x000fe80000100800 */
        /* <DEDUP_REMOVED lines=11> */
[----:B------:R0:W-:Y:S04]  /*4280*/  STL [R1+0x8ec], R125 ;  /* 0x0008ec7d01007387 */ /* 0x0001e80000100800 */
[----:B0-----:R-:W2:Y:S04]  /*4290*/  LDL.LU R125, [R1+0x240] ;  /* 0x00024000017d7983 */ /* 0x001ea80000300800 */
[----:B------:R-:W-:Y:S04]  /*42a0*/  STL [R1+0x20], R71 ;  /* 0x0000204701007387 */ /* 0x000fe80000100800 */
[----:B------:R-:W-:Y:S04]  /*42b0*/  STL [R1+0x1c], R70 ;  /* 0x00001c4601007387 */ /* 0x000fe80000100800 */
[----:B------:R0:W-:Y:S04]  /*42c0*/  STL [R1+0x8f0], R124 ;  /* 0x0008f07c01007387 */ /* 0x0001e80000100800 */
[----:B0-----:R-:W3:Y:S04]  /*42d0*/  LDL.LU R124, [R1+0x1d0] ;  /* 0x0001d000017c7983 */ /* 0x001ee80000300800 */
[----:B------:R-:W-:Y:S04]  /*42e0*/  STL [R1+0x18], R67 ;  /* 0x0000184301007387 */ /* 0x000fe80000100800 */
[----:B------:R0:W-:Y:S04]  /*42f0*/  STL [R1+0x8f4], R123 ;  /* 0x0008f47b01007387 */ /* 0x0001e80000100800 */
[----:B------:R-:W-:Y:S04]  /*4300*/  STL [R1+0x14], R66 ;  /* 0x0000144201007387 */ /* 0x000fe80000100800 */
[----:B0-----:R-:W4:Y:S04]  /*4310*/  LDL.LU R123, [R1+0x1d8] ;  /* 0x0001d800017b7983 */ /* 0x001f280000300800 */
[----:B------:R-:W-:Y:S04]  /*4320*/  STL [R1+0x10], R65 ;  /* 0x0000104101007387 */ /* 0x000fe80000100800 */
[----:B------:R-:W-:Y:S04]  /*4330*/  STL [R1+0xc], R64 ;  /* 0x00000c4001007387 */ /* 0x000fe80000100800 */
[----:B------:R0:W-:Y:S04]  /*4340*/  STL [R1+0x8f8], R122 ;  /* 0x0008f87a01007387 */ /* 0x0001e80000100800 */
[----:B0-----:R-:W5:Y:S04]  /*4350*/  LDL.LU R122, [R1+0x238] ;  /* 0x00023800017a7983 */ /* 0x001f680000300800 */
[----:B------:R0:W-:Y:S04]  /*4360*/  STL [R1+0x8], R54 ;  /* 0x0000083601007387 */ /* 0x0001e80000100800 */
[----:B0-----:R0:W2:Y:S04]  /*4370*/  LDG.E.U16 R54, desc[UR12][R50.64] ;  /* 0x0000000c32367981 */ /* 0x0010a8000c1e1500 */
[----:B------:R1:W-:Y:S04]  /*4380*/  STL [R1+0x8fc], R79 ;  /* 0x0008fc4f01007387 */ /* 0x0003e80000100800 */
[----:B-1----:R-:W3:Y:S04]  /*4390*/  LDL.LU R79, [R1+0x248] ;  /* 0x00024800014f7983 */ /* 0x002ee80000300800 */
[----:B------:R-:W-:Y:S04]  /*43a0*/  STL [R1+0x4], R53 ;  /* 0x0000043501007387 */ /* 0x000fe80000100800 */
[----:B------:R1:W-:Y:S04]  /*43b0*/  STL [R1+0x900], R69 ;  /* 0x0009004501007387 */ /* 0x0003e80000100800 */
[----:B-1----:R-:W3:Y:S01]  /*43c0*/  LDL.LU R69, [R1+0x250] ;  /* 0x0002500001457983 */ /* 0x002ee20000300800 */
[----:B------:R-:W-:-:S02]  /*43d0*/  LEA R48, P0, R92, R2, 0x1 ;  /* 0x000000025c307211 */ /* 0x000fc400078008ff */
[CC--:B------:R-:W-:Y:S01]  /*43e0*/  LEA R46, P1, R91.reuse, R2.reuse, 0x1 ;  /* 0x000000025b2e7211 */ /* 0x0c0fe200078208ff */
[----:B------:R1:W-:Y:S01]  /*43f0*/  STL [R1], R52 ;  /* 0x0000003401007387 */ /* 0x0003e20000100800 */
[-C--:B------:R-:W-:Y:S02]  /*4400*/  LEA.HI.X.SX32 R49, R92, R55.reuse, 0x1, P0 ;  /* 0x000000375c317211 */ /* 0x080fe400000f0eff */
[----:B------:R-:W-:Y:S02]  /*4410*/  LEA.HI.X.SX32 R47, R91, R55, 0x1, P1 ;  /* 0x000000375b2f7211 */ /* 0x000fe400008f0eff */
[-C--:B------:R-:W-:Y:S02]  /*4420*/  LEA R62, P0, R90, R2.reuse, 0x1 ;  /* 0x000000025a3e7211 */ /* 0x080fe400078008ff */
[-C--:B------:R-:W-:Y:S02]  /*4430*/  LEA R60, P1, R88, R2.reuse, 0x1 ;  /* 0x00000002583c7211 */ /* 0x080fe400078208ff */
[----:B0-----:R-:W-:-:S02]  /*4440*/  LEA R50, P3, R86, R2, 0x1 ;  /* 0x0000000256327211 */ /* 0x001fc400078608ff */
[CC--:B-1----:R-:W-:Y:S02]  /*4450*/  LEA R52, P2, R87.reuse, R2.reuse, 0x1 ;  /* 0x0000000257347211 */ /* 0x0c2fe400078408ff */
[-C--:B------:R-:W-:Y:S02]  /*4460*/  LEA.HI.X.SX32 R63, R90, R55.reuse, 0x1, P0 ;  /* 0x000000375a3f7211 */ /* 0x080fe400000f0eff */
[-C--:B------:R-:W-:Y:S02]  /*4470*/  LEA.HI.X.SX32 R61, R88, R55.reuse, 0x1, P1 ;  /* 0x00000037583d7211 */ /* 0x080fe400008f0eff */
[-C--:B------:R-:W-:Y:S02]  /*4480*/  LEA.HI.X.SX32 R51, R86, R55.reuse, 0x1, P3 ;  /* 0x0000003756337211 */ /* 0x080fe400018f0eff */
[----:B------:R-:W-:Y:S02]  /*4490*/  LEA.HI.X.SX32 R53, R87, R55, 0x1, P2 ;  /* 0x0000003757357211 */ /* 0x000fe400010f0eff */
[----:B------:R-:W-:-:S02]  /*44a0*/  LEA R72, P0, R84, R2, 0x1 ;  /* 0x0000000254487211 */ /* 0x000fc400078008ff */
[-C--:B------:R-:W-:Y:S02]  /*44b0*/  LEA R70, P1, R82, R2.reuse, 0x1 ;  /* 0x0000000252467211 */ /* 0x080fe400078208ff */
[-C--:B------:R-:W-:Y:S02]  /*44c0*/  LEA R64, P3, R44, R2.reuse, 0x1 ;  /* 0x000000022c407211 */ /* 0x080fe400078608ff */
[----:B------:R-:W-:Y:S02]  /*44d0*/  LEA R66, P2, R43, R2, 0x1 ;  /* 0x000000022b427211 */ /* 0x000fe400078408ff */
[-C--:B------:R-:W-:Y:S02]  /*44e0*/  LEA.HI.X.SX32 R73, R84, R55.reuse, 0x1, P0 ;  /* 0x0000003754497211 */ /* 0x080fe400000f0eff */
[-C--:B------:R-:W-:Y:S02]  /*44f0*/  LEA.HI.X.SX32 R71, R82, R55.reuse, 0x1, P1 ;  /* 0x0000003752477211 */ /* 0x080fe400008f0eff */
[----:B------:R-:W-:-:S02]  /*4500*/  LEA.HI.X.SX32 R65, R44, R55, 0x1, P3 ;  /* 0x000000372c417211 */ /* 0x000fc400018f0eff */
[-C--:B------:R-:W-:Y:S02]  /*4510*/  LEA.HI.X.SX32 R67, R43, R55.reuse, 0x1, P2 ;  /* 0x000000372b437211 */ /* 0x080fe400010f0eff */
[-C--:B------:R-:W-:Y:S02]  /*4520*/  LEA R82, P0, R39, R2.reuse, 0x1 ;  /* 0x0000000227527211 */ /* 0x080fe400078008ff */
[-C--:B------:R-:W-:Y:S02]  /*4530*/  LEA R80, P1, R40, R2.reuse, 0x1 ;  /* 0x0000000228507211 */ /* 0x080fe400078208ff */
[-C--:B------:R-:W-:Y:S02]  /*4540*/  LEA R74, P3, R42, R2.reuse, 0x1 ;  /* 0x000000022a4a7211 */ /* 0x080fe400078608ff */
[----:B------:R-:W-:Y:S02]  /*4550*/  LEA R76, P2, R41, R2, 0x1 ;  /* 0x00000002294c7211 */ /* 0x000fe400078408ff */
[----:B------:R-:W-:-:S02]  /*4560*/  LEA.HI.X.SX32 R83, R39, R55, 0x1, P0 ;  /* 0x0000003727537211 */ /* 0x000fc400000f0eff */
[-C--:B------:R-:W-:Y:S02]  /*4570*/  LEA.HI.X.SX32 R81, R40, R55.reuse, 0x1, P1 ;  /* 0x0000003728517211 */ /* 0x080fe400008f0eff */
[-C--:B------:R-:W-:Y:S02]  /*4580*/  LEA.HI.X.SX32 R75, R42, R55.reuse, 0x1, P3 ;  /* 0x000000372a4b7211 */ /* 0x080fe400018f0eff */
[----:B------:R-:W-:Y:S02]  /*4590*/  LEA.HI.X.SX32 R77, R41, R55, 0x1, P2 ;  /* 0x00000037294d7211 */ /* 0x000fe400010f0eff */
[-C--:B------:R-:W-:Y:S02]  /*45a0*/  LEA R86, P0, R35, R2.reuse, 0x1 ;  /* 0x0000000223567211 */ /* 0x080fe400078008ff */
[-C--:B------:R-:W-:Y:S02]  /*45b0*/  LEA R84, P1, R36, R2.reuse, 0x1 ;  /* 0x0000000224547211 */ /* 0x080fe400078208ff */
[----:B------:R-:W-:-:S02]  /*45c0*/  LEA R40, P3, R38, R2, 0x1 ;  /* 0x0000000226287211 */ /* 0x000fc400078608ff */
[-C--:B------:R-:W-:Y:S02]  /*45d0*/  LEA R42, P2, R37, R2.reuse, 0x1 ;  /* 0x00000002252a7211 */ /* 0x080fe400078408ff */
        /* <DEDUP_REMOVED lines=11> */
[----:B------:R-:W-:Y:S02]  /*4690*/  LEA.HI.X.SX32 R39, R33, R55, 0x1, P2 ;  /* 0x0000003721277211 */ /* 0x000fe400010f0eff */
[-C--:B------:R-:W-:Y:S02]  /*46a0*/  LEA R94, P0, R27, R2.reuse, 0x1 ;  /* 0x000000021b5e7211 */ /* 0x080fe400078008ff */
[-C--:B------:R-:W-:Y:S02]  /*46b0*/  LEA R92, P1, R28, R2.reuse, 0x1 ;  /* 0x000000021c5c7211 */ /* 0x080fe400078208ff */
[-C--:B------:R-:W-:Y:S02]  /*46c0*/  LEA R32, P3, R30, R2.reuse, 0x1 ;  /* 0x000000021e207211 */ /* 0x080fe400078608ff */
[----:B------:R-:W-:Y:S02]  /*46d0*/  LEA R34, P2, R29, R2, 0x1 ;  /* 0x000000021d227211 */ /* 0x000fe400078408ff */
[----:B------:R-:W-:-:S02]  /*46e0*/  LEA R0, R0, R93, 0x1 ;  /* 0x0000005d00007211 */ /* 0x000fc400078e08ff */
[-C--:B------:R-:W-:Y:S02]  /*46f0*/  LEA.HI.X.SX32 R95, R27, R55.reuse, 0x1, P0 ;  /* 0x000000371b5f7211 */ /* 0x080fe400000f0eff */
[-C--:B------:R-:W-:Y:S02]  /*4700*/  LEA.HI.X.SX32 R93, R28, R55.reuse, 0x1, P1 ;  /* 0x000000371c5d7211 */ /* 0x080fe400008f0eff */
[-C--:B------:R-:W-:Y:S02]  /*4710*/  LEA.HI.X.SX32 R33, R30, R55.reuse, 0x1, P3 ;  /* 0x000000371e217211 */ /* 0x080fe400018f0eff */
[----:B------:R-:W-:Y:S02]  /*4720*/  LEA.HI.X.SX32 R35, R29, R55, 0x1, P2 ;  /* 0x000000371d237211 */ /* 0x000fe400010f0eff */
[-C--:B------:R-:W-:Y:S02]  /*4730*/  LEA R98, P0, R23, R2.reuse, 0x1 ;  /* 0x0000000217627211 */ /* 0x080fe400078008ff */
[----:B------:R-:W-:-:S02]  /*4740*/  LEA R96, P1, R24, R2, 0x1 ;  /* 0x0000000218607211 */ /* 0x000fc400078208ff */
[-C--:B------:R-:W-:Y:S02]  /*4750*/  LEA R28, P3, R26, R2.reuse, 0x1 ;  /* 0x000000021a1c7211 */ /* 0x080fe400078608ff */
[----:B------:R-:W-:Y:S02]  /*4760*/  LEA R30, P2, R25, R2, 0x1 ;  /* 0x00000002191e7211 */ /* 0x000fe400078408ff */
[-C--:B------:R-:W-:Y:S02]  /*4770*/  LEA.HI.X.SX32 R99, R23, R55.reuse, 0x1, P0 ;  /* 0x0000003717637211 */ /* 0x080fe400000f0eff */
[-C--:B------:R-:W-:Y:S02]  /*4780*/  LEA.HI.X.SX32 R97, R24, R55.reuse, 0x1, P1 ;  /* 0x0000003718617211 */ /* 0x080fe400008f0eff */
[-C--:B------:R-:W-:Y:S02]  /*4790*/  LEA.HI.X.SX32 R29, R26, R55.reuse, 0x1, P3 ;  /* 0x000000371a1d7211 */ /* 0x080fe400018f0eff */
[----:B------:R-:W-:-:S02]  /*47a0*/  LEA.HI.X.SX32 R31, R25, R55, 0x1, P2 ;  /* 0x00000037191f7211 */ /* 0x000fc400010f0eff */
[-C--:B------:R-:W-:Y:S02]  /*47b0*/  LEA R102, P0, R19, R2.reuse, 0x1 ;  /* 0x0000000213667211 */ /* 0x080fe400078008ff */
[-C--:B------:R-:W-:Y:S02]  /*47c0*/  LEA R100, P1, R20, R2.reuse, 0x1 ;  /* 0x0000000214647211 */ /* 0x080fe400078208ff */
[-C--:B------:R-:W-:Y:S02]  /*47d0*/  LEA R24, P3, R22, R2.reuse, 0x1 ;  /* 0x0000000216187211 */ /* 0x080fe400078608ff */
[----:B------:R-:W-:Y:S02]  /*47e0*/  LEA R26, P2, R21, R2, 0x1 ;  /* 0x00000002151a7211 */ /* 0x000fe400078408ff */
[-C--:B------:R-:W-:Y:S02]  /*47f0*/  LEA.HI.X.SX32 R103, R19, R55.reuse, 0x1, P0 ;  /* 0x0000003713677211 */ /* 0x080fe400000f0eff */
[----:B------:R-:W-:-:S02]  /*4800*/  LEA.HI.X.SX32 R101, R20, R55, 0x1, P1 ;  /* 0x0000003714657211 */ /* 0x000fc400008f0eff */
[-C--:B------:R-:W-:Y:S02]  /*4810*/  LEA.HI.X.SX32 R25, R22, R55.reuse, 0x1, P3 ;  /* 0x0000003716197211 */ /* 0x080fe400018f0eff */
[----:B------:R-:W-:Y:S02]  /*4820*/  LEA.HI.X.SX32 R27, R21, R55, 0x1, P2 ;  /* 0x00000037151b7211 */ /* 0x000fe400010f0eff */
[-C--:B------:R-:W-:Y:S02]  /*4830*/  LEA R106, P0, R15, R2.reuse, 0x1 ;  /* 0x000000020f6a7211 */ /* 0x080fe400078008ff */
[-C--:B------:R-:W-:Y:S02]  /*4840*/  LEA R104, P1, R16, R2.reuse, 0x1 ;  /* 0x0000000210687211 */ /* 0x080fe400078208ff */
[-C--:B------:R-:W-:Y:S02]  /*4850*/  LEA R20, P3, R18, R2.reuse, 0x1 ;  /* 0x0000000212147211 */ /* 0x080fe400078608ff */
[----:B------:R-:W-:-:S02]  /*4860*/  LEA R22, P2, R17, R2, 0x1 ;  /* 0x0000000211167211 */ /* 0x000fc400078408ff */
[-C--:B------:R-:W-:Y:S02]  /*4870*/  LEA.HI.X.SX32 R107, R15, R55.reuse, 0x1, P0 ;  /* 0x000000370f6b7211 */ /* 0x080fe400000f0eff */
[-C--:B------:R-:W-:Y:S02]  /*4880*/  LEA.HI.X.SX32 R105, R16, R55.reuse, 0x1, P1 ;  /* 0x0000003710697211 */ /* 0x080fe400008f0eff */
[-C--:B------:R-:W-:Y:S02]  /*4890*/  LEA.HI.X.SX32 R21, R18, R55.reuse, 0x1, P3 ;  /* 0x0000003712157211 */ /* 0x080fe400018f0eff */
[----:B------:R-:W-:Y:S02]  /*48a0*/  LEA.HI.X.SX32 R23, R17, R55, 0x1, P2 ;  /* 0x0000003711177211 */ /* 0x000fe400010f0eff */
[-C--:B------:R-:W-:Y:S02]  /*48b0*/  LEA R110, P0, R11, R2.reuse, 0x1 ;  /* 0x000000020b6e7211 */ /* 0x080fe400078008ff */
[----:B------:R-:W-:-:S02]  /*48c0*/  LEA R108, P1, R12, R2, 0x1 ;  /* 0x000000020c6c7211 */ /* 0x000fc400078208ff */
[-C--:B------:R-:W-:Y:S02]  /*48d0*/  LEA R16, P3, R14, R2.reuse, 0x1 ;  /* 0x000000020e107211 */ /* 0x080fe400078608ff */
[----:B------:R-:W-:Y:S01]  /*48e0*/  LEA R18, P2, R13, R2, 0x1 ;  /* 0x000000020d127211 */ /* 0x000fe200078408ff */
[----:B------:R-:W0:Y:S01]  /*48f0*/  S2UR UR6, SR_CgaCtaId ;  /* 0x00000000000679c3 */ /* 0x000e220000008800 */
        /* <DEDUP_REMOVED lines=11> */
[-C--:B------:R-:W-:Y:S02]  /*49b0*/  LEA.HI.X.SX32 R113, R9, R55.reuse, 0x1, P2 ;  /* 0x0000003709717211 */ /* 0x080fe400010f0eff */
[CC--:B------:R-:W-:Y:S02]  /*49c0*/  LEA R10, P1, R6.reuse, R2.reuse, 0x1 ;  /* 0x00000002060a7211 */ /* 0x0c0fe400078208ff */
[C---:B------:R-:W-:Y:S02]  /*49d0*/  LEA R8, P2, R7.reuse, R2, 0x1 ;  /* 0x0000000207087211 */ /* 0x040fe400078408ff */
[-C--:B------:R-:W-:Y:S02]  /*49e0*/  LEA.HI.X.SX32 R11, R6, R55.reuse, 0x1, P1 ;  /* 0x00000037060b7211 */ /* 0x080fe400008f0eff */
[----:B------:R-:W-:-:S02]  /*49f0*/  LEA.HI.X.SX32 R9, R7, R55, 0x1, P2 ;  /* 0x0000003707097211 */ /* 0x000fc400010f0eff */
[CC--:B------:R-:W-:Y:S02]  /*4a00*/  LEA R118, P1, R4.reuse, R2.reuse, 0x1 ;  /* 0x0000000204767211 */ /* 0x0c0fe400078208ff */
[-C--:B------:R-:W-:Y:S02]  /*4a10*/  LEA R6, P2, R57, R2.reuse, 0x1 ;  /* 0x0000000239067211 */ /* 0x080fe400078408ff */
[-C--:B------:R-:W-:Y:S02]  /*4a20*/  LEA.HI.X.SX32 R119, R4, R55.reuse, 0x1, P1 ;  /* 0x0000003704777211 */ /* 0x080fe400008f0eff */
[-C--:B------:R-:W-:Y:S02]  /*4a30*/  LEA R116, P0, R5, R2.reuse, 0x1 ;  /* 0x0000000205747211 */ /* 0x080fe400078008ff */
[----:B------:R-:W-:Y:S02]  /*4a40*/  LEA.HI.X.SX32 R7, R57, R55, 0x1, P2 ;  /* 0x0000003739077211 */ /* 0x000fe400010f0eff */
[----:B------:R-:W-:-:S02]  /*4a50*/  LEA R56, P1, R68, R2, 0x1 ;  /* 0x0000000244387211 */ /* 0x000fc400078208ff */
[-C--:B------:R-:W-:Y:S01]  /*4a60*/  LEA R4, P2, R78, R2.reuse, 0x1 ;  /* 0x000000024e047211 */ /* 0x080fe200078408ff */
[----:B------:R-:W-:Y:S01]  /*4a70*/  UMOV UR4, 0x400 ;  /* 0x0000040000047882 */ /* 0x000fe20000000000 */
[-C--:B------:R-:W-:Y:S02]  /*4a80*/  LEA.HI.X.SX32 R117, R5, R55.reuse, 0x1, P0 ;  /* 0x0000003705757211 */ /* 0x080fe400000f0eff */
[-C--:B------:R-:W-:Y:S02]  /*4a90*/  LEA.HI.X.SX32 R57, R68, R55.reuse, 0x1, P1 ;  /* 0x0000003744397211 */ /* 0x080fe400008f0eff */
[-C--:B------:R-:W-:Y:S01]  /*4aa0*/  LEA.HI.X.SX32 R5, R78, R55.reuse, 0x1, P2 ;  /* 0x000000374e057211 */ /* 0x080fe200010f0eff */
[----:B0-----:R-:W-:Y:S01]  /*4ab0*/  ULEA UR6, UR6, UR4, 0x18 ;  /* 0x0000000406067291 */ /* 0x001fe2000f8ec0ff */
[----:B--2---:R0:W-:Y:S01]  /*4ac0*/  STL [R1+0x904], R54 ;  /* 0x0009043601007387 */ /* 0x0041e20000100800 */
[C---:B------:R-:W-:Y:S01]  /*4ad0*/  LEA R120, P0, R3.reuse, R2, 0x1 ;  /* 0x0000000203787211 */ /* 0x040fe200078008ff */
[----:B------:R-:W1:Y:S02]  /*4ae0*/  LDCU UR4, c[0x0][0x3f0] ;  /* 0x00007e00ff0477ac */ /* 0x000e640008000800 */
[----:B0-----:R-:W2:Y:S04]  /*4af0*/  LDL.LU R54, [R1+0x1e0] ;  /* 0x0001e00001367983 */ /* 0x001ea80000300800 */
        /* <DEDUP_REMOVED lines=24> */
[----:B------:R-:W2:Y:S04]  /*4c80*/  LDL.LU R44, [R1+0x220] ;  /* 0x00022000012c7983 */ /* 0x000ea80000300800 */
        /* <DEDUP_REMOVED lines=11> */
[----:B---3--:R0:W-:Y:S04]  /*4d40*/  STS.U16 [R45+UR6], R69 ;  /* 0x000000452d007988 */ /* 0x0081e80008000406 */
[----:B------:R-:W3:Y:S04]  /*4d50*/  LDL.LU R48, [R1+0x180] ;  /* 0x0001800001307983 */ /* 0x000ee80000300800 */
[----:B------:R1:W-:Y:S04]  /*4d60*/  STS.U16 [R45+UR6+0x2000], R125 ;  /* 0x0020007d2d007988 */ /* 0x0003e80008000406 */
[----:B0-----:R-:W3:Y:S04]  /*4d70*/  LDL.LU R69, [R1+0x178] ;  /* 0x0001780001457983 */ /* 0x001ee80000300800 */
[----:B-1----:R-:W3:Y:S04]  /*4d80*/  LDL.LU R125, [R1+0x170] ;  /* 0x00017000017d7983 */ /* 0x002ee80000300800 */
[----:B------:R0:W-:Y:S04]  /*4d90*/  STS.U16 [R45+UR6+0x1000], R79 ;  /* 0x0010004f2d007988 */ /* 0x0001e80008000406 */
[----:B-----5:R1:W-:Y:S04]  /*4da0*/  STS.U16 [R45+UR6+0x3000], R122 ;  /* 0x0030007a2d007988 */ /* 0x0203e80008000406 */
[----:B0-----:R-:W5:Y:S04]  /*4db0*/  LDL.LU R79, [R1+0x168] ;  /* 0x00016800014f7983 */ /* 0x001f680000300800 */
[----:B-1----:R-:W5:Y:S04]  /*4dc0*/  LDL.LU R122, [R1+0x160] ;  /* 0x00016000017a7983 */ /* 0x002f680000300800 */
[----:B----4-:R-:W-:Y:S04]  /*4dd0*/  STS.U16 [R45+UR6+0xf000], R123 ;  /* 0x00f0007b2d007988 */ /* 0x010fe80008000406 */
[----:B------:R-:W-:Y:S04]  /*4de0*/  STS.U16 [R45+UR6+0x10000], R124 ;  /* 0x0100007c2d007988 */ /* 0x000fe80008000406 */
[----:B--2---:R0:W-:Y:S04]  /*4df0*/  STS.U16 [R45+UR6+0xe000], R54 ;  /* 0x00e000362d007988 */ /* 0x0041e80008000406 */
[----:B0-----:R-:W2:Y:S04]  /*4e00*/  LDL.LU R54, [R1+0x158] ;  /* 0x0001580001367983 */ /* 0x001ea80000300800 */
[----:B------:R-:W4:Y:S04]  /*4e10*/  LDL.LU R123, [R1+0x150] ;  /* 0x00015000017b7983 */ /* 0x000f280000300800 */
[----:B------:R-:W2:Y:S04]  /*4e20*/  LDL.LU R124, [R1+0x148] ;  /* 0x00014800017c7983 */ /* 0x000ea80000300800 */
[----:B---3--:R0:W-:Y:S04]  /*4e30*/  STS.U16 [R45+UR6+0x1c000], R125 ;  /* 0x01c0007d2d007988 */ /* 0x0081e80008000406 */
[----:B0-----:R-:W3:Y:S04]  /*4e40*/  LDL.LU R125, [R1+0x140] ;  /* 0x00014000017d7983 */ /* 0x001ee80000300800 */
[----:B------:R0:W-:Y:S04]  /*4e50*/  STS.U16 [R45+UR6+0x4000], R78 ;  /* 0x0040004e2d007988 */ /* 0x0001e80008000406 */
[----:B------:R1:W-:Y:S04]  /*4e60*/  STS.U16 [R45+UR6+0x5000], R68 ;  /* 0x005000442d007988 */ /* 0x0003e80008000406 */
[----:B------:R5:W-:Y:S04]  /*4e70*/  STS.U16 [R45+UR6+0x6000], R44 ;  /* 0x0060002c2d007988 */ /* 0x000be80008000406 */
[----:B0-----:R-:W3:Y:S04]  /*4e80*/  LDL.LU R78, [R1+0x138] ;  /* 0x00013800014e7983 */ /* 0x001ee80000300800 */
[----:B-1----:R-:W3:Y:S04]  /*4e90*/  LDL.LU R68, [R1+0x130] ;  /* 0x0001300001447983 */ /* 0x002ee80000300800 */
[----:B------:R0:W-:Y:S04]  /*4ea0*/  STS.U16 [R45+UR6+0x7000], R67 ;  /* 0x007000432d007988 */ /* 0x0001e80008000406 */
[----:B-----5:R-:W5:Y:S04]  /*4eb0*/  LDL.LU R44, [R1+0x124] ;  /* 0x00012400012c7983 */ /* 0x020f680000300800 */
[----:B------:R1:W-:Y:S04]  /*4ec0*/  STS.U16 [R45+UR6+0x8000], R71 ;  /* 0x008000472d007988 */ /* 0x0003e80008000406 */
[----:B0-----:R-:W5:Y:S04]  /*4ed0*/  LDL.LU R67, [R1+0x118] ;  /* 0x0001180001437983 */ /* 0x001f680000300800 */
[----:B------:R0:W-:Y:S04]  /*4ee0*/  STS.U16 [R45+UR6+0x9000], R70 ;  /* 0x009000462d007988 */ /* 0x0001e80008000406 */
[----:B-1----:R-:W5:Y:S04]  /*4ef0*/  LDL.LU R71, [R1+0x10c] ;  /* 0x00010c0001477983 */ /* 0x002f680000300800 */
        /* <DEDUP_REMOVED lines=34> */
[----:B--2---:R0:W-:Y:S04]  /*5120*/  STS.U16 [R45+UR6+0x1f000], R54 ;  /* 0x01f000362d007988 */ /* 0x0041e80008000406 */
[----:B-1----:R-:W2:Y:S04]  /*5130*/  LDL.LU R48, [R1+0x74] ;  /* 0x0000740001307983 */ /* 0x002ea80000300800 */
[----:B----4-:R1:W-:Y:S04]  /*5140*/  STS.U16 [R45+UR6+0x20000], R123 ;  /* 0x0200007b2d007988 */ /* 0x0103e80008000406 */
[----:B0-----:R-:W4:Y:S04]  /*5150*/  LDL.LU R54, [R1+0x70] ;  /* 0x0000700001367983 */ /* 0x001f280000300800 */
[----:B------:R0:W-:Y:S04]  /*5160*/  STS.U16 [R45+UR6+0x21000], R124 ;  /* 0x0210007c2d007988 */ /* 0x0001e80008000406 */
[----:B-1----:R-:W2:Y:S04]  /*5170*/  LDL.LU R123, [R1+0x6c] ;  /* 0x00006c00017b7983 */ /* 0x002ea80000300800 */
[----:B0-----:R-:W4:Y:S04]  /*5180*/  LDL.LU R124, [R1+0x68] ;  /* 0x00006800017c7983 */ /* 0x001f280000300800 */
[----:B---3--:R0:W-:Y:S04]  /*5190*/  STS.U16 [R45+UR6+0x22000], R125 ;  /* 0x0220007d2d007988 */ /* 0x0081e80008000406 */
[----:B0-----:R-:W3:Y:S01]  /*51a0*/  LDL.LU R125, [R1+0x64] ;  /* 0x00006400017d7983 */ /* 0x001ee20000300800 */
[----:B------:R-:W-:-:S02]  /*51b0*/  LEA.HI.X.SX32 R121, R3, R55, 0x1, P0 ;  /* 0x0000003703797211 */ /* 0x000fc400000f0eff */
[CC--:B------:R-:W-:Y:S02]  /*51c0*/  LEA R58, P0, R59.reuse, R2.reuse, 0x1 ;  /* 0x000000023b3a7211 */ /* 0x0c0fe400078008ff */
[C---:B------:R-:W-:Y:S01]  /*51d0*/  LEA R2, P3, R0.reuse, R2, 0x1 ;  /* 0x0000000200027211 */ /* 0x040fe200078608ff */
[----:B------:R-:W-:Y:S01]  /*51e0*/  STS.U16 [R45+UR6+0x23000], R78 ;  /* 0x0230004e2d007988 */ /* 0x000fe20008000406 */
[-C--:B------:R-:W-:Y:S02]  /*51f0*/  LEA.HI.X.SX32 R59, R59, R55.reuse, 0x1, P0 ;  /* 0x000000373b3b7211 */ /* 0x080fe400000f0eff */
[----:B------:R-:W-:Y:S01]  /*5200*/  LEA.HI.X.SX32 R3, R0, R55, 0x1, P3 ;  /* 0x0000003700037211 */ /* 0x000fe200018f0eff */
[----:B------:R-:W-:Y:S04]  /*5210*/  STS.U16 [R45+UR6+0x24000], R68 ;  /* 0x024000442d007988 */ /* 0x000fe80008000406 */
[----:B-----5:R-:W-:Y:S04]  /*5220*/  STS.U16 [R45+UR6+0x25000], R44 ;  /* 0x0250002c2d007988 */ /* 0x020fe80008000406 */
[----:B------:R-:W-:Y:S04]  /*5230*/  STS.U16 [R45+UR6+0x26000], R67 ;  /* 0x026000432d007988 */ /* 0x000fe80008000406 */
[----:B------:R-:W-:Y:S04]  /*5240*/  STS.U16 [R45+UR6+0x27000], R71 ;  /* 0x027000472d007988 */ /* 0x000fe80008000406 */
[----:B------:R-:W-:Y:S04]  /*5250*/  STS.U16 [R45+UR6+0x28000], R70 ;  /* 0x028000462d007988 */ /* 0x000fe80008000406 */
[----:B------:R-:W-:Y:S04]  /*5260*/  STS.U16 [R45+UR6+0x29000], R73 ;  /* 0x029000492d007988 */ /* 0x000fe80008000406 */
[----:B------:R-:W-:Y:S04]  /*5270*/  STS.U16 [R45+UR6+0x2a000], R72 ;  /* 0x02a000482d007988 */ /* 0x000fe80008000406 */
[----:B------:R-:W-:Y:S04]  /*5280*/  STS.U16 [R45+UR6+0x2b000], R51 ;  /* 0x02b000332d007988 */ /* 0x000fe80008000406 */
[----:B------:R0:W-:Y:S04]  /*5290*/  STS.U16 [R45+UR6+0x2d000], R69 ;  /* 0x02d000452d007988 */ /* 0x0001e80008000406 */
[----:B------:R1:W-:Y:S04]  /*52a0*/  STS.U16 [R45+UR6+0x2e000], R79 ;  /* 0x02e0004f2d007988 */ /* 0x0003e80008000406 */
[----:B0-----:R-:W5:Y:S04]  /*52b0*/  LDL.LU R69, [R1+0x60] ;  /* 0x0000600001457983 */ /* 0x001f680000300800 */
[----:B------:R0:W-:Y:S04]  /*52c0*/  STS.U16 [R45+UR6+0x2f000], R122 ;  /* 0x02f0007a2d007988 */ /* 0x0001e80008000406 */
[----:B-1----:R-:W5:Y:S04]  /*52d0*/  LDL.LU R79, [R1+0x5c] ;  /* 0x00005c00014f7983 */ /* 0x002f680000300800 */
[----:B0-----:R-:W5:Y:S04]  /*52e0*/  LDL.LU R122, [R1+0x2b0] ;  /* 0x0002b000017a7983 */ /* 0x001f680000300800 */
[----:B------:R-:W5:Y:S04]  /*52f0*/  LDL.LU R55, [R1+0x2ac] ;  /* 0x0002ac0001377983 */ /* 0x000f680000300800 */
        /* <DEDUP_REMOVED lines=9> */
[----:B--2---:R0:W-:Y:S04]  /*5390*/  STS.U16 [R45+UR6+0x3b000], R123 ;  /* 0x03b0007b2d007988 */ /* 0x0041e80008000406 */
[----:B----4-:R1:W-:Y:S04]  /*53a0*/  STS.U16 [R45+UR6+0x3c000], R124 ;  /* 0x03c0007c2d007988 */ /* 0x0103e80008000406 */
[----:B0-----:R-:W2:Y:S04]  /*53b0*/  LDL.LU R123, [R1+0x278] ;  /* 0x00027800017b7983 */ /* 0x001ea80000300800 */
[----:B-1----:R-:W4:Y:S04]  /*53c0*/  LDL.LU R124, [R1+0x270] ;  /* 0x00027000017c7983 */ /* 0x002f280000300800 */
        /* <DEDUP_REMOVED lines=8> */
[----:B------:R-:W3:Y:S04]  /*5450*/  LDL.LU R52, [R1+0x25c] ;  /* 0x00025c0001347983 */ /* 0x000ee80000300800 */
[----:B------:R1:W-:Y:S04]  /*5460*/  STS.U16 [R45+UR6+0x33000], R60 ;  /* 0x0330003c2d007988 */ /* 0x0003e80008000406 */
[----:B0-----:R-:W3:Y:S04]  /*5470*/  LDL.LU R61, [R1+0x258] ;  /* 0x00025800013d7983 */ /* 0x001ee80000300800 */
[----:B------:R0:W-:Y:S04]  /*5480*/  STS.U16 [R45+UR6+0x34000], R63 ;  /* 0x0340003f2d007988 */ /* 0x0001e80008000406 */
[----:B-1----:R-:W3:Y:S04]  /*5490*/  LDL.LU R60, [R1+0x24c] ;  /* 0x00024c00013c7983 */ /* 0x002ee80000300800 */
        /* <DEDUP_REMOVED lines=12> */
[----:B-----5:R1:W-:Y:S04]  /*5560*/  STS.U16 [R45+UR6+0x3e000], R69 ;  /* 0x03e000452d007988 */ /* 0x0203e80008000406 */
[----:B0-----:R-:W5:Y:S04]  /*5570*/  LDL.LU R54, [R1+0x1dc] ;  /* 0x0001dc0001367983 */ /* 0x001f680000300800 */
[----:B------:R0:W-:Y:S04]  /*5580*/  STS.U16 [R45+UR6+0x3f000], R79 ;  /* 0x03f0004f2d007988 */ /* 0x0001e80008000406 */
[----:B-1----:R-:W5:Y:S04]  /*5590*/  LDL.LU R69, [R1+0x1cc] ;  /* 0x0001cc0001457983 */ /* 0x002f680000300800 */
[----:B0-----:R-:W5:Y:S01]  /*55a0*/  LDL.LU R79, [R1+0x1bc] ;  /* 0x0001bc00014f7983 */ /* 0x001f620000300800 */
[----:B------:R-:W-:-:S05]  /*55b0*/  LOP3.LUT R0, R45, 0x20, RZ, 0x3c, !PT ;  /* 0x000000202d007812 */ /* 0x000fca00078e3cff */
[----:B------:R0:W-:Y:S04]  /*55c0*/  STS.U16 [R0+UR6+0x400], R122 ;  /* 0x0004007a00007988 */ /* 0x0001e80008000406 */
[----:B0-----:R-:W5:Y:S04]  /*55d0*/  LDL.LU R122, [R1+0x1ac] ;  /* 0x0001ac00017a7983 */ /* 0x001f680000300800 */
        /* <DEDUP_REMOVED lines=25> */
[----:B0-----:R-:W3:Y:S04]  /*5770*/  LDL.LU R51, [R1+0xf0] ;  /* 0x0000f00001337983 */ /* 0x001ee80000300800 */
[----:B------:R-:W-:Y:S04]  /*5780*/  STS.U16 [R0+UR6+0xe400], R50 ;  /* 0x00e4003200007988 */ /* 0x000fe80008000406 */
[----:B-----5:R0:W-:Y:S04]  /*5790*/  STS.U16 [R0+UR6+0x19400], R54 ;  /* 0x0194003600007988 */ /* 0x0201e80008000406 */
[----:B------:R-:W-:Y:S04]  /*57a0*/  STS.U16 [R0+UR6+0xf400], R53 ;  /* 0x00f4003500007988 */ /* 0x000fe80008000406 */
[----:B------:R1:W-:Y:S04]  /*57b0*/  STS.U16 [R0+UR6+0x1a400], R69 ;  /* 0x01a4004500007988 */ /* 0x0003e80008000406 */
[----:B0-----:R-:W5:Y:S04]  /*57c0*/  LDL.LU R54, [R1+0xe4] ;  /* 0x0000e40001367983 */ /* 0x001f680000300800 */
[----:B------:R0:W-:Y:S04]  /*57d0*/  STS.U16 [R0+UR6+0x1b400], R79 ;  /* 0x01b4004f00007988 */ /* 0x0001e80008000406 */
[----:B-1----:R-:W5:Y:S04]  /*57e0*/  LDL.LU R69, [R1+0xd8] ;  /* 0x0000d80001457983 */ /* 0x002f680000300800 */
[----:B------:R1:W-:Y:S04]  /*57f0*/  STS.U16 [R0+UR6+0x10400], R52 ;  /* 0x0104003400007988 */ /* 0x0003e80008000406 */
[----:B0-----:R-:W5:Y:S04]  /*5800*/  LDL.LU R79, [R1+0xcc] ;  /* 0x0000cc00014f7983 */ /* 0x001f680000300800 */
[----:B------:R-:W5:Y:S04]  /*5810*/  LDL.LU R50, [R1+0xc0] ;  /* 0x0000c00001327983 */ /* 0x000f680000300800 */
[----:B------:R-:W5:Y:S04]  /*5820*/  LDL.LU R53, [R1+0xb4] ;  /* 0x0000b40001357983 */ /* 0x000f680000300800 */
        /* <DEDUP_REMOVED lines=18> */
[----:B--2---:R1:W-:Y:S04]  /*5950*/  STS.U16 [R0+UR6+0x1d400], R123 ;  /* 0x01d4007b00007988 */ /* 0x0043e80008000406 */
[----:B0-----:R-:W2:Y:S04]  /*5960*/  LDL.LU R122, [R1+0x38] ;  /* 0x00003800017a7983 */ /* 0x001ea80000300800 */
[----:B----4-:R0:W-:Y:S04]  /*5970*/  STS.U16 [R0+UR6+0x1e400], R124 ;  /* 0x01e4007c00007988 */ /* 0x0101e80008000406 */
[----:B-1----:R-:W4:Y:S04]  /*5980*/  LDL.LU R123, [R1+0x34] ;  /* 0x00003400017b7983 */ /* 0x002f280000300800 */
[----:B0-----:R-:W4:Y:S04]  /*5990*/  LDL.LU R124, [R1+0x30] ;  /* 0x00003000017c7983 */ /* 0x001f280000300800 */
[----:B---3--:R0:W-:Y:S04]  /*59a0*/  STS.U16 [R0+UR6+0x1f400], R125 ;  /* 0x01f4007d00007988 */ /* 0x0081e80008000406 */
[----:B0-----:R-:W3:Y:S04]  /*59b0*/  LDL.LU R125, [R1+0x2c] ;  /* 0x00002c00017d7983 */ /* 0x001ee80000300800 */
[----:B------:R-:W-:Y:S04]  /*59c0*/  STS.U16 [R0+UR6+0x20400], R55 ;  /* 0x0204003700007988 */ /* 0x000fe80008000406 */
[----:B------:R-:W-:Y:S04]  /*59d0*/  STS.U16 [R0+UR6+0x21400], R78 ;  /* 0x0214004e00007988 */ /* 0x000fe80008000406 */
[----:B------:R-:W-:Y:S04]  /*59e0*/  STS.U16 [R0+UR6+0x22400], R68 ;  /* 0x0224004400007988 */ /* 0x000fe80008000406 */
[----:B------:R-:W-:Y:S04]  /*59f0*/  STS.U16 [R0+UR6+0x24400], R67 ;  /* 0x0244004300007988 */ /* 0x000fe80008000406 */
[----:B------:R-:W-:Y:S04]  /*5a00*/  STS.U16 [R0+UR6+0x25400], R71 ;  /* 0x0254004700007988 */ /* 0x000fe80008000406 */
[----:B------:R-:W-:Y:S04]  /*5a10*/  STS.U16 [R0+UR6+0x26400], R70 ;  /* 0x0264004600007988 */ /* 0x000fe80008000406 */
[----:B------:R-:W-:Y:S04]  /*5a20*/  STS.U16 [R0+UR6+0x27400], R73 ;  /* 0x0274004900007988 */ /* 0x000fe80008000406 */
[----:B------:R-:W-:Y:S04]  /*5a30*/  STS.U16 [R0+UR6+0x28400], R72 ;  /* 0x0284004800007988 */ /* 0x000fe80008000406 */
[----:B-----5:R0:W-:Y:S04]  /*5a40*/  STS.U16 [R0+UR6+0x2a400], R54 ;  /* 0x02a4003600007988 */ /* 0x0201e80008000406 */
        /* <DEDUP_REMOVED lines=16> */
[----:B------:R0:W-:Y:S04]  /*5b50*/  STS.U16 [R0+UR6+0x3a400], R124 ;  /* 0x03a4007c00007988 */ /* 0x0001e80008000406 */
[----:B-1----:R-:W4:Y:S04]  /*5b60*/  LDL.LU R123, [R1+0x2c0] ;  /* 0x0002c000017b7983 */ /* 0x002f280000300800 */
[----:B0-----:R-:W4:Y:S04]  /*5b70*/  LDL.LU R124, [R1+0x2bc] ;  /* 0x0002bc00017c7983 */ /* 0x001f280000300800 */
        /* <DEDUP_REMOVED lines=22> */
[----:B------:R1:W-:Y:S04]  /*5ce0*/  STS.U16 [R0+UR6+0x36400], R49 ;  /* 0x0364003100007988 */ /* 0x0003e80008000406 */
[----:B0-----:R-:W3:Y:S01]  /*5cf0*/  LDL.LU R46, [R1+0x224] ;  /* 0x00022400012e7983 */ /* 0x001ee20000300800 */
[----:B-1----:R-:W-:-:S03]  /*5d00*/  LOP3.LUT R44, R45, 0x40, RZ, 0x3c, !PT ;  /* 0x000000402d2c7812 */ /* 0x002fc600078e3cff */
[----:B------:R0:W-:Y:S04]  /*5d10*/  STS.U16 [R0+UR6+0x37400], R48 ;  /* 0x0374003000007988 */ /* 0x0001e80008000406 */
[----:B------:R-:W3:Y:S04]  /*5d20*/  LDL.LU R49, [R1+0x214] ;  /* 0x0002140001317983 */ /* 0x000ee80000300800 */
[----:B-----5:R1:W-:Y:S04]  /*5d30*/  STS.U16 [R0+UR6+0x3c400], R54 ;  /* 0x03c4003600007988 */ /* 0x0203e80008000406 */
[----:B0-----:R-:W5:Y:S04]  /*5d40*/  LDL.LU R48, [R1+0x204] ;  /* 0x0002040001307983 */ /* 0x001f680000300800 */
[----:B------:R0:W-:Y:S04]  /*5d50*/  STS.U16 [R0+UR6+0x3d400], R69 ;  /* 0x03d4004500007988 */ /* 0x0001e80008000406 */
[----:B-1----:R-:W5:Y:S04]  /*5d60*/  LDL.LU R54, [R1+0x1f4] ;  /* 0x0001f40001367983 */ /* 0x002f680000300800 */
[----:B------:R1:W-:Y:S04]  /*5d70*/  STS.U16 [R0+UR6+0x3e400], R79 ;  /* 0x03e4004f00007988 */ /* 0x0003e80008000406 */
[----:B0-----:R-:W5:Y:S04]  /*5d80*/  LDL.LU R69, [R1+0x1e4] ;  /* 0x0001e40001457983 */ /* 0x001f680000300800 */
[----:B------:R0:W-:Y:S04]  /*5d90*/  STS.U16 [R0+UR6+0x3f400], R67 ;  /* 0x03f4004300007988 */ /* 0x0001e80008000406 */
[----:B-1----:R-:W5:Y:S04]  /*5da0*/  LDL.LU R79, [R1+0x1d4] ;  /* 0x0001d400014f7983 */ /* 0x002f680000300800 */
[----:B0-----:R-:W5:Y:S04]  /*5db0*/  LDL.LU R67, [R1+0x948] ;  /* 0x0009480001437983 */ /* 0x001f680000300800 */
        /* <DEDUP_REMOVED lines=25> */
[----:B------:R-:W3:Y:S04]  /*5f50*/  LDL.LU R0, [R1+0x110] ;  /* 0x0001100001007983 */ /* 0x000ee80000300800 */
        /* <DEDUP_REMOVED lines=16> */
[----:B-----5:R0:W-:Y:S04]  /*6060*/  STS.U16 [R44+UR6+0x16800], R48 ;  /* 0x016800302c007988 */ /* 0x0201e80008000406 */
        /* <DEDUP_REMOVED lines=17> */
[----:B0-----:R-:W3:Y:S04]  /*6180*/  LDL.LU R125, [R1] ;  /* 0x00000000017d7983 */ /* 0x001ee80000300800 */
[----:B------:R0:W-:Y:S04]  /*6190*/  STS.U16 [R44+UR6+0x1e800], R70 ;  /* 0x01e800462c007988 */ /* 0x0001e80008000406 */
[----:B------:R1:W-:Y:S04]  /*61a0*/  STS.U16 [R44+UR6+0x1f800], R71 ;  /* 0x01f800472c007988 */ /* 0x0003e80008000406 */
[----:B0-----:R-:W3:Y:S04]  /*61b0*/  LDL.LU R70, [R1+0x944] ;  /* 0x0009440001467983 */ /* 0x001ee80000300800 */
[----:B-1----:R-:W3:Y:S04]  /*61c0*/  LDL.LU R71, [R1+0x940] ;  /* 0x0009400001477983 */ /* 0x002ee80000300800 */
[----:B------:R0:W-:Y:S04]  /*61d0*/  STS.U16 [R44+UR6+0x20800], R72 ;  /* 0x020800482c007988 */ /* 0x0001e80008000406 */
[----:B------:R1:W-:Y:S04]  /*61e0*/  STS.U16 [R44+UR6+0x21800], R73 ;  /* 0x021800492c007988 */ /* 0x0003e80008000406 */
[----:B0-----:R-:W3:Y:S04]  /*61f0*/  LDL.LU R72, [R1+0x93c] ;  /* 0x00093c0001487983 */ /* 0x001ee80000300800 */
[----:B-1----:R-:W3:Y:S04]  /*6200*/  LDL.LU R73, [R1+0x938] ;  /* 0x0009380001497983 */ /* 0x002ee80000300800 */
[----:B------:R0:W-:Y:S04]  /*6210*/  STS.U16 [R44+UR6+0x22800], R50 ;  /* 0x022800322c007988 */ /* 0x0001e80008000406 */
[----:B------:R1:W-:Y:S04]  /*6220*/  STS.U16 [R44+UR6+0x23800], R51 ;  /* 0x023800332c007988 */ /* 0x0003e80008000406 */
[----:B------:R1:W-:Y:S04]  /*6230*/  STS.U16 [R44+UR6+0x24800], R52 ;  /* 0x024800342c007988 */ /* 0x0003e80008000406 */
[----:B0-----:R-:W3:Y:S04]  /*6240*/  LDL.LU R50, [R1+0x934] ;  /* 0x0009340001327983 */ /* 0x001ee80000300800 */
[----:B-1----:R-:W3:Y:S04]  /*6250*/  LDL.LU R51, [R1+0x930] ;  /* 0x0009300001337983 */ /* 0x002ee80000300800 */
[----:B------:R-:W3:Y:S04]  /*6260*/  LDL.LU R52, [R1+0x92c] ;  /* 0x00092c0001347983 */ /* 0x000ee80000300800 */
        /* <DEDUP_REMOVED lines=37> */
[----:B0-----:R-:W5:Y:S04]  /*64c0*/  LDL.LU R124, [R1+0x8f0] ;  /* 0x0008f000017c7983 */ /* 0x001f680000300800 */
[----:B---3--:R0:W-:Y:S04]  /*64d0*/  STS.U16 [R44+UR6+0x38800], R125 ;  /* 0x0388007d2c007988 */ /* 0x0081e80008000406 */
[----:B0-----:R-:W3:Y:S04]  /*64e0*/  LDL.LU R125, [R1+0x8ec] ;  /* 0x0008ec00017d7983 */ /* 0x001ee80000300800 */
[----:B--2---:R-:W-:Y:S04]  /*64f0*/  STS.U16 [R44+UR6+0x3c800], R122 ;  /* 0x03c8007a2c007988 */ /* 0x004fe80008000406 */
[----:B----4-:R-:W-:Y:S04]  /*6500*/  STS.U16 [R44+UR6+0x3b800], R123 ;  /* 0x03b8007b2c007988 */ /* 0x010fe80008000406 */
[----:B-----5:R-:W-:Y:S04]  /*6510*/  STS.U16 [R44+UR6+0x3a800], R124 ;  /* 0x03a8007c2c007988 */ /* 0x020fe80008000406 */
[----:B---3--:R0:W-:Y:S04]  /*6520*/  STS.U16 [R44+UR6+0x39800], R125 ;  /* 0x0398007d2c007988 */ /* 0x0081e80008000406 */
[----:B0-----:R-:W2:Y:S04]  /*6530*/  LDL.LU R125, [R1+0x2e4] ;  /* 0x0002e400017d7983 */ /* 0x001ea80000300800 */
[----:B------:R-:W3:Y:S04]  /*6540*/  LDL.LU R124, [R1+0x2ec] ;  /* 0x0002ec00017c7983 */ /* 0x000ee80000300800 */
[----:B------:R-:W4:Y:S04]  /*6550*/  LDL.LU R123, [R1+0x2f4] ;  /* 0x0002f400017b7983 */ /* 0x000f280000300800 */
[----:B------:R-:W5:Y:S01]  /*6560*/  LDL.LU R122, [R1+0x300] ;  /* 0x00030000017a7983 */ /* 0x000f620000300800 */
[----:B------:R-:W-:-:S03]  /*6570*/  LOP3.LUT R45, R45, 0x60, RZ, 0x3c, !PT ;  /* 0x000000602d2d7812 */ /* 0x000fc600078e3cff */
[----:B------:R-:W-:Y:S04]  /*6580*/  STS.U16 [R44+UR6+0x3d800], R79 ;  /* 0x03d8004f2c007988 */ /* 0x000fe80008000406 */
[----:B------:R-:W-:Y:S04]  /*6590*/  STS.U16 [R44+UR6+0x3e800], R69 ;  /* 0x03e800452c007988 */ /* 0x000fe80008000406 */
[----:B------:R-:W-:Y:S04]  /*65a0*/  STS.U16 [R44+UR6+0x3f800], R54 ;  /* 0x03f800362c007988 */ /* 0x000fe80008000406 */
[----:B------:R0:W-:Y:S04]  /*65b0*/  STS.U16 [R45+UR6+0x4c00], R0 ;  /* 0x004c00002d007988 */ /* 0x0001e80008000406 */
[----:B------:R-:W-:Y:S04]  /*65c0*/  STS.U16 [R45+UR6+0x5c00], R55 ;  /* 0x005c00372d007988 */ /* 0x000fe80008000406 */
[----:B------:R-:W-:Y:S04]  /*65d0*/  STS.U16 [R45+UR6+0x6c00], R78 ;  /* 0x006c004e2d007988 */ /* 0x000fe80008000406 */
[----:B------:R-:W-:Y:S04]  /*65e0*/  STS.U16 [R45+UR6+0x7c00], R68 ;  /* 0x007c00442d007988 */ /* 0x000fe80008000406 */
[----:B--2---:R-:W-:Y:S04]  /*65f0*/  STS.U16 [R45+UR6+0x3c00], R125 ;  /* 0x003c007d2d007988 */ /* 0x004fe80008000406 */
[----:B---3--:R-:W-:Y:S04]  /*6600*/  STS.U16 [R45+UR6+0x2c00], R124 ;  /* 0x002c007c2d007988 */ /* 0x008fe80008000406 */
[----:B----4-:R-:W-:Y:S04]  /*6610*/  STS.U16 [R45+UR6+0x1c00], R123 ;  /* 0x001c007b2d007988 */ /* 0x010fe80008000406 */
[----:B-----5:R-:W-:Y:S04]  /*6620*/  STS.U16 [R45+UR6+0xc00], R122 ;  /* 0x000c007a2d007988 */ /* 0x020fe80008000406 */
[----:B------:R-:W2:Y:S04]  /*6630*/  LDG.E.U16 R48, desc[UR12][R48.64] ;  /* 0x0000000c30307981 */ /* 0x000ea8000c1e1500 */
[----:B------:R1:W3:Y:S04]  /*6640*/  LDG.E.U16 R2, desc[UR12][R2.64] ;  /* 0x0000000c02027981 */ /* 0x0002e8000c1e1500 */
[----:B------:R4:W5:Y:S04]  /*6650*/  LDG.E.U16 R4, desc[UR12][R4.64] ;  /* 0x0000000c04047981 */ /* 0x000968000c1e1500 */
[----:B------:R0:W5:Y:S04]  /*6660*/  LDG.E.U16 R6, desc[UR12][R6.64] ;  /* 0x0000000c06067981 */ /* 0x000168000c1e1500 */
[----:B------:R-:W5:Y:S04]  /*6670*/  LDG.E.U16 R46, desc[UR12][R46.64] ;  /* 0x0000000c2e2e7981 */ /* 0x000f68000c1e1500 */
        /* <DEDUP_REMOVED lines=44> */
[----:B------:R0:W5:Y:S04]  /*6940*/  LDG.E.U16 R116, desc[UR12][R116.64] ;  /* 0x0000000c74747981 */ /* 0x000168000c1e1500 */
[----:B------:R-:W5:Y:S04]  /*6950*/  LDG.E.U16 R10, desc[UR12][R10.64] ;  /* 0x0000000c0a0a7981 */ /* 0x000f68000c1e1500 */
[----:B------:R-:W5:Y:S04]  /*6960*/  LDG.E.U16 R8, desc[UR12][R8.64] ;  /* 0x0000000c08087981 */ /* 0x000f68000c1e1500 */
[----:B------:R-:W5:Y:S04]  /*6970*/  LDG.E.U16 R120, desc[UR12][R120.64] ;  /* 0x0000000c78787981 */ /* 0x000f68000c1e1500 */
[----:B------:R1:W5:Y:S04]  /*6980*/  LDG.E.U16 R118, desc[UR12][R118.64] ;  /* 0x0000000c76767981 */ /* 0x000368000c1e1500 */
[----:B------:R-:W5:Y:S04]  /*6990*/  LDG.E.U16 R58, desc[UR12][R58.64] ;  /* 0x0000000c3a3a7981 */ /* 0x000f68000c1e1500 */
[----:B------:R-:W5:Y:S01]  /*69a0*/  LDG.E.U16 R56, desc[UR12][R56.64] ;  /* 0x0000000c38387981 */ /* 0x000f62000c1e1500 */
[----:B0-----:R-:W-:Y:S01]  /*69b0*/  MOV R0, 0xff800000 ;  /* 0xff80000000007802 */ /* 0x001fe20000000f00 */
[----:B-1----:R-:W-:-:S02]  /*69c0*/  IMAD.MOV.U32 R3, RZ, RZ, -0x800000 ;  /* 0xff800000ff037424 */ /* 0x002fc400078e00ff */
[----:B----4-:R-:W-:Y:S02]  /*69d0*/  IMAD.MOV.U32 R5, RZ, RZ, 0x3f800000 ;  /* 0x3f800000ff057424 */ /* 0x010fe400078e00ff */
[----:B------:R-:W-:Y:S01]  /*69e0*/  IMAD.MOV.U32 R7, RZ, RZ, 0x3f800000 ;  /* 0x3f800000ff077424 */ /* 0x000fe200078e00ff */
[----:B--2---:R-:W-:Y:S04]  /*69f0*/  STS.U16 [R45+UR6+0x8c00], R48 ;  /* 0x008c00302d007988 */ /* 0x004fe80008000406 */
[----:B---3--:R0:W-:Y:S02]  /*6a00*/  STS.U16 [R45+UR6+0x3fc00], R2 ;  /* 0x03fc00022d007988 */ /* 0x0081e40008000406 */
[----:B0-----:R-:W-:-:S05]  /*6a10*/  IMAD.MOV.U32 R2, RZ, RZ, -0x800000 ;  /* 0xff800000ff027424 */ /* 0x001fca00078e00ff */
        /* <DEDUP_REMOVED lines=29> */
[----:B-----5:R0:W-:Y:S04]  /*6bf0*/  STS.U16 [R45+UR6+0x3ec00], R4 ;  /* 0x03ec00042d007988 */ /* 0x0201e80008000406 */
[----:B------:R1:W-:Y:S04]  /*6c00*/  STL [R1+0x4a8], R3 ;  /* 0x0004a80301007387 */ /* 0x0003e80000100800 */
[----:B------:R2:W-:Y:S01]  /*6c10*/  STL [R1+0x4a4], R2 ;  /* 0x0004a40201007387 */ /* 0x0005e20000100800 */
[----:B0-----:R-:W-:-:S03]  /*6c20*/  MOV R4, 0x3f800000 ;  /* 0x3f80000000047802 */ /* 0x001fc60000000f00 */
[----:B------:R0:W-:Y:S01]  /*6c30*/  STS.U16 [R45+UR6+0x3bc00], R6 ;  /* 0x03bc00062d007988 */ /* 0x0001e20008000406 */
[----:B-1----:R-:W-:Y:S01]  /*6c40*/  IMAD.MOV.U32 R3, RZ, RZ, 0x3f800000 ;  /* 0x3f800000ff037424 */ /* 0x002fe200078e00ff */
[----:B--2---:R-:W-:Y:S02]  /*6c50*/  MOV R2, 0x3f800000 ;  /* 0x3f80000000027802 */ /* 0x004fe40000000f00 */
[----:B------:R-:W-:Y:S01]  /*6c60*/  STL [R1+0x4a0], R0 ;  /* 0x0004a00001007387 */ /* 0x000fe20000100800 */
[----:B0-----:R-:W-:-:S03]  /*6c70*/  MOV R6, 0x3f800000 ;  /* 0x3f80000000067802 */ /* 0x001fc60000000f00 */
[----:B------:R-:W-:Y:S04]  /*6c80*/  STL.64 [R1], R4 ;  /* 0x0000000401007387 */ /* 0x000fe80000100a00 */
[----:B------:R-:W-:Y:S04]  /*6c90*/  STL.64 [R1+0x8], R2 ;  /* 0x0000080201007387 */ /* 0x000fe80000100a00 */
[----:B------:R-:W-:Y:S04]  /*6ca0*/  STL.64 [R1+0x10], R6 ;  /* 0x0000100601007387 */ /* 0x000fe80000100a00 */
[----:B------:R-:W-:Y:S04]  /*6cb0*/  STL.64 [R1+0x18], R4 ;  /* 0x0000180401007387 */ /* 0x000fe80000100a00 */
[----:B------:R-:W-:Y:S04]  /*6cc0*/  STL [R1+0x2a0], RZ ;  /* 0x0002a0ff01007387 */ /* 0x000fe80000100800 */
[----:B------:R-:W-:Y:S04]  /*6cd0*/  STL.64 [R1+0x20], R2 ;  /* 0x0000200201007387 */ /* 0x000fe80000100a00 */
[----:B------:R-:W-:Y:S04]  /*6ce0*/  STL [R1+0x2a4], RZ ;  /* 0x0002a4ff01007387 */ /* 0x000fe80000100800 */
        /* <DEDUP_REMOVED lines=241> */
[----:B------:R-:W-:Y:S01]  /*7c00*/  STL [R1+0x5cc], RZ ;  /* 0x0005ccff01007387 */ /* 0x000fe20000100800 */
[----:B------:R-:W0:Y:S03]  /*7c10*/  S2R R68, SR_TID.X ;  /* 0x0000000000447919 */ /* 0x000e260000002100 */
[----:B------:R-:W-:Y:S04]  /*7c20*/  STL [R1+0x5d0], RZ ;  /* 0x0005d0ff01007387 */ /* 0x000fe80000100800 */
[----:B------:R-:W-:Y:S04]  /*7c30*/  STL [R1+0x5d4], RZ ;  /* 0x0005d4ff01007387 */ /* 0x000fe80000100800 */
[----:B------:R-:W-:Y:S04]  /*7c40*/  STL [R1+0x5d8], RZ ;  /* 0x0005d8ff01007387 */ /* 0x000fe80000100800 */
[----:B------:R-:W-:Y:S04]  /*7c50*/  STL [R1+0x5dc], RZ ;  /* 0x0005dcff01007387 */ /* 0x000fe80000100800 */
[----:B------:R-:W-:Y:S04]  /*7c60*/  STL.64 [R1+0x28], R4 ;  /* 0x0000280401007387 */ /* 0x000fe80000100a00 */
[----:B------:R-:W-:Y:S04]  /*7c70*/  STL.64 [R1+0x30], R2 ;  /* 0x0000300201007387 */ /* 0x000fe80000100a00 */
[----:B------:R-:W-:Y:S04]  /*7c80*/  STL.64 [R1+0x38], R6 ;  /* 0x0000380601007387 */ /* 0x000fe80000100a00 */
[----:B------:R-:W-:Y:S04]  /*7c90*/  STL.64 [R1+0x40], R4 ;  /* 0x0000400401007387 */ /* 0x000fe80000100a00 */
[----:B------:R-:W-:Y:S04]  /*7ca0*/  STL.64 [R1+0x48], R2 ;  /* 0x0000480201007387 */ /* 0x000fe80000100a00 */
[----:B------:R-:W-:Y:S04]  /*7cb0*/  STL.64 [R1+0x50], R6 ;  /* 0x0000500601007387 */ /* 0x000fe80000100a00 */
[----:B------:R-:W-:Y:S04]  /*7cc0*/  STL.64 [R1+0x6d8], R2 ;  /* 0x0006d80201007387 */ /* 0x000fe80000100a00 */
        /* <DEDUP_REMOVED lines=47> */
[----:B------:R-:W-:Y:S01]  /*7fc0*/  STL.64 [R1+0x6d0], R4 ;  /* 0x0006d00401007387 */ /* 0x000fe20000100a00 */
[----:B------:R-:W-:Y:S01]  /*7fd0*/  UISETP.GE.AND UP0, UPT, UR4, 0x1, UPT ;  /* 0x000000010400788c */ /* 0x000fe2000bf06270 */
[----:B------:R-:W-:Y:S01]  /*7fe0*/  IMAD.MOV.U32 R117, RZ, RZ, 0x3f800000 ;  /* 0x3f800000ff757424 */ /* 0x000fe200078e00ff */
[----:B------:R-:W-:Y:S01]  /*7ff0*/  MOV R124, 0x3f800000 ;  /* 0x3f800000007c7802 */ /* 0x000fe20000000f00 */
[----:B------:R1:W-:Y:S01]  /*8000*/  STS.U16 [R45+UR6+0x34c00], R112 ;  /* 0x034c00702d007988 */ /* 0x0003e20008000406 */
[----:B------:R-:W-:Y:S01]  /*8010*/  IMAD.MOV.U32 R119, RZ, RZ, 0x3f800000 ;  /* 0x3f800000ff777424 */ /* 0x000fe200078e00ff */
[----:B------:R-:W-:Y:S01]  /*8020*/  CS2R R122, SRZ ;  /* 0x00000000007a7805 */ /* 0x000fe2000001ff00 */
[----:B------:R-:W-:Y:S01]  /*8030*/  IMAD.MOV.U32 R125, RZ, RZ, 0x3f800000 ;  /* 0x3f800000ff7d7424 */ /* 0x000fe200078e00ff */
[----:B------:R2:W-:Y:S01]  /*8040*/  STS.U16 [R45+UR6+0x35c00], R114 ;  /* 0x035c00722d007988 */ /* 0x0005e20008000406 */
[----:B0-----:R-:W-:-:S03]  /*8050*/  LOP3.LUT R49, R68, 0x1ff, RZ, 0xc0, !PT ;  /* 0x000001ff44317812 */ /* 0x001fc600078ec0ff */
[----:B------:R0:W-:Y:S01]  /*8060*/  STS.U16 [R45+UR6+0x36c00], R116 ;  /* 0x036c00742d007988 */ /* 0x0001e20008000406 */
[----:B-1----:R-:W-:-:S03]  /*8070*/  CS2R R112, SRZ ;  /* 0x0000000000707805 */ /* 0x002fc6000001ff00 */
[----:B------:R1:W-:Y:S01]  /*8080*/  STS.U16 [R45+UR6+0x39c00], R120 ;  /* 0x039c00782d007988 */ /* 0x0003e20008000406 */
[----:B--2---:R-:W-:-:S03]  /*8090*/  CS2R R114, SRZ ;  /* 0x0000000000727805 */ /* 0x004fc6000001ff00 */
[----:B------:R2:W-:Y:S01]  /*80a0*/  STS.U16 [R45+UR6+0x3ac00], R118 ;  /* 0x03ac00762d007988 */ /* 0x0005e20008000406 */
[----:B0-----:R-:W-:Y:S02]  /*80b0*/  MOV R116, 0x3f800000 ;  /* 0x3f80000000747802 */ /* 0x001fe40000000f00 */
[----:B-1----:R-:W-:Y:S02]  /*80c0*/  CS2R R120, SRZ ;  /* 0x0000000000787805 */ /* 0x002fe4000001ff00 */
[----:B--2---:R-:W-:Y:S01]  /*80d0*/  MOV R118, 0x3f800000 ;  /* 0x3f80000000767802 */ /* 0x004fe20000000f00 */
[----:B------:R-:W-:Y:S06]  /*80e0*/  BRA.U !UP0, `(.L_x_0) ;  /* 0x0000012d08507547 */ /* 0x000fec000b800000 */
[----:B------:R-:W0:Y:S01]  /*80f0*/  LDC R21, c[0x0][0x3d8] ;  /* 0x0000f600ff157b82 */ /* 0x000e220000000800 */
[----:B------:R-:W-:Y:S01]  /*8100*/  SHF.R.U32.HI R0, RZ, 0x5, R68 ;  /* 0x00000005ff007819 */ /* 0x000fe20000011644 */
[----:B------:R-:W1:Y:S01]  /*8110*/  LDCU.64 UR4, c[0x0][0x3d0] ;  /* 0x00007a00ff0477ac */ /* 0x000e620008000a00 */
[----:B------:R-:W-:Y:S01]  /*8120*/  IMAD.MOV.U32 R55, RZ, RZ, -0x800000 ;  /* 0xff800000ff377424 */ /* 0x000fe200078e00ff */
[----:B------:R-:W-:Y:S01]  /*8130*/  MOV R53, 0xff800000 ;  /* 0xff80000000357802 */ /* 0x000fe20000000f00 */
[----:B------:R-:W-:Y:S01]  /*8140*/  IMAD.MOV.U32 R116, RZ, RZ, 0x3f800000 ;  /* 0x3f800000ff747424 */ /* 0x000fe200078e00ff */
[----:B------:R-:W-:Y:S01]  /*8150*/  SGXT.U32 R0, R0, 0x4 ;  /* 0x000000040000781a */ /* 0x000fe20000000000 */
[----:B------:R-:W2:Y:S01]  /*8160*/  LDCU UR7, c[0x0][0x3c8] ;  /* 0x00007900ff0777ac */ /* 0x000ea20008000800 */
[----:B------:R-:W3:Y:S01]  /*8170*/  LDC.64 R30, c[0x0][0x3c0] ;  /* 0x0000f000ff1e7b82 */ /* 0x000ee20000000a00 */
[----:B------:R-:W-:Y:S01]  /*8180*/  MOV R117, 0x3f800000 ;  /* 0x3f80000000757802 */ /* 0x000fe20000000f00 */
[----:B------:R-:W-:Y:S01]  /*8190*/  IMAD.MOV.U32 R118, RZ, RZ, 0x3f800000 ;  /* 0x3f800000ff767424 */ /* 0x000fe200078e00ff */
[----:B------:R-:W4:Y:S01]  /*81a0*/  LDCU.64 UR10, c[0x0][0x388] ;  /* 0x00007100ff0a77ac */ /* 0x000f220008000a00 */
[----:B------:R-:W-:Y:S01]  /*81b0*/  MOV R119, 0x3f800000 ;  /* 0x3f80000000777802 */ /* 0x000fe20000000f00 */
[----:B------:R-:W-:Y:S01]  /*81c0*/  IMAD.MOV.U32 R124, RZ, RZ, 0x3f800000 ;  /* 0x3f800000ff7c7424 */ /* 0x000fe200078e00ff */
[----:B------:R-:W-:-:S02]  /*81d0*/  MOV R125, 0x3f800000 ;  /* 0x3f800000007d7802 */ /* 0x000fc40000000f00 */
[----:B------:R-:W-:Y:S01]  /*81e0*/  CS2R R120, SRZ ;  /* 0x0000000000787805 */ /* 0x000fe2000001ff00 */
[----:B------:R-:W5:Y:S01]  /*81f0*/  LDC.64 R18, c[0x0][0x390] ;  /* 0x0000e400ff127b82 */ /* 0x000f620000000a00 */
[----:B------:R-:W-:Y:S02]  /*8200*/  CS2R R122, SRZ ;  /* 0x00000000007a7805 */ /* 0x000fe4000001ff00 */
[----:B------:R-:W-:Y:S02]  /*8210*/  CS2R R112, SRZ ;  /* 0x0000000000707805 */ /* 0x000fe4000001ff00 */
[----:B------:R-:W-:Y:S01]  /*8220*/  CS2R R114, SRZ ;  /* 0x0000000000727805 */ /* 0x000fe2000001ff00 */
[----:B-1----:R-:W-:Y:S01]  /*8230*/  UIMAD UR4, UR8, UR4, URZ ;  /* 0x00000004080472a4 */ /* 0x002fe2000f8e02ff */
[----:B------:R-:W1:Y:S01]  /*8240*/  LDCU UR14, c[0x0][0x3f0] ;  /* 0x00007e00ff0e77ac */ /* 0x000e620008000800 */
[----:B0-----:R-:W-:Y:S01]  /*8250*/  IMAD R4, R0, R21, RZ ;  /* 0x0000001500047224 */ /* 0x001fe200078e02ff */
[----:B------:R-:W-:Y:S01]  /*8260*/  LOP3.LUT R0, R68, 0x1f, RZ, 0xc0, !PT ;  /* 0x0000001f44007812 */ /* 0x000fe200078ec0ff */
[----:B------:R-:W0:Y:S03]  /*8270*/  LDCU UR9, c[0x0][0x3a8] ;  /* 0x00007500ff0977ac */ /* 0x000e260008000800 */
[----:B------:R-:W-:Y:S01]  /*8280*/  LEA R6, R21, R4, 0x4 ;  /* 0x0000000415067211 */ /* 0x000fe200078e20ff */
[----:B------:R-:W-:-:S02]  /*8290*/  IMAD R2, R0, UR5, RZ ;  /* 0x0000000500027c24 */ /* 0x000fc4000f8e02ff */
[----:B--2---:R-:W-:Y:S01]  /*82a0*/  IMAD R0, R49, UR7, RZ ;  /* 0x0000000731007c24 */ /* 0x004fe2000f8e02ff */
[----:B------:R-:W-:Y:S01]  /*82b0*/  USHF.L.U32 UR7, UR4, 0x1, URZ ;  /* 0x0000000104077899 */ /* 0x000fe200080006ff */
[C---:B------:R-:W-:Y:S01]  /*82c0*/  IMAD R8, R21.reuse, 0x10, R6 ;  /* 0x0000001015087824 */ /* 0x040fe200078e0206 */
[----:B------:R-:W-:Y:S01]  /*82d0*/  UIMAD.WIDE UR4, UR4, 0x2, URZ ;  /* 0x00000002040478a5 */ /* 0x000fe2000f8e02ff */
[----:B---3--:R-:W-:Y:S01]  /*82e0*/  IMAD R30, R30, UR8, RZ ;  /* 0x000000081e1e7c24 */ /* 0x008fe2000f8e02ff */
[C---:B------:R-:W-:Y:S01]  /*82f0*/  SHF.L.U32 R3, R0.reuse, 0x1, RZ ;  /* 0x0000000100037819 */ /* 0x040fe200000006ff */
[----:B------:R-:W-:Y:S01]  /*8300*/  IMAD.HI R5, R0, 0x2, RZ ;  /* 0x0000000200057827 */ /* 0x000fe200078e02ff */
[----:B------:R-:W-:Y:S02]  /*8310*/  LEA R9, R21, R8, 0x4 ;  /* 0x0000000815097211 */ /* 0x000fe400078e20ff */
[----:B------:R-:W-:Y:S01]  /*8320*/  SHF.L.U32 R0, R30, 0x1, RZ ;  /* 0x000000011e007819 */ /* 0x000fe200000006ff */
[----:B------:R-:W-:Y:S01]  /*8330*/  IMAD.SHL.U32 R7, R2, 0x2, RZ ;  /* 0x0000000202077824 */ /* 0x000fe200078e00ff */
[----:B------:R-:W-:Y:S01]  /*8340*/  SHF.L.U32 R41, R31, 0x1, RZ ;  /* 0x000000011f297819 */ /* 0x000fe200000006ff */
[----:B------:R-:W-:Y:S01]  /*8350*/  IMAD R10, R21, 0x10, R9 ;  /* 0x00000010150a7824 */ /* 0x000fe200078e0209 */
[----:B----4-:R-:W-:Y:S01]  /*8360*/  IADD3 R50, P0, P1, R3, UR10, R0 ;  /* 0x0000000a03327c10 */ /* 0x010fe2000f91e000 */
[----:B------:R-:W-:Y:S01]  /*8370*/  IMAD.HI R30, R30, 0x2, RZ ;  /* 0x000000021e1e7827 */ /* 0x000fe200078e02ff */
[----:B-----5:R-:W-:Y:S01]  /*8380*/  IADD3 R17, P2, P3, R7, UR7, R18 ;  /* 0x0000000707117c10 */ /* 0x020fe2000fb5e012 */
[----:B------:R-:W-:Y:S01]  /*8390*/  UMOV UR4, URZ ;  /* 0x000000ff00047c82 */ /* 0x000fe20008000000 */
[----:B------:R-:W-:Y:S01]  /*83a0*/  LEA R11, R21, R10, 0x4 ;  /* 0x0000000a150b7211 */ /* 0x000fe200078e20ff */
[----:B------:R-:W-:Y:S01]  /*83b0*/  IMAD.HI R2, R2, 0x2, RZ ;  /* 0x0000000202027827 */ /* 0x000fe200078e02ff */
[----:B------:R-:W-:-:S02]  /*83c0*/  IADD3.X R51, PT, PT, R5, UR11, R30, P0, P1 ;  /* 0x0000000b05337c10 */ /* 0x000fc400087e241e */
[-C--:B------:R-:W-:Y:S01]  /*83d0*/  LEA R22, P0, R4, R17.reuse, 0x1 ;  /* 0x0000001104167211 */ /* 0x080fe200078008ff */
[----:B------:R-:W-:Y:S01]  /*83e0*/  IMAD R12, R21, 0x10, R11 ;  /* 0x00000010150c7824 */ /* 0x000fe200078e020b */
[----:B------:R-:W-:Y:S01]  /*83f0*/  IADD3.X R19, PT, PT, R2, UR5, R19, P2, P3 ;  /* 0x0000000502137c10 */ /* 0x000fe200097e6413 */
[----:B------:R-:W-:Y:S01]  /*8400*/  STL.64 [R1+0x698], R50 ;  /* 0x0006983201007387 */ /* 0x000fe20000100a00 */
[----:B------:R-:W-:Y:S01]  /*8410*/  LEA R26, P1, R6, R17, 0x1 ;  /* 0x00000011061a7211 */ /* 0x000fe200078208ff */
[----:B------:R-:W-:Y:S01]  /*8420*/  IMAD R18, R31, 0x26, RZ ;  /* 0x000000261f127824 */ /* 0x000fe200078e02ff */
[----:B------:R-:W-:Y:S01]  /*8430*/  LEA R13, R21, R12, 0x4 ;  /* 0x0000000c150d7211 */ /* 0x000fe200078e20ff */
[C---:B------:R-:W-:Y:S01]  /*8440*/  IMAD R20, R31.reuse, 0x5, RZ ;  /* 0x000000051f147824 */ /* 0x040fe200078e02ff */
[----:B------:R-:W-:Y:S01]  /*8450*/  LEA.HI.X.SX32 R23, R4, R19, 0x1, P0 ;  /* 0x0000001304177211 */ /* 0x000fe200000f0eff */
[----:B------:R-:W-:Y:S01]  /*8460*/  IMAD R28, R31, 0x3, RZ ;  /* 0x000000031f1c7824 */ /* 0x000fe200078e02ff */
[----:B------:R-:W-:Y:S01]  /*8470*/  LEA R24, P0, R8, R17, 0x1 ;  /* 0x0000001108187211 */ /* 0x000fe200078008ff */
[C---:B------:R-:W-:Y:S01]  /*8480*/  IMAD R14, R21.reuse, 0x10, R13 ;  /* 0x00000010150e7824 */ /* 0x040fe200078e020d */
[-C--:B------:R-:W-:Y:S01]  /*8490*/  LEA.HI.X.SX32 R27, R6, R19.reuse, 0x1, P1 ;  /* 0x00000013061b7211 */ /* 0x080fe200008f0eff */
[----:B------:R2:W-:Y:S01]  /*84a0*/  STL.64 [R1+0x8b8], R22 ;  /* 0x0008b81601007387 */ /* 0x0005e20000100a00 */
[----:B------:R-:W-:Y:S01]  /*84b0*/  LEA.HI.X.SX32 R25, R8, R19, 0x1, P0 ;  /* 0x0000001308197211 */ /* 0x000fe200000f0eff */
[----:B------:R-:W-:Y:S01]  /*84c0*/  IMAD R15, R21, 0x10, R14 ;  /* 0x00000010150f7824 */ /* 0x000fe200078e020e */
[----:B------:R-:W-:Y:S01]  /*84d0*/  IADD3 R60, P4, PT, R41, R50, RZ ;  /* 0x00000032293c7210 */ /* 0x000fe20007f9e0ff */
[----:B------:R3:W-:Y:S01]  /*84e0*/  STL.64 [R1+0x8b0], R26 ;  /* 0x0008b01a01007387 */ /* 0x0007e20000100a00 */
[C---:B------:R-:W-:Y:S01]  /*84f0*/  IMAD R29, R31.reuse, 0x30, RZ ;  /* 0x000000301f1d7824 */ /* 0x040fe200078e02ff */
[C---:B------:R-:W-:Y:S01]  /*8500*/  SHF.L.U32 R47, R31.reuse, 0x3, RZ ;  /* 0x000000031f2f7819 */ /* 0x040fe200000006ff */
[----:B------:R-:W-:Y:S01]  /*8510*/  IMAD R32, R31, 0x19, RZ ;  /* 0x000000191f207824 */ /* 0x000fe200078e02ff */
[----:B------:R-:W-:Y:S01]  /*8520*/  LEA R16, R21, R15, 0x4 ;  /* 0x0000000f15107211 */ /* 0x000fe200078e20ff */
[----:B------:R4:W-:Y:S01]  /*8530*/  STL.64 [R1+0x8a8], R24 ;  /* 0x0008a81801007387 */ /* 0x0009e20000100a00 */
[C---:B------:R-:W-:Y:S01]  /*8540*/  IMAD R30, R31.reuse, 0x32, RZ ;  /* 0x000000321f1e7824 */ /* 0x040fe200078e02ff */
[C---:B------:R-:W-:Y:S01]  /*8550*/  LEA.HI.X.SX32 R61, R31.reuse, R51, 0x1, P4 ;  /* 0x000000331f3d7211 */ /* 0x040fe200020f0eff */
[----:B------:R-:W-:Y:S01]  /*8560*/  IMAD R34, R31, 0xd, RZ ;  /* 0x0000000d1f227824 */ /* 0x000fe200078e02ff */
[----:B--2---:R-:W-:Y:S01]  /*8570*/  LEA R22, P2, R9, R17, 0x1 ;  /* 0x0000001109167211 */ /* 0x004fe200078408ff */
[----:B------:R-:W-:Y:S01]  /*8580*/  IMAD R0, R21, 0x10, R16 ;  /* 0x0000001015007824 */ /* 0x000fe200078e0210 */
[----:B------:R-:W-:Y:S01]  /*8590*/  LOP3.LUT P4, RZ, R68, 0x3, RZ, 0xc0, !PT ;  /* 0x0000000344ff7812 */ /* 0x000fe2000788c0ff */
[----:B------:R-:W-:Y:S01]  /*85a0*/  IMAD R33, R31, 0x34, RZ ;  /* 0x000000341f217824 */ /* 0x000fe200078e02ff */
[----:B------:R-:W-:Y:S01]  /*85b0*/  LEA.HI.X.SX32 R23, R9, R19, 0x1, P2 ;  /* 0x0000001309177211 */ /* 0x000fe200010f0eff */
[----:B------:R-:W-:Y:S01]  /*85c0*/  IMAD R36, R31, 0x1b, RZ ;  /* 0x0000001b1f247824 */ /* 0x000fe200078e02ff */
[----:B------:R-:W-:Y:S01]  /*85d0*/  LEA R2, R21, R0, 0x4 ;  /* 0x0000000015027211 */ /* 0x000fe200078e20ff */
[----:B------:R-:W-:Y:S01]  /*85e0*/  IMAD R35, R31, 0x36, RZ ;  /* 0x000000361f237824 */ /* 0x000fe200078e02ff */
[CC--:B---3--:R-:W-:Y:S01]  /*85f0*/  LEA R26, P0, R10.reuse, R17.reuse, 0x1 ;  /* 0x000000110a1a7211 */ /* 0x0c8fe200078008ff */
[----:B------:R2:W-:Y:S01]  /*8600*/  STL.64 [R1+0x8a0], R22 ;  /* 0x0008a01601007387 */ /* 0x0005e20000100a00 */
[----:B----4-:R-:W-:Y:S01]  /*8610*/  LEA R24, P1, R11, R17, 0x1 ;  /* 0x000000110b187211 */ /* 0x010fe200078208ff */
[----:B------:R-:W-:Y:S01]  /*8620*/  IMAD R3, R21, 0x10, R2 ;  /* 0x0000001015037824 */ /* 0x000fe200078e0202 */
[-C--:B------:R-:W-:Y:S01]  /*8630*/  LEA.HI.X.SX32 R27, R10, R19.reuse, 0x1, P0 ;  /* 0x000000130a1b7211 */ /* 0x080fe200000f0eff */
[----:B------:R-:W-:Y:S01]  /*8640*/  IMAD R37, R31, 0x7, RZ ;  /* 0x000000071f257824 */ /* 0x000fe200078e02ff */
[----:B------:R-:W-:Y:S01]  /*8650*/  LEA.HI.X.SX32 R25, R11, R19, 0x1, P1 ;  /* 0x000000130b197211 */ /* 0x000fe200008f0eff */
[----:B------:R-:W-:Y:S01]  /*8660*/  IMAD R38, R31, 0x38, RZ ;  /* 0x000000381f267824 */ /* 0x000fe200078e02ff */
[----:B------:R-:W-:Y:S01]  /*8670*/  LEA R4, R21, R3, 0x4 ;  /* 0x0000000315047211 */ /* 0x000fe200078e20ff */
[----:B------:R3:W-:Y:S01]  /*8680*/  STL.64 [R1+0x898], R26 ;  /* 0x0008981a01007387 */ /* 0x0007e20000100a00 */
[----:B------:R-:W-:-:S02]  /*8690*/  IMAD R40, R31, 0x1d, RZ ;  /* 0x0000001d1f287824 */ /* 0x000fc400078e02ff */
[----:B------:R-:W-:Y:S01]  /*86a0*/  IMAD R39, R31, 0x3a, RZ ;  /* 0x0000003a1f277824 */ /* 0x000fe200078e02ff */
[C---:B--2---:R-:W-:Y:S01]  /*86b0*/  LEA R22, P2, R12.reuse, R17, 0x1 ;  /* 0x000000110c167211 */ /* 0x044fe200078408ff */
[----:B------:R-:W-:Y:S01]  /*86c0*/  IMAD R5, R21, 0x10, R4 ;  /* 0x0000001015057824 */ /* 0x000fe200078e0204 */
[----:B------:R2:W-:Y:S01]  /*86d0*/  STL.64 [R1+0x890], R24 ;  /* 0x0008901801007387 */ /* 0x0005e20000100a00 */
[C---:B------:R-:W-:Y:S01]  /*86e0*/  IMAD R43, R31.reuse, 0xf, RZ ;  /* 0x0000000f1f2b7824 */ /* 0x040fe200078e02ff */
[----:B------:R-:W-:Y:S01]  /*86f0*/  LEA.HI.X.SX32 R23, R12, R19, 0x1, P2 ;  /* 0x000000130c177211 */ /* 0x000fe200010f0eff */
[----:B------:R-:W-:Y:S01]  /*8700*/  IMAD R42, R31, 0x3c, RZ ;  /* 0x0000003c1f2a7824 */ /* 0x000fe200078e02ff */
[----:B------:R-:W-:Y:S01]  /*8710*/  LEA R6, R21, R5, 0x4 ;  /* 0x0000000515067211 */ /* 0x000fe200078e20ff */
[----:B------:R-:W-:Y:S01]  /*8720*/  IMAD.SHL.U32 R48, R31, 0x4, RZ ;  /* 0x000000041f307824 */ /* 0x000fe200078e00ff */
[----:B------:R-:W-:Y:S01]  /*8730*/  LEA R10, P2, R15, R17, 0x1 ;  /* 0x000000110f0a7211 */ /* 0x000fe200078408ff */
[----:B------:R4:W-:Y:S01]  /*8740*/  STL.64 [R1+0x888], R22 ;  /* 0x0008881601007387 */ /* 0x0009e20000100a00 */
[----:B---3--:R-:W-:-:S02]  /*8750*/  IMAD R27, R31, 0x17, RZ ;  /* 0x000000171f1b7824 */ /* 0x008fc400078e02ff */
[----:B------:R-:W-:Y:S01]  /*8760*/  IMAD R7, R21, 0x10, R6 ;  /* 0x0000001015077824 */ /* 0x000fe200078e0206 */
[----:B------:R-:W-:Y:S01]  /*8770*/  LEA.HI.X.SX32 R11, R15, R19, 0x1, P2 ;  /* 0x000000130f0b7211 */ /* 0x000fe200010f0eff */
[----:B------:R-:W-:Y:S01]  /*8780*/  IMAD R26, R31, 0x2e, RZ ;  /* 0x0000002e1f1a7824 */ /* 0x000fe200078e02ff */
[----:B--2---:R-:W-:Y:S01]  /*8790*/  LEA R24, P0, R13, R17, 0x1 ;  /* 0x000000110d187211 */ /* 0x004fe200078008ff */
[----:B------:R-:W-:Y:S01]  /*87a0*/  IMAD.SHL.U32 R46, R31, 0x10, RZ ;  /* 0x000000101f2e7824 */ /* 0x000fe200078e00ff */
[----:B------:R-:W-:Y:S01]  /*87b0*/  LEA R8, R21, R7, 0x4 ;  /* 0x0000000715087211 */ /* 0x000fe200078e20ff */
[----:B------:R-:W-:Y:S01]  /*87c0*/  IMAD R45, R31, 0x1f, RZ ;  /* 0x0000001f1f2d7824 */ /* 0x000fe200078e02ff */
[----:B------:R-:W-:Y:S01]  /*87d0*/  LEA.HI.X.SX32 R25, R13, R19, 0x1, P0 ;  /* 0x000000130d197211 */ /* 0x000fe200000f0eff */
[----:B------:R-:W-:Y:S01]  /*87e0*/  IMAD R44, R31, 0x3e, RZ ;  /* 0x0000003e1f2c7824 */ /* 0x000fe200078e02ff */
[-C--:B----4-:R-:W-:Y:S01]  /*87f0*/  LEA R22, P1, R14, R17.reuse, 0x1 ;  /* 0x000000110e167211 */ /* 0x090fe200078208ff */
[----:B------:R-:W-:Y:S01]  /*8800*/  IMAD R9, R21, 0x10, R8 ;  /* 0x0000001015097824 */ /* 0x000fe200078e0208 */
[----:B------:R-:W-:Y:S01]  /*8810*/  LEA R12, P2, R2, R17, 0x1 ;  /* 0x00000011020c7211 */ /* 0x000fe200078408ff */
[----:B------:R2:W-:Y:S01]  /*8820*/  STL.64 [R1+0x880], R24 ;  /* 0x0008801801007387 */ /* 0x0005e20000100a00 */
[----:B------:R-:W-:-:S02]  /*8830*/  LEA.HI.X.SX32 R23, R14, R19, 0x1, P1 ;  /* 0x000000130e177211 */ /* 0x000fc400008f0eff */
[----:B------:R-:W-:-:S03]  /*8840*/  LEA.HI.X.SX32 R13, R2, R19, 0x1, P2 ;  /* 0x00000013020d7211 */ /* 0x000fc600010f0eff */
[----:B------:R3:W-:Y:S04]  /*8850*/  STL.64 [R1+0x878], R22 ;  /* 0x0008781601007387 */ /* 0x0007e80000100a00 */
[----:B------:R4:W-:Y:S01]  /*8860*/  STL.64 [R1+0x870], R10 ;  /* 0x0008700a01007387 */ /* 0x0009e20000100a00 */
[----:B--2---:R-:W-:-:S04]  /*8870*/  LEA R24, P0, R16, R17, 0x1 ;  /* 0x0000001110187211 */ /* 0x004fc800078008ff */
[----:B------:R-:W-:Y:S01]  /*8880*/  LEA.HI.X.SX32 R25, R16, R19, 0x1, P0 ;  /* 0x0000001310197211 */ /* 0x000fe200000f0eff */
[----:B------:R-:W-:Y:S01]  /*8890*/  IMAD R16, R31, 0x24, RZ ;  /* 0x000000241f107824 */ /* 0x000fe200078e02ff */
[----:B---3--:R-:W-:-:S03]  /*88a0*/  LEA R22, P1, R0, R17, 0x1 ;  /* 0x0000001100167211 */ /* 0x008fc600078208ff */
[----:B------:R2:W-:Y:S01]  /*88b0*/  STL.64 [R1+0x868], R24 ;  /* 0x0008681801007387 */ /* 0x0005e20000100a00 */
[----:B------:R-:W-:Y:S02]  /*88c0*/  LEA.HI.X.SX32 R23, R0, R19, 0x1, P1 ;  /* 0x0000001300177211 */ /* 0x000fe400008f0eff */
[C---:B----4-:R-:W-:Y:S02]  /*88d0*/  LEA R10, R21.reuse, R9, 0x4 ;  /* 0x00000009150a7211 */ /* 0x050fe400078e20ff */
[C---:B------:R-:W-:Y:S01]  /*88e0*/  LEA R14, P1, R4.reuse, R17, 0x1 ;  /* 0x00000011040e7211 */ /* 0x040fe200078208ff */
[----:B------:R3:W-:Y:S02]  /*88f0*/  STL.64 [R1+0x860], R22 ;  /* 0x0008601601007387 */ /* 0x0007e40000100a00 */
[----:B------:R-:W-:Y:S01]  /*8900*/  IMAD R0, R21, 0x10, R10 ;  /* 0x0000001015007824 */ /* 0x000fe200078e020a */
[----:B------:R-:W-:Y:S01]  /*8910*/  LEA.HI.X.SX32 R15, R4, R19, 0x1, P1 ;  /* 0x00000013040f7211 */ /* 0x000fe200008f0eff */
[----:B------:R4:W-:Y:S01]  /*8920*/  STL.64 [R1+0x858], R12 ;  /* 0x0008580c01007387 */ /* 0x0009e20000100a00 */
[----:B--2---:R-:W-:-:S02]  /*8930*/  IMAD R25, R31, 0xb, RZ ;  /* 0x0000000b1f197824 */ /* 0x004fc400078e02ff */
[----:B------:R-:W-:Y:S01]  /*8940*/  LEA R2, R21, R0, 0x4 ;  /* 0x0000000015027211 */ /* 0x000fe200078e20ff */
[----:B------:R-:W-:Y:S01]  /*8950*/  IMAD R24, R31, 0x2c, RZ ;  /* 0x0000002c1f187824 */ /* 0x000fe200078e02ff */
[-C--:B---3--:R-:W-:Y:S02]  /*8960*/  LEA R22, P0, R3, R17.reuse, 0x1 ;  /* 0x0000001103167211 */ /* 0x088fe400078008ff */
[----:B----4-:R-:W-:Y:S02]  /*8970*/  LEA R12, P2, R5, R17, 0x1 ;  /* 0x00000011050c7211 */ /* 0x010fe400078408ff */
[-C--:B------:R-:W-:Y:S01]  /*8980*/  LEA.HI.X.SX32 R23, R3, R19.reuse, 0x1, P0 ;  /* 0x0000001303177211 */ /* 0x080fe200000f0eff */
[----:B------:R-:W-:Y:S01]  /*8990*/  IMAD R3, R21, 0x10, R2 ;  /* 0x0000001015037824 */ /* 0x000fe200078e0202 */
[----:B------:R-:W-:-:S03]  /*89a0*/  LEA.HI.X.SX32 R13, R5, R19, 0x1, P2 ;  /* 0x00000013050d7211 */ /* 0x000fc600010f0eff */
[----:B------:R2:W-:Y:S01]  /*89b0*/  STL.64 [R1+0x850], R22 ;  /* 0x0008501601007387 */ /* 0x0005e20000100a00 */
[----:B------:R-:W-:-:S03]  /*89c0*/  LEA R4, R21, R3, 0x4 ;  /* 0x0000000315047211 */ /* 0x000fc600078e20ff */
[----:B------:R3:W-:Y:S02]  /*89d0*/  STL.64 [R1+0x848], R14 ;  /* 0x0008480e01007387 */ /* 0x0007e40000100a00 */
[----:B------:R-:W-:Y:S02]  /*89e0*/  IMAD R5, R21, 0x10, R4 ;  /* 0x0000001015057824 */ /* 0x000fe400078e0204 */
[----:B------:R4:W-:Y:S01]  /*89f0*/  STL.64 [R1+0x840], R12 ;  /* 0x0008400c01007387 */ /* 0x0009e20000100a00 */
[CC--:B--2---:R-:W-:Y:S02]  /*8a00*/  LEA R22, P0, R6.reuse, R17.reuse, 0x1 ;  /* 0x0000001106167211 */ /* 0x0c4fe400078008ff */
[----:B---3--:R-:W-:Y:S02]  /*8a10*/  LEA R14, P1, R7, R17, 0x1 ;  /* 0x00000011070e7211 */ /* 0x008fe400078208ff */
[----:B------:R-:W-:Y:S02]  /*8a20*/  LEA.HI.X.SX32 R23, R6, R19, 0x1, P0 ;  /* 0x0000001306177211 */ /* 0x000fe400000f0eff */
[----:B----4-:R-:W-:-:S02]  /*8a30*/  LEA R12, P2, R8, R17, 0x1 ;  /* 0x00000011080c7211 */ /* 0x010fc400078408ff */
[-C--:B------:R-:W-:Y:S01]  /*8a40*/  LEA.HI.X.SX32 R15, R7, R19.reuse, 0x1, P1 ;  /* 0x00000013070f7211 */ /* 0x080fe200008f0eff */
[----:B------:R2:W-:Y:S01]  /*8a50*/  STL.64 [R1+0x838], R22 ;  /* 0x0008381601007387 */ /* 0x0005e20000100a00 */
[----:B------:R-:W-:Y:S02]  /*8a60*/  LEA.HI.X.SX32 R13, R8, R19, 0x1, P2 ;  /* 0x00000013080d7211 */ /* 0x000fe400010f0eff */
[----:B------:R-:W-:Y:S01]  /*8a70*/  LEA R6, R21, R5, 0x4 ;  /* 0x0000000515067211 */ /* 0x000fe200078e20ff */
[----:B------:R3:W-:Y:S04]  /*8a80*/  STL.64 [R1+0x830], R14 ;  /* 0x0008300e01007387 */ /* 0x0007e80000100a00 */
[----:B------:R4:W-:Y:S01]  /*8a90*/  STL.64 [R1+0x828], R12 ;  /* 0x0008280c01007387 */ /* 0x0009e20000100a00 */
[----:B--2---:R-:W-:-:S04]  /*8aa0*/  LEA R22, P0, R9, R17, 0x1 ;  /* 0x0000001109167211 */ /* 0x004fc800078008ff */
[----:B------:R-:W-:Y:S02]  /*8ab0*/  LEA.HI.X.SX32 R23, R9, R19, 0x1, P0 ;  /* 0x0000001309177211 */ /* 0x000fe400000f0eff */
[-C--:B---3--:R-:W-:Y:S02]  /*8ac0*/  LEA R14, P1, R10, R17.reuse, 0x1 ;  /* 0x000000110a0e7211 */ /* 0x088fe400078208ff */
[----:B----4-:R-:W-:Y:S01]  /*8ad0*/  LEA R12, P2, R0, R17, 0x1 ;  /* 0x00000011000c7211 */ /* 0x010fe200078408ff */
[----:B------:R2:W-:Y:S01]  /*8ae0*/  STL.64 [R1+0x820], R22 ;  /* 0x0008201601007387 */ /* 0x0005e20000100a00 */
[-C--:B------:R-:W-:Y:S02]  /*8af0*/  LEA.HI.X.SX32 R15, R10, R19.reuse, 0x1, P1 ;  /* 0x000000130a0f7211 */ /* 0x080fe400008f0eff */
[----:B------:R-:W-:Y:S01]  /*8b00*/  LEA.HI.X.SX32 R13, R0, R19, 0x1, P2 ;  /* 0x00000013000d7211 */ /* 0x000fe200010f0eff */
[----:B------:R-:W-:Y:S01]  /*8b10*/  IMAD R0, R21, 0x10, R6 ;  /* 0x0000001015007824 */ /* 0x000fe200078e0206 */
[----:B------:R-:W-:-:S02]  /*8b20*/  LEA R10, P1, R3, R17, 0x1 ;  /* 0x00000011030a7211 */ /* 0x000fc400078208ff */
[C---:B------:R-:W-:Y:S01]  /*8b30*/  LEA R8, P2, R4.reuse, R17, 0x1 ;  /* 0x0000001104087211 */ /* 0x040fe200078408ff */
[----:B------:R3:W-:Y:S01]  /*8b40*/  STL.64 [R1+0x810], R12 ;  /* 0x0008100c01007387 */ /* 0x0007e20000100a00 */
[----:B------:R-:W-:Y:S02]  /*8b50*/  LEA R7, R21, R0, 0x4 ;  /* 0x0000000015077211 */ /* 0x000fe400078e20ff */
[-C--:B------:R-:W-:Y:S01]  /*8b60*/  LEA.HI.X.SX32 R11, R3, R19.reuse, 0x1, P1 ;  /* 0x00000013030b7211 */ /* 0x080fe200008f0eff */
[----:B------:R4:W-:Y:S01]  /*8b70*/  STL.64 [R1+0x818], R14 ;  /* 0x0008180e01007387 */ /* 0x0009e20000100a00 */
[----:B------:R-:W-:Y:S01]  /*8b80*/  LEA.HI.X.SX32 R9, R4, R19, 0x1, P2 ;  /* 0x0000001304097211 */ /* 0x000fe200010f0eff */
[C---:B--2---:R-:W-:Y:S02]  /*8b90*/  IMAD R23, R31.reuse, 0x15, RZ ;  /* 0x000000151f177824 */ /* 0x044fe400078e02ff */
[----:B------:R-:W-:Y:S01]  /*8ba0*/  IMAD R22, R31, 0x2a, RZ ;  /* 0x0000002a1f167824 */ /* 0x000fe200078e02ff */
[----:B---3--:R-:W-:-:S04]  /*8bb0*/  LEA R12, P0, R2, R17, 0x1 ;  /* 0x00000011020c7211 */ /* 0x008fc800078008ff */
[----:B------:R-:W-:Y:S01]  /*8bc0*/  LEA.HI.X.SX32 R13, R2, R19, 0x1, P0 ;  /* 0x00000013020d7211 */ /* 0x000fe200000f0eff */
[----:B------:R-:W-:Y:S02]  /*8bd0*/  IMAD R2, R21, 0x10, R7 ;  /* 0x0000001015027824 */ /* 0x000fe400078e0207 */
[----:B----4-:R-:W-:Y:S02]  /*8be0*/  IMAD R15, R31, 0x11, RZ ;  /* 0x000000111f0f7824 */ /* 0x010fe400078e02ff */
[----:B------:R2:W-:Y:S01]  /*8bf0*/  STL.64 [R1+0x808], R12 ;  /* 0x0008080c01007387 */ /* 0x0005e20000100a00 */
[----:B------:R-:W-:Y:S01]  /*8c00*/  LEA R3, R21, R2, 0x4 ;  /* 0x0000000215037211 */ /* 0x000fe200078e20ff */
[----:B------:R-:W-:Y:S02]  /*8c10*/  IMAD R14, R31, 0x22, RZ ;  /* 0x000000221f0e7824 */ /* 0x000fe400078e02ff */
[----:B------:R3:W-:Y:S04]  /*8c20*/  STL.64 [R1+0x800], R10 ;  /* 0x0008000a01007387 */ /* 0x0007e80000100a00 */
[----:B------:R4:W-:Y:S01]  /*8c30*/  STL.64 [R1+0x7f8], R8 ;  /* 0x0007f80801007387 */ /* 0x0009e20000100a00 */
[----:B--2---:R-:W-:-:S02]  /*8c40*/  LEA R12, P0, R5, R17, 0x1 ;  /* 0x00000011050c7211 */ /* 0x004fc400078008ff */
[----:B---3--:R-:W-:Y:S02]  /*8c50*/  LEA R10, P1, R6, R17, 0x1 ;  /* 0x00000011060a7211 */ /* 0x008fe400078208ff */
[----:B------:R-:W-:Y:S02]  /*8c60*/  LEA.HI.X.SX32 R13, R5, R19, 0x1, P0 ;  /* 0x00000013050d7211 */ /* 0x000fe400000f0eff */
[----:B----4-:R-:W-:Y:S02]  /*8c70*/  LEA R8, P2, R0, R17, 0x1 ;  /* 0x0000001100087211 */ /* 0x010fe400078408ff */
[-C--:B------:R-:W-:Y:S01]  /*8c80*/  LEA.HI.X.SX32 R11, R6, R19.reuse, 0x1, P1 ;  /* 0x00000013060b7211 */ /* 0x080fe200008f0eff */
[----:B------:R2:W-:Y:S01]  /*8c90*/  STL.64 [R1+0x7f0], R12 ;  /* 0x0007f00c01007387 */ /* 0x0005e20000100a00 */
[----:B------:R-:W-:Y:S01]  /*8ca0*/  LEA.HI.X.SX32 R9, R0, R19, 0x1, P2 ;  /* 0x0000001300097211 */ /* 0x000fe200010f0eff */
[----:B------:R-:W-:Y:S02]  /*8cb0*/  IMAD R0, R21, 0x10, R3 ;  /* 0x0000001015007824 */ /* 0x000fe400078e0203 */
[----:B------:R3:W-:Y:S01]  /*8cc0*/  STL.64 [R1+0x7e8], R10 ;  /* 0x0007e80a01007387 */ /* 0x0007e20000100a00 */
[----:B------:R-:W-:-:S02]  /*8cd0*/  IMAD R21, R31, 0x28, RZ ;  /* 0x000000281f157824 */ /* 0x000fc400078e02ff */
[C---:B------:R-:W-:Y:S01]  /*8ce0*/  LEA R4, P3, R0.reuse, R17, 0x1 ;  /* 0x0000001100047211 */ /* 0x040fe200078608ff */
[----:B------:R4:W-:Y:S01]  /*8cf0*/  STL.64 [R1+0x7e0], R8 ;  /* 0x0007e00801007387 */ /* 0x0009e20000100a00 */
[----:B------:R-:W-:Y:S02]  /*8d00*/  IMAD R6, R31, 0x16, RZ ;  /* 0x000000161f067824 */ /* 0x000fe400078e02ff */
[----:B------:R-:W-:Y:S02]  /*8d10*/  LEA.HI.X.SX32 R5, R0, R19, 0x1, P3 ;  /* 0x0000001300057211 */ /* 0x000fe400018f0eff */
[-C--:B--2---:R-:W-:Y:S02]  /*8d20*/  LEA R12, P0, R7, R17.reuse, 0x1 ;  /* 0x00000011070c7211 */ /* 0x084fe400078008ff */
[----:B------:R-:W-:Y:S02]  /*8d30*/  LEA R54, P3, R31, R50, 0x4 ;  /* 0x000000321f367211 */ /* 0x000fe400078620ff */
[----:B---3--:R-:W-:-:S02]  /*8d40*/  LEA R10, P1, R2, R17, 0x1 ;  /* 0x00000011020a7211 */ /* 0x008fc400078208ff */
[----:B------:R-:W-:Y:S01]  /*8d50*/  LEA.HI.X.SX32 R13, R7, R19, 0x1, P0 ;  /* 0x00000013070d7211 */ /* 0x000fe200000f0eff */
[----:B------:R-:W-:Y:S01]  /*8d60*/  IMAD R7, R31, 0x6, RZ ;  /* 0x000000061f077824 */ /* 0x000fe200078e02ff */
[----:B----4-:R-:W-:Y:S01]  /*8d70*/  LEA R8, P2, R3, R17, 0x1 ;  /* 0x0000001103087211 */ /* 0x010fe200078408ff */
[----:B------:R-:W-:Y:S01]  /*8d80*/  IMAD R17, R31, 0x9, RZ ;  /* 0x000000091f117824 */ /* 0x000fe200078e02ff */
[-C--:B------:R-:W-:Y:S01]  /*8d90*/  LEA.HI.X.SX32 R11, R2, R19.reuse, 0x1, P1 ;  /* 0x00000013020b7211 */ /* 0x080fe200008f0eff */
[----:B------:R2:W-:Y:S01]  /*8da0*/  STL.64 [R1+0x7d8], R12 ;  /* 0x0007d80c01007387 */ /* 0x0005e20000100a00 */
[----:B------:R-:W-:Y:S01]  /*8db0*/  LEA.HI.X.SX32 R9, R3, R19, 0x1, P2 ;  /* 0x0000001303097211 */ /* 0x000fe200010f0eff */
[C---:B------:R-:W-:Y:S01]  /*8dc0*/  IMAD R3, R31.reuse, 0x12, RZ ;  /* 0x000000121f037824 */ /* 0x040fe200078e02ff */
[CC--:B------:R-:W-:Y:S01]  /*8dd0*/  LEA R58, P1, R31.reuse, R50.reuse, 0x2 ;  /* 0x000000321f3a7211 */ /* 0x0c0fe200078210ff */
[----:B------:R3:W-:Y:S01]  /*8de0*/  STL.64 [R1+0x7d0], R10 ;  /* 0x0007d00a01007387 */ /* 0x0007e20000100a00 */
[C---:B------:R-:W-:Y:S01]  /*8df0*/  IMAD R19, R31.reuse, 0x13, RZ ;  /* 0x000000131f137824 */ /* 0x040fe200078e02ff */
[CC--:B------:R-:W-:Y:S01]  /*8e00*/  LEA R56, P0, R31.reuse, R50.reuse, 0x3 ;  /* 0x000000321f387211 */ /* 0x0c0fe200078018ff */
[----:B------:R-:W-:Y:S01]  /*8e10*/  IMAD.MOV.U32 R2, RZ, RZ, RZ ;  /* 0x000000ffff027224 */ /* 0x000fe200078e00ff */
[----:B------:R4:W-:Y:S01]  /*8e20*/  STL.64 [R1+0x7c8], R8 ;  /* 0x0007c80801007387 */ /* 0x0009e20000100a00 */
[----:B------:R-:W-:-:S02]  /*8e30*/  LEA R52, P2, R31, R50, 0x5 ;  /* 0x000000321f347211 */ /* 0x000fc400078428ff */
[-C--:B------:R-:W-:Y:S01]  /*8e40*/  LEA.HI.X.SX32 R59, R41, R51.reuse, 0x1, P1 ;  /* 0x00000033293b7211 */ /* 0x080fe200008f0eff */
[----:B------:R5:W-:Y:S01]  /*8e50*/  STL.64 [R1+0x7c0], R4 ;  /* 0x0007c00401007387 */ /* 0x000be20000100a00 */
[C---:B--2---:R-:W-:Y:S01]  /*8e60*/  IMAD R12, R31.reuse, 0x1c, RZ ;  /* 0x0000001c1f0c7824 */ /* 0x044fe200078e02ff */
[----:B------:R-:W-:Y:S01]  /*8e70*/  LEA.HI.X.SX32 R57, R48, R51, 0x1, P0 ;  /* 0x0000003330397211 */ /* 0x000fe200000f0eff */
[C---:B------:R-:W-:Y:S01]  /*8e80*/  IMAD R13, R31.reuse, 0x1e, RZ ;  /* 0x0000001e1f0d7824 */ /* 0x040fe200078e02ff */
[----:B------:R2:W-:Y:S01]  /*8e90*/  STL.64 [R1+0x8e0], R60 ;  /* 0x0008e03c01007387 */ /* 0x0005e20000100a00 */
[C---:B---3--:R-:W-:Y:S01]  /*8ea0*/  IMAD R10, R31.reuse, 0x1a, RZ ;  /* 0x0000001a1f0a7824 */ /* 0x048fe200078e02ff */
[----:B------:R-:W-:Y:S01]  /*8eb0*/  MOV R0, RZ ;  /* 0x000000ff00007202 */ /* 0x000fe20000000f00 */
[C---:B------:R-:W-:Y:S02]  /*8ec0*/  IMAD R11, R31.reuse, 0xe, RZ ;  /* 0x0000000e1f0b7824 */ /* 0x040fe400078e02ff */
[----:B----4-:R-:W-:-:S02]  /*8ed0*/  IMAD R8, R31, 0xc, RZ ;  /* 0x0000000c1f087824 */ /* 0x010fc400078e02ff */
[C---:B------:R-:W-:Y:S02]  /*8ee0*/  IMAD R9, R31.reuse, 0x18, RZ ;  /* 0x000000181f097824 */ /* 0x040fe400078e02ff */
[C---:B-----5:R-:W-:Y:S02]  /*8ef0*/  IMAD R4, R31.reuse, 0xa, RZ ;  /* 0x0000000a1f047824 */ /* 0x060fe400078e02ff */
[----:B------:R-:W-:Y:S01]  /*8f00*/  IMAD R5, R31, 0x14, RZ ;  /* 0x000000141f057824 */ /* 0x000fe200078e02ff */
[----:B------:R-:W-:Y:S02]  /*8f10*/  MOV R31, 0xff800000 ;  /* 0xff800000001f7802 */ /* 0x000fe40000000f00 */
[----:B--2---:R-:W-:-:S03]  /*8f20*/  IADD3 R60, P5, PT, R14, R50, RZ ;  /* 0x000000320e3c7210 */ /* 0x004fc60007fbe0ff */
[----:B------:R-:W-:Y:S01]  /*8f30*/  STL [R1+0x58], R31 ;  /* 0x0000581f01007387 */ /* 0x000fe20000100800 */
[----:B------:R-:W-:-:S03]  /*8f40*/  LEA.HI.X.SX32 R61, R15, R51, 0x1, P5 ;  /* 0x000000330f3d7211 */ /* 0x000fc600028f0eff */
        /* <DEDUP_REMOVED lines=29> */
[----:B------:R3:W-:Y:S04]  /*9120*/  STL [R1+0x6e4], R53 ;  /* 0x0006e43501007387 */ /* 0x0007e80000100800 */
[----:B------:R-:W-:Y:S01]  /*9130*/  STL [R1+0x6e8], R31 ;  /* 0x0006e81f01007387 */ /* 0x000fe20000100800 */
[----:B--2---:R-:W-:-:S03]  /*9140*/  LEA.HI.X.SX32 R55, R47, R51, 0x1, P3 ;  /* 0x000000332f377211 */ /* 0x004fc600018f0eff */
[----:B------:R-:W-:Y:S01]  /*9150*/  STL [R1+0x2a0], RZ ;  /* 0x0002a0ff01007387 */ /* 0x000fe20000100800 */
[----:B---3--:R-:W-:-:S03]  /*9160*/  LEA.HI.X.SX32 R53, R46, R51, 0x1, P2 ;  /* 0x000000332e357211 */ /* 0x008fc600010f0eff */
        /* <DEDUP_REMOVED lines=174> */
[----:B------:R2:W-:Y:S04]  /*9c50*/  STL.64 [R1+0x7b8], R60 ;  /* 0x0007b83c01007387 */ /* 0x0005e80000100a00 */
[----:B------:R-:W-:Y:S04]  /*9c60*/  STL [R1+0x40c], RZ ;  /* 0x00040cff01007387 */ /* 0x000fe80000100800 */
[----:B------:R-:W-:Y:S01]  /*9c70*/  STL [R1+0x3f0], RZ ;  /* 0x0003f0ff01007387 */ /* 0x000fe20000100800 */
[----:B--2---:R-:W-:-:S03]  /*9c80*/  IADD3 R60, P5, PT, R3, R50, RZ ;  /* 0x00000032033c7210 */ /* 0x004fc60007fbe0ff */
[----:B------:R-:W-:Y:S01]  /*9c90*/  STL [R1+0x3f4], RZ ;  /* 0x0003f4ff01007387 */ /* 0x000fe20000100800 */
[----:B------:R-:W-:-:S03]  /*9ca0*/  LEA.HI.X.SX32 R61, R17, R51, 0x1, P5 ;  /* 0x00000033113d7211 */ /* 0x000fc600028f0eff */
[----:B------:R-:W-:Y:S01]  /*9cb0*/  STL [R1+0x3f8], RZ ;  /* 0x0003f8ff01007387 */ /* 0x000fe20000100800 */
[----:B------:R-:W-:-:S03]  /*9cc0*/  IADD3 R14, P5, PT, R16, R50, RZ ;  /* 0x00000032100e7210 */ /* 0x000fc60007fbe0ff */
[----:B------:R-:W-:Y:S01]  /*9cd0*/  STL.64 [R1+0x7b0], R60 ;  /* 0x0007b03c01007387 */ /* 0x000fe20000100a00 */
[----:B------:R-:W-:-:S03]  /*9ce0*/  LEA.HI.X.SX32 R15, R3, R51, 0x1, P5 ;  /* 0x00000033030f7211 */ /* 0x000fc600028f0eff */
[----:B------:R-:W-:Y:S04]  /*9cf0*/  STL [R1+0x3fc], RZ ;  /* 0x0003fcff01007387 */ /* 0x000fe80000100800 */
[----:B------:R-:W-:Y:S04]  /*9d00*/  STL [R1+0x3a0], RZ ;  /* 0x0003a0ff01007387 */ /* 0x000fe80000100800 */
[----:B------:R2:W-:Y:S04]  /*9d10*/  STL.64 [R1+0x7a8], R14 ;  /* 0x0007a80e01007387 */ /* 0x0005e80000100a00 */
[----:B------:R-:W-:Y:S04]  /*9d20*/  STL [R1+0x3a4], RZ ;  /* 0x0003a4ff01007387 */ /* 0x000fe80000100800 */
[----:B------:R-:W-:Y:S01]  /*9d30*/  STL [R1+0x3a8], RZ ;  /* 0x0003a8ff01007387 */ /* 0x000fe20000100800 */
[----:B--2---:R-:W-:-:S03]  /*9d40*/  IADD3 R14, P5, PT, R18, R50, RZ ;  /* 0x00000032120e7210 */ /* 0x004fc60007fbe0ff */
[----:B------:R-:W-:Y:S01]  /*9d50*/  STL [R1+0x3ac], RZ ;  /* 0x0003acff01007387 */ /* 0x000fe20000100800 */
[----:B------:R-:W-:-:S05]  /*9d60*/  LEA.HI.X.SX32 R15, R19, R51, 0x1, P5 ;  /* 0x00000033130f7211 */ /* 0x000fca00028f0eff */
        /* <DEDUP_REMOVED lines=35> */
[----:B------:R-:W-:Y:S01]  /*9fa0*/  LEA.HI.X.SX32 R5, R6, R51, 0x1, P5 ;  /* 0x0000003306057211 */ /* 0x000fe200028f0eff */
[----:B------:R-:W-:-:S04]  /*9fb0*/  IMAD.MOV.U32 R6, RZ, RZ, 0x3f800000 ;  /* 0x3f800000ff067424 */ /* 0x000fc800078e00ff */
        /* <DEDUP_REMOVED lines=17> */
[----:B------:R-:W-:Y:S02]  /*a0d0*/  LEA.HI.X.SX32 R5, R7, R51, 0x1, P5 ;  /* 0x0000003307057211 */ /* 0x000fe400028f0eff */
[----:B------:R-:W-:-:S03]  /*a0e0*/  MOV R7, 0x3f800000 ;  /* 0x3f80000000077802 */ /* 0x000fc60000000f00 */
        /* <DEDUP_REMOVED lines=74> */
[----:B------:R-:W-:-:S03]  /*a590*/  ISETP.LT.U32.AND P5, PT, R49, 0x80, !P4 ;  /* 0x000000803100780c */ /* 0x000fc600067a1070 */
[----:B------:R2:W-:Y:S04]  /*a5a0*/  STL.64 [R1+0x6f8], R4 ;  /* 0x0006f80401007387 */ /* 0x0005e80000100a00 */
[----:B------:R-:W-:Y:S04]  /*a5b0*/  STL.64 [R1+0x8d8], R58 ;  /* 0x0008d83a01007387 */ /* 0x000fe80000100a00 */
[----:B------:R-:W-:Y:S01]  /*a5c0*/  STL.64 [R1+0x8d0], R56 ;  /* 0x0008d03801007387 */ /* 0x000fe20000100a00 */
[----:B--2---:R-:W-:-:S03]  /*a5d0*/  IADD3 R4, P6, PT, R44, R50, RZ ;  /* 0x000000322c047210 */ /* 0x004fc60007fde0ff */
[----:B------:R-:W-:Y:S01]  /*a5e0*/  STL.64 [R1+0x8c8], R54 ;  /* 0x0008c83601007387 */ /* 0x000fe20000100a00 */
[----:B------:R-:W-:-:S03]  /*a5f0*/  LEA.HI.X.SX32 R5, R45, R51, 0x1, P6 ;  /* 0x000000332d057211 */ /* 0x000fc600030f0eff */
[----:B------:R-:W-:Y:S04]  /*a600*/  STL [R1+0x5dc], RZ ;  /* 0x0005dcff01007387 */ /* 0x000fe80000100800 */
[----:B------:R-:W-:Y:S04]  /*a610*/  STL.64 [R1+0x8c0], R52 ;  /* 0x0008c03401007387 */ /* 0x000fe80000100a00 */
[----:B------:R2:W-:Y:S02]  /*a620*/  STL.64 [R1+0x6f0], R4 ;  /* 0x0006f00401007387 */ /* 0x0005e40000100a00 */
[----:B--2---:R-:W-:Y:S01]  /*a630*/  IMAD.MOV.U32 R4, RZ, RZ, 0x3f800000 ;  /* 0x3f800000ff047424 */ /* 0x004fe200078e00ff */
[----:B------:R-:W-:-:S05]  /*a640*/  MOV R5, 0x3f800000 ;  /* 0x3f80000000057802 */ /* 0x000fca0000000f00 */
[----:B------:R2:W-:Y:S04]  /*a650*/  STL.64 [R1], R4 ;  /* 0x0000000401007387 */ /* 0x0005e80000100a00 */
[----:B------:R2:W-:Y:S04]  /*a660*/  STL.64 [R1+0x8], R8 ;  /* 0x0000080801007387 */ /* 0x0005e80000100a00 */
        /* <DEDUP_REMOVED lines=10> */
[----:B01----:R2:W-:Y:S02]  /*a710*/  STL.64 [R1+0x6d0], R6 ;  /* 0x0006d00601007387 */ /* 0x0035e40000100a00 */
.L_x_1:
[----:B0-2---:R-:W2:Y:S04]  /*a720*/  LDL.64 R4, [R1+0x698] ;  /* 0x0006980001047983 */ /* 0x005ea80000100a00 */
[----:B------:R-:W3:Y:S04]  /*a730*/  LDL.64 R16, [R1+0x8d8] ;  /* 0x0008d80001107983 */ /* 0x000ee80000100a00 */
[----:B------:R-:W4:Y:S04]  /*a740*/  LDL.64 R14, [R1+0x760] ;  /* 0x00076000010e7983 */ /* 0x000f280000100a00 */
[----:B------:R-:W5:Y:S04]  /*a750*/  LDL.64 R8, [R1+0x798] ;  /* 0x0007980001087983 */ /* 0x000f680000100a00 */
        /* <DEDUP_REMOVED lines=24> */
[----:B------:R-:W5:Y:S01]  /*a8e0*/  LDL.64 R42, [R1+0x6f0] ;  /* 0x0006f000012a7983 */ /* 0x000f620000100a00 */
[----:B--2---:R-:W-:-:S04]  /*a8f0*/  IMAD.WIDE R4, R2, 0x2, R4 ;  /* 0x0000000202047825 */ /* 0x004fc800078e0204 */
[C---:B---3--:R-:W-:Y:S01]  /*a900*/  IMAD.WIDE R16, R2.reuse, 0x2, R16 ;  /* 0x0000000202107825 */ /* 0x048fe200078e0210 */
[----:B------:R0:W2:Y:S03]  /*a910*/  LDG.E.U16 R10, desc[UR12][R4.64] ;  /* 0x0000000c040a7981 */ /* 0x0000a6000c1e1500 */
[C---:B----4-:R-:W-:Y:S02]  /*a920*/  IMAD.WIDE R14, R2.reuse, 0x2, R14 ;  /* 0x00000002020e7825 */ /* 0x050fe400078e020e */
[----:B------:R-:W3:Y:S02]  /*a930*/  LDG.E.U16 R16, desc[UR12][R16.64] ;  /* 0x0000000c10107981 */ /* 0x000ee4000c1e1500 */
[----:B-----5:R-:W-:-:S04]  /*a940*/  IMAD.WIDE R8, R2, 0x2, R8 ;  /* 0x0000000202087825 */ /* 0x020fc800078e0208 */
[----:B------:R-:W-:-:S04]  /*a950*/  IMAD.WIDE R12, R2, 0x2, R12 ;  /* 0x00000002020c7825 */ /* 0x000fc800078e020c */
[C---:B0-----:R-:W-:Y:S01]  /*a960*/  IMAD.WIDE R4, R2.reuse, 0x2, R20 ;  /* 0x0000000202047825 */ /* 0x041fe200078e0214 */
[----:B------:R0:W4:Y:S04]  /*a970*/  LDG.E.U16 R17, desc[UR12][R8.64] ;  /* 0x0000000c08117981 */ /* 0x000128000c1e1500 */
[----:B------:R-:W5:Y:S01]  /*a980*/  LDG.E.U16 R20, desc[UR12][R14.64] ;  /* 0x0000000c0e147981 */ /* 0x000f62000c1e1500 */
[----:B------:R-:W-:-:S04]  /*a990*/  IMAD.WIDE R6, R2, 0x2, R6 ;  /* 0x0000000202067825 */ /* 0x000fc800078e0206 */
[C---:B0-----:R-:W-:Y:S02]  /*a9a0*/  IMAD.WIDE R8, R2.reuse, 0x2, R32 ;  /* 0x0000000202087825 */ /* 0x041fe400078e0220 */
[----:B------:R-:W2:Y:S04]  /*a9b0*/  LDL.64 R32, [R1+0x730] ;  /* 0x0007300001207983 */ /* 0x000ea80000100a00 */
[----:B------:R0:W3:Y:S04]  /*a9c0*/  LDG.E.U16 R15, desc[UR12][R12.64] ;  /* 0x0000000c0c0f7981 */ /* 0x0000e8000c1e1500 */
[----:B------:R-:W3:Y:S01]  /*a9d0*/  LDG.E.U16 R6, desc[UR12][R6.64] ;  /* 0x0000000c06067981 */ /* 0x000ee2000c1e1500 */
[----:B------:R-:W-:-:S03]  /*a9e0*/  IMAD.WIDE R18, R2, 0x2, R18 ;  /* 0x0000000202127825 */ /* 0x000fc600078e0212 */
[----:B------:R-:W3:Y:S01]  /*a9f0*/  LDG.E.U16 R8, desc[UR12][R8.64] ;  /* 0x0000000c08087981 */ /* 0x000ee2000c1e1500 */
[----:B0-----:R-:W-:-:S03]  /*aa00*/  IMAD.WIDE R12, R2, 0x2, R34 ;  /* 0x00000002020c7825 */ /* 0x001fc600078e0222 */
[----:B------:R-:W3:Y:S04]  /*aa10*/  LDL.64 R34, [R1+0x738] ;  /* 0x0007380001227983 */ /* 0x000ee80000100a00 */
[----:B------:R0:W4:Y:S01]  /*aa20*/  LDG.E.U16 R7, desc[UR12][R4.64] ;  /* 0x0000000c04077981 */ /* 0x000122000c1e1500 */
[----:B------:R-:W-:-:S03]  /*aa30*/  IMAD.WIDE R22, R2, 0x2, R22 ;  /* 0x0000000202167825 */ /* 0x000fc600078e0216 */
[----:B------:R-:W4:Y:S01]  /*aa40*/  LDG.E.U16 R18, desc[UR12][R18.64] ;  /* 0x0000000c12127981 */ /* 0x000f22000c1e1500 */
[----:B------:R-:W-:-:S03]  /*aa50*/  IMAD.WIDE R30, R2, 0x2, R30 ;  /* 0x00000002021e7825 */ /* 0x000fc600078e021e */
[----:B------:R-:W4:Y:S01]  /*aa60*/  LDG.E.U16 R12, desc[UR12][R12.64] ;  /* 0x0000000c0c0c7981 */ /* 0x000f22000c1e1500 */
[----:B0-----:R-:W-:-:S03]  /*aa70*/  IMAD.WIDE R4, R2, 0x2, R36 ;  /* 0x0000000202047825 */ /* 0x001fc600078e0224 */
[----:B------:R-:W4:Y:S01]  /*aa80*/  LDL.64 R36, [R1+0x700] ;  /* 0x0007000001247983 */ /* 0x000f220000100a00 */
[----:B------:R-:W-:-:S03]  /*aa90*/  IMAD.WIDE R24, R2, 0x2, R24 ;  /* 0x0000000202187825 */ /* 0x000fc600078e0218 */
[----:B------:R0:W4:Y:S01]  /*aaa0*/  LDG.E.U16 R19, desc[UR12][R22.64] ;  /* 0x0000000c16137981 */ /* 0x000122000c1e1500 */
[----:B------:R-:W-:-:S03]  /*aab0*/  IMAD.WIDE R28, R2, 0x2, R28 ;  /* 0x00000002021c7825 */ /* 0x000fc600078e021c */
[----:B------:R1:W5:Y:S01]  /*aac0*/  LDG.E.U16 R11, desc[UR12][R30.64] ;  /* 0x0000000c1e0b7981 */ /* 0x000362000c1e1500 */
[----:B------:R-:W-:-:S03]  /*aad0*/  IMAD.WIDE R26, R2, 0x2, R26 ;  /* 0x00000002021a7825 */ /* 0x000fc600078e021a */
[----:B------:R-:W5:Y:S01]  /*aae0*/  LDG.E.U16 R5, desc[UR12][R4.64] ;  /* 0x0000000c04057981 */ /* 0x000f62000c1e1500 */
[----:B0-----:R-:W-:-:S03]  /*aaf0*/  IMAD.WIDE R22, R2, 0x2, R62 ;  /* 0x0000000202167825 */ /* 0x001fc600078e023e */
[----:B------:R-:W5:Y:S01]  /*ab00*/  LDG.E.U16 R9, desc[UR12][R24.64] ;  /* 0x0000000c18097981 */ /* 0x000f62000c1e1500 */
[----:B-1----:R-:W-:-:S03]  /*ab10*/  IMAD.WIDE R30, R2, 0x2, R60 ;  /* 0x00000002021e7825 */ /* 0x002fc600078e023c */
[----:B------:R-:W5:Y:S04]  /*ab20*/  LDG.E.U16 R14, desc[UR12][R22.64] ;  /* 0x0000000c160e7981 */ /* 0x000f68000c1e1500 */
[----:B------:R0:W5:Y:S04]  /*ab30*/  LDG.E.U16 R13, desc[UR12][R28.64] ;  /* 0x0000000c1c0d7981 */ /* 0x000168000c1e1500 */
[----:B------:R1:W5:Y:S04]  /*ab40*/  LDG.E.U16 R4, desc[UR12][R26.64] ;  /* 0x0000000c1a047981 */ /* 0x000368000c1e1500 */
[----:B------:R-:W5:Y:S01]  /*ab50*/  LDG.E.U16 R21, desc[UR12][R30.64] ;  /* 0x0000000c1e157981 */ /* 0x000f62000c1e1500 */
[----:B0-----:R-:W-:-:S04]  /*ab60*/  IMAD.WIDE R28, R2, 0x2, R58 ;  /* 0x00000002021c7825 */ /* 0x001fc800078e023a */
[----:B-1----:R-:W-:-:S04]  /*ab70*/  IMAD.WIDE R26, R2, 0x2, R56 ;  /* 0x00000002021a7825 */ /* 0x002fc800078e0238 */
[C---:B--2---:R-:W-:Y:S02]  /*ab80*/  IMAD.WIDE R22, R2.reuse, 0x2, R32 ;  /* 0x0000000202167825 */ /* 0x044fe400078e0220 */
[----:B------:R-:W2:Y:S04]  /*ab90*/  LDG.E.U16 R32, desc[UR12][R28.64] ;  /* 0x0000000c1c207981 */ /* 0x000ea8000c1e1500 */
[----:B------:R0:W2:Y:S01]  /*aba0*/  LDG.E.U16 R33, desc[UR12][R26.64] ;  /* 0x0000000c1a217981 */ /* 0x0000a2000c1e1500 */
[----:B---3--:R-:W-:-:S03]  /*abb0*/  IMAD.WIDE R24, R2, 0x2, R34 ;  /* 0x0000000202187825 */ /* 0x008fc600078e0222 */
[----:B------:R1:W3:Y:S01]  /*abc0*/  LDG.E.U16 R35, desc[UR12][R22.64] ;  /* 0x0000000c16237981 */ /* 0x0002e2000c1e1500 */
[----:B0-----:R-:W-:-:S03]  /*abd0*/  IMAD.WIDE R26, R2, 0x2, R40 ;  /* 0x00000002021a7825 */ /* 0x001fc600078e0228 */
[----:B------:R0:W2:Y:S01]  /*abe0*/  LDG.E.U16 R34, desc[UR12][R24.64] ;  /* 0x0000000c18227981 */ /* 0x0000a2000c1e1500 */
[----:B------:R-:W-:-:S03]  /*abf0*/  IMAD.WIDE R28, R2, 0x2, R38 ;  /* 0x00000002021c7825 */ /* 0x000fc600078e0226 */
[----:B------:R4:W3:Y:S01]  /*ac00*/  LDG.E.U16 R38, desc[UR12][R26.64] ;  /* 0x0000000c1a267981 */ /* 0x0008e2000c1e1500 */
[----:B-1----:R-:W-:-:S03]  /*ac10*/  IMAD.WIDE R22, R2, 0x2, R54 ;  /* 0x0000000202167825 */ /* 0x002fc600078e0236 */
[----:B------:R1:W3:Y:S01]  /*ac20*/  LDG.E.U16 R39, desc[UR12][R28.64] ;  /* 0x0000000c1c277981 */ /* 0x0002e2000c1e1500 */
[----:B0-----:R-:W-:-:S04]  /*ac30*/  IMAD.WIDE R24, R2, 0x2, R52 ;  /* 0x0000000202187825 */ /* 0x001fc800078e0234 */
[C---:B----4-:R-:W-:Y:S02]  /*ac40*/  IMAD.WIDE R30, R2.reuse, 0x2, R36 ;  /* 0x00000002021e7825 */ /* 0x050fe400078e0224 */
[----:B------:R0:W4:Y:S02]  /*ac50*/  LDG.E.U16 R36, desc[UR12][R22.64] ;  /* 0x0000000c16247981 */ /* 0x000124000c1e1500 */
[C---:B------:R-:W-:Y:S02]  /*ac60*/  IMAD.WIDE R26, R2.reuse, 0x2, R46 ;  /* 0x00000002021a7825 */ /* 0x040fe400078e022e */
[----:B------:R0:W4:Y:S02]  /*ac70*/  LDG.E.U16 R37, desc[UR12][R24.64] ;  /* 0x0000000c18257981 */ /* 0x000124000c1e1500 */
[C---:B-1----:R-:W-:Y:S02]  /*ac80*/  IMAD.WIDE R28, R2.reuse, 0x2, R44 ;  /* 0x00000002021c7825 */ /* 0x042fe400078e022c */
[----:B------:R1:W4:Y:S02]  /*ac90*/  LDG.E.U16 R40, desc[UR12][R30.64] ;  /* 0x0000000c1e287981 */ /* 0x000324000c1e1500 */
[----:B0-----:R-:W-:-:S02]  /*aca0*/  IMAD.WIDE R22, R2, 0x2, R50 ;  /* 0x0000000202167825 */ /* 0x001fc400078e0232 */
[----:B------:R-:W4:Y:S02]  /*acb0*/  LDG.E.U16 R26, desc[UR12][R26.64] ;  /* 0x0000000c1a1a7981 */ /* 0x000f24000c1e1500 */
[C---:B------:R-:W-:Y:S02]  /*acc0*/  IMAD.WIDE R24, R2.reuse, 0x2, R48 ;  /* 0x0000000202187825 */ /* 0x040fe400078e0230 */
[----:B------:R-:W4:Y:S02]  /*acd0*/  LDG.E.U16 R22, desc[UR12][R22.64] ;  /* 0x0000000c16167981 */ /* 0x000f24000c1e1500 */
[----:B-1----:R-:W-:Y:S02]  /*ace0*/  IMAD.WIDE R30, R2, 0x2, R42 ;  /* 0x00000002021e7825 */ /* 0x002fe400078e022a */
[----:B------:R-:W4:Y:S04]  /*acf0*/  LDG.E.U16 R23, desc[UR12][R24.64] ;  /* 0x0000000c18177981 */ /* 0x000f28000c1e1500 */
[----:B------:R0:W4:Y:S04]  /*ad00*/  LDG.E.U16 R24, desc[UR12][R28.64] ;  /* 0x0000000c1c187981 */ /* 0x000128000c1e1500 */
[----:B------:R1:W4:Y:S01]  /*ad10*/  LDG.E.U16 R25, desc[UR12][R30.64] ;  /* 0x0000000c1e197981 */ /* 0x000322000c1e1500 */
[----:B------:R-:W0:Y:S03]  /*ad20*/  S2R R41, SR_TID.X ;  /* 0x0000000000297919 */ /* 0x000e260000002100 */
[----:B------:R0:W-:Y:S02]  /*ad30*/  STL [R1+0x8ec], R2 ;  /* 0x0008ec0201007387 */ /* 0x0001e40000100800 */
[----:B0-----:R-:W-:-:S02]  /*ad40*/  LOP3.LUT R104, R41, 0x7, RZ, 0xc0, !PT ;  /* 0x0000000729687812 */ /* 0x001fc400078ec0ff */
[----:B------:R-:W-:-:S05]  /*ad50*/  LOP3.LUT R3, R41, 0x60, RZ, 0xc0, !PT ;  /* 0x0000006029037812 */ /* 0x000fca00078ec0ff */
[----:B------:R-:W-:Y:S01]  /*ad60*/  IMAD R3, R3, 0x10, R104 ;  /* 0x0000001003037824 */ /* 0x000fe200078e0268 */
[C---:B------:R-:W-:Y:S01]  /*ad70*/  SHF.L.U32 R28, R41.reuse, 0x1, RZ ;  /* 0x00000001291c7819 */ /* 0x040fe200000006ff */
[----:B------:R-:W-:Y:S01]  /*ad80*/  IMAD R29, R104, 0x210, RZ ;  /* 0x00000210681d7824 */ /* 0x000fe200078e02ff */
[----:B------:R-:W-:Y:S01]  /*ad90*/  LOP3.LUT R2, R41, 0x1ff, RZ, 0xc0, !PT ;  /* 0x000001ff29027812 */ /* 0x000fe200078ec0ff */
[----:B------:R-:W-:-:S03]  /*ada0*/  IMAD.SHL.U32 R27, R3, 0x10, RZ ;  /* 0x00000010031b7824 */ /* 0x000fc600078e00ff */
[--C-:B------:R-:W-:Y:S02]  /*adb0*/  LOP3.LUT R3, R29, 0x10, R28.reuse, 0x78, !PT ;  /* 0x000000101d037812 */ /* 0x100fe400078e781c */
[----:B------:R-:W-:Y:S01]  /*adc0*/  LOP3.LUT R28, R27, 0x30, R28, 0x78, !PT ;  /* 0x000000301b1c7812 */ /* 0x000fe200078e781c */
[----:B------:R-:W-:Y:S01]  /*add0*/  IMAD.SHL.U32 R27, R2, 0x2, RZ ;  /* 0x00000002021b7824 */ /* 0x000fe200078e00ff */
[----:B------:R-:W-:Y:S02]  /*ade0*/  BAR.SYNC.DEFER_BLOCKING 0x0 ;  /* 0x0000000000007b1d */ /* 0x000fe40000010000 */
[----:B------:R-:W-:Y:S02]  /*adf0*/  LEA R104, R104, R28, 0xa ;  /* 0x0000001c68687211 */ /* 0x000fe400078e50ff */
[C---:B------:R-:W-:Y:S02]  /*ae00*/  LOP3.LUT R28, R27.reuse, 0x10, RZ, 0x3c, !PT ;  /* 0x000000101b1c7812 */ /* 0x040fe400078e3cff */
[----:B-----5:R0:W-:Y:S04]  /*ae10*/  STS.U16 [R27+UR6+0x44000], R4 ;  /* 0x044000041b007988 */ /* 0x0201e80008000406 */
[----:B------:R-:W-:Y:S01]  /*ae20*/  STS.U16 [R27+UR6+0x40000], R10 ;  /* 0x0400000a1b007988 */ /* 0x000fe20008000406 */
[----:B0-----:R-:W-:-:S03]  /*ae30*/  LOP3.LUT R4, R27, 0x20, RZ, 0x3c, !PT ;  /* 0x000000201b047812 */ /* 0x001fc600078e3cff */
[----:B------:R0:W-:Y:S04]  /*ae40*/  STS.U16 [R27+UR6+0x42000], R5 ;  /* 0x042000051b007988 */ /* 0x0001e80008000406 */
[----:B------:R-:W-:Y:S04]  /*ae50*/  STS.U16 [R27+UR6+0x46000], R21 ;  /* 0x046000151b007988 */ /* 0x000fe80008000406 */
[----:B------:R5:W-:Y:S01]  /*ae60*/  STS.U16 [R28+UR6+0x40400], R6 ;  /* 0x040400061c007988 */ /* 0x000be20008000406 */
[----:B0-----:R-:W-:-:S03]  /*ae70*/  LOP3.LUT R5, R27, 0x30, RZ, 0x3c, !PT ;  /* 0x000000301b057812 */ /* 0x001fc600078e3cff */
[----:B------:R-:W-:Y:S04]  /*ae80*/  STS.U16 [R28+UR6+0x42400], R12 ;  /* 0x0424000c1c007988 */ /* 0x000fe80008000406 */
[----:B------:R-:W-:Y:S01]  /*ae90*/  STS.U16 [R28+UR6+0x44400], R9 ;  /* 0x044400091c007988 */ /* 0x000fe20008000406 */
[----:B-----5:R-:W-:Y:S02]  /*aea0*/  LOP3.LUT R6, R27, 0x70, RZ, 0x3c, !PT ;  /* 0x000000701b067812 */ /* 0x020fe400078e3cff */
[----:B-1----:R-:W-:-:S04]  /*aeb0*/  LOP3.LUT R30, R41, 0x10, RZ, 0xc0, !PT ;  /* 0x00000010291e7812 */ /* 0x002fc800078ec0ff */
[----:B------:R-:W-:-:S04]  /*aec0*/  SHF.L.U32 R30, R30, 0x8, RZ ;  /* 0x000000081e1e7819 */ /* 0x000fc800000006ff */
[----:B------:R-:W-:-:S04]  /*aed0*/  LOP3.LUT R3, R3, R30, RZ, 0xfc, !PT ;  /* 0x0000001e03037212 */ /* 0x000fc800078efcff */
[----:B------:R-:W-:Y:S01]  /*aee0*/  LOP3.LUT R110, R3, 0x20, RZ, 0x3c, !PT ;  /* 0x00000020036e7812 */ /* 0x000fe200078e3cff */
[----:B--2---:R-:W-:Y:S04]  /*aef0*/  STS.U16 [R28+UR6+0x46400], R34 ;  /* 0x046400221c007988 */ /* 0x004fe80008000406 */
[----:B------:R-:W-:Y:S04]  /*af00*/  STS.U16 [R4+UR6+0x40800], R16 ;  /* 0x0408001004007988 */ /* 0x000fe80008000406 */
[----:B------:R-:W-:Y:S04]  /*af10*/  STS.U16 [R4+UR6+0x42800], R8 ;  /* 0x0428000804007988 */ /* 0x000fe80008000406 */
[----:B------:R-:W-:Y:S04]  /*af20*/  STS.U16 [R4+UR6+0x44800], R14 ;  /* 0x0448000e04007988 */ /* 0x000fe80008000406 */
[----:B---3--:R0:W-:Y:S04]  /*af30*/  STS.U16 [R4+UR6+0x46800], R35 ;  /* 0x0468002304007988 */ /* 0x0081e80008000406 */
[----:B------:R-:W-:Y:S01]  /*af40*/  STS.U16 [R5+UR6+0x40c00], R20 ;  /* 0x040c001405007988 */ /* 0x000fe20008000406 */
[----:B0-----:R-:W-:-:S03]  /*af50*/  LOP3.LUT R4, R27, 0x40, RZ, 0x3c, !PT ;  /* 0x000000401b047812 */ /* 0x001fc600078e3cff */
[----:B------:R-:W-:Y:S04]  /*af60*/  STS.U16 [R5+UR6+0x42c00], R18 ;  /* 0x042c001205007988 */ /* 0x000fe80008000406 */
[----:B------:R-:W-:Y:S04]  /*af70*/  STS.U16 [R5+UR6+0x44c00], R32 ;  /* 0x044c002005007988 */ /* 0x000fe80008000406 */
[----:B----4-:R0:W-:Y:S04]  /*af80*/  STS.U16 [R5+UR6+0x46c00], R36 ;  /* 0x046c002405007988 */ /* 0x0101e80008000406 */
[----:B------:R-:W-:Y:S04]  /*af90*/  STS.U16 [R4+UR6+0x41000], R15 ;  /* 0x0410000f04007988 */ /* 0x000fe80008000406 */
[----:B------:R-:W-:Y:S01]  /*afa0*/  STS.U16 [R4+UR6+0x43000], R19 ;  /* 0x0430001304007988 */ /* 0x000fe20008000406 */
[----:B0-----:R-:W-:-:S03]  /*afb0*/  LOP3.LUT R5, R27, 0x50, RZ, 0x3c, !PT ;  /* 0x000000501b057812 */ /* 0x001fc600078e3cff */
[----:B------:R-:W-:Y:S04]  /*afc0*/  STS.U16 [R4+UR6+0x45000], R33 ;  /* 0x0450002104007988 */ /* 0x000fe80008000406 */
[----:B------:R0:W-:Y:S04]  /*afd0*/  STS.U16 [R4+UR6+0x47000], R39 ;  /* 0x0470002704007988 */ /* 0x0001e80008000406 */
[----:B------:R-:W-:Y:S01]  /*afe0*/  STS.U16 [R5+UR6+0x41400], R17 ;  /* 0x0414001105007988 */ /* 0x000fe20008000406 */
[----:B0-----:R-:W-:-:S03]  /*aff0*/  LOP3.LUT R4, R27, 0x60, RZ, 0x3c, !PT ;  /* 0x000000601b047812 */ /* 0x001fc600078e3cff */
        /* <DEDUP_REMOVED lines=10> */
[----:B------:R-:W-:Y:S01]  /*b0a0*/  STS.U16 [R6+UR6+0x47c00], R25 ;  /* 0x047c001906007988 */ /* 0x000fe20008000406 */
[----:B------:R-:W-:Y:S06]  /*b0b0*/  BAR.SYNC.DEFER_BLOCKING 0x0 ;  /* 0x0000000000007b1d */ /* 0x000fec0000010000 */
[----:B------:R-:W-:Y:S04]  /*b0c0*/  LDSM.16.M88.4 R16, [R104+UR6+0x40000] ;  /* 0x040000066810783b */ /* 0x000fe80008000200 */
[----:B------:R-:W0:Y:S04]  /*b0d0*/  LDSM.16.MT88.4 R8, [R3+UR6+0x80] ;  /* 0x000080060308783b */ /* 0x000e280008004200 */
[----:B------:R-:W1:Y:S04]  /*b0e0*/  LDSM.16.MT88.4 R12, [R3+UR6] ;  /* 0x00000006030c783b */ /* 0x000e680008004200 */
[----:B------:R-:W2:Y:S04]  /*b0f0*/  LDSM.16.MT88.4 R40, [R3+UR6+0x2080] ;  /* 0x002080060328783b */ /* 0x000ea80008004200 */
[----:B------:R-:W3:Y:S04]  /*b100*/  LDSM.16.MT88.4 R24, [R3+UR6+0x2000] ;  /* 0x002000060318783b */ /* 0x000ee80008004200 */
[----:B------:R-:W4:Y:S04]  /*b110*/  LDSM.16.MT88.4 R68, [R3+UR6+0x100] ;  /* 0x000100060344783b */ /* 0x000f280008004200 */
[----:B------:R-:W5:Y:S04]  /*b120*/  LDSM.16.MT88.4 R52, [R3+UR6+0x180] ;  /* 0x000180060334783b */ /* 0x000f680008004200 */
[----:B------:R-:W3:Y:S04]  /*b130*/  LDSM.16.MT88.4 R48, [R110+UR6] ;  /* 0x000000066e30783b */ /* 0x000ee80008004200 */
[----:B------:R-:W3:Y:S04]  /*b140*/  LDSM.16.MT88.4 R36, [R110+UR6+0x80] ;  /* 0x000080066e24783b */ /* 0x000ee80008004200 */
[----:B------:R-:W4:Y:S04]  /*b150*/  LDSM.16.MT88.4 R32, [R110+UR6+0x100] ;  /* 0x000100066e20783b */ /* 0x000f280008004200 */
[----:B------:R-:W4:Y:S01]  /*b160*/  LDSM.16.MT88.4 R4, [R110+UR6+0x180] ;  /* 0x000180066e04783b */ /* 0x000f220008004200 */
[-C--:B0-----:R-:W-:Y:S03]  /*b170*/  HMMA.16816.F32.BF16 R8, R8, R16.reuse, RZ ;  /* 0x000000100808723c */ /* 0x081fe600000418ff */
[----:B------:R-:W-:Y:S04]  /*b180*/  LDSM.16.MT88.4 R44, [R3+UR6+0x2180] ;  /* 0x00218006032c783b */ /* 0x000fe80008004200 */
[----:B------:R-:W-:Y:S01]  /*b190*/  LDSM.16.MT88.4 R56, [R110+UR6+0x2000] ;  /* 0x002000066e38783b */ /* 0x000fe20008004200 */
[----:B-1----:R-:W-:Y:S03]  /*b1a0*/  HMMA.16816.F32.BF16 R12, R12, R16, RZ ;  /* 0x000000100c0c723c */ /* 0x002fe600000418ff */
[----:B------:R-:W-:Y:S04]  /*b1b0*/  LDSM.16.MT88.4 R64, [R110+UR6+0x2080] ;  /* 0x002080066e40783b */ /* 0x000fe80008004200 */
[----:B------:R-:W-:Y:S05]  /*b1c0*/  LDSM.16.MT88.4 R20, [R110+UR6+0x2180] ;  /* 0x002180066e14783b */ /* 0x000fea0008004200 */
[-C--:B--2---:R-:W-:Y:S01]  /*b1d0*/  HMMA.16816.F32.BF16 R40, R40, R18.reuse, R8 ;  /* 0x000000122828723c */ /* 0x084fe20000041808 */
[----:B------:R-:W0:Y:S07]  /*b1e0*/  LDSM.16.MT88.4 R8, [R3+UR6+0x2100] ;  /* 0x002100060308783b */ /* 0x000e2e0008004200 */
[----:B---3--:R-:W-:Y:S01]  /*b1f0*/  HMMA.16816.F32.BF16 R24, R24, R18, R12 ;  /* 0x000000121818723c */ /* 0x008fe2000004180c */
[----:B------:R-:W1:Y:S07]  /*b200*/  LDSM.16.MT88.4 R12, [R110+UR6+0x2100] ;  /* 0x002100066e0c783b */ /* 0x000e6e0008004200 */
[----:B----4-:R-:W-:Y:S01]  /*b210*/  HMMA.16816.F32.BF16 R68, R68, R16, RZ ;  /* 0x000000104444723c */ /* 0x010fe200000418ff */
[----:B------:R-:W-:-:S02]  /*b220*/  LOP3.LUT R109, R3, 0x40, RZ, 0x3c, !PT ;  /* 0x00000040036d7812 */ /* 0x000fc400078e3cff */
[----:B------:R-:W-:-:S03]  /*b230*/  LOP3.LUT R108, R3, 0x60, RZ, 0x3c, !PT ;  /* 0x00000060036c7812 */ /* 0x000fc600078e3cff */
[----:B------:R-:W2:Y:S02]  /*b240*/  LDSM.16.MT88.4 R60, [R109+UR6] ;  /* 0x000000066d3c783b */ /* 0x000ea40008004200 */
[-C--:B-----5:R-:W-:Y:S02]  /*b250*/  HMMA.16816.F32.BF16 R52, R52, R16.reuse, RZ ;  /* 0x000000103434723c */ /* 0x0a0fe400000418ff */
[----:B------:R-:W3:Y:S04]  /*b260*/  LDSM.16.MT88.4 R28, [R109+UR6+0x80] ;  /* 0x000080066d1c783b */ /* 0x000ee80008004200 */
[----:B------:R-:W4:Y:S02]  /*b270*/  LDSM.16.MT88.4 R88, [R109+UR6+0x100] ;  /* 0x000100066d58783b */ /* 0x000f240008004200 */
[-C--:B------:R-:W-:Y:S02]  /*b280*/  HMMA.16816.F32.BF16 R48, R48, R16.reuse, RZ ;  /* 0x000000103030723c */ /* 0x080fe400000418ff */
[----:B------:R-:W5:Y:S04]  /*b290*/  LDSM.16.MT88.4 R84, [R109+UR6+0x180] ;  /* 0x000180066d54783b */ /* 0x000f680008004200 */
[----:B------:R-:W1:Y:S02]  /*b2a0*/  LDSM.16.MT88.4 R80, [R108+UR6] ;  /* 0x000000066c50783b */ /* 0x000e640008004200 */
[-C--:B------:R-:W-:Y:S02]  /*b2b0*/  HMMA.16816.F32.BF16 R36, R36, R16.reuse, RZ ;  /* 0x000000102424723c */ /* 0x080fe400000418ff */
[----:B------:R-:W1:Y:S04]  /*b2c0*/  LDSM.16.MT88.4 R76, [R108+UR6+0x80] ;  /* 0x000080066c4c783b */ /* 0x000e680008004200 */
[----:B------:R-:W1:Y:S02]  /*b2d0*/  LDSM.16.MT88.4 R72, [R108+UR6+0x100] ;  /* 0x000100066c48783b */ /* 0x000e640008004200 */
[-C--:B------:R-:W-:Y:S02]  /*b2e0*/  HMMA.16816.F32.BF16 R32, R32, R16.reuse, RZ ;  /* 0x000000102020723c */ /* 0x080fe400000418ff */
[----:B------:R-:W-:Y:S04]  /*b2f0*/  LDSM.16.MT88.4 R96, [R109+UR6+0x2000] ;  /* 0x002000066d60783b */ /* 0x000fe80008004200 */
[----:B------:R-:W-:Y:S02]  /*b300*/  LDSM.16.MT88.4 R92, [R109+UR6+0x2080] ;  /* 0x002080066d5c783b */ /* 0x000fe40008004200 */
[----:B------:R-:W-:Y:S02]  /*b310*/  HMMA.16816.F32.BF16 R4, R4, R16, RZ ;  /* 0x000000100404723c */ /* 0x000fe400000418ff */
[----:B------:R-:W-:Y:S06]  /*b320*/  LDSM.16.MT88.4 R100, [R108+UR6+0x2100] ;  /* 0x002100066c64783b */ /* 0x000fec0008004200 */
[-C--:B0-----:R-:W-:Y:S01]  /*b330*/  HMMA.16816.F32.BF16 R8, R8, R18.reuse, R68 ;  /* 0x000000120808723c */ /* 0x081fe20000041844 */
[----:B------:R-:W0:Y:S07]  /*b340*/  LDSM.16.MT88.4 R68, [R108+UR6+0x180] ;  /* 0x000180066c44783b */ /* 0x000e2e0008004200 */
[-C--:B------:R-:W-:Y:S01]  /*b350*/  HMMA.16816.F32.BF16 R44, R44, R18.reuse, R52 ;  /* 0x000000122c2c723c */ /* 0x080fe20000041834 */
[----:B------:R-:W0:Y:S07]  /*b360*/  LDSM.16.MT88.4 R52, [R109+UR6+0x2100] ;  /* 0x002100066d34783b */ /* 0x000e2e0008004200 */
[-C--:B------:R-:W-:Y:S01]  /*b370*/  HMMA.16816.F32.BF16 R56, R56, R18.reuse, R48 ;  /* 0x000000123838723c */ /* 0x080fe20000041830 */
[----:B------:R-:W-:Y:S07]  /*b380*/  LDSM.16.MT88.4 R48, [R108+UR6+0x2080] ;  /* 0x002080066c30783b */ /* 0x000fee0008004200 */
[-C--:B------:R-:W-:Y:S01]  /*b390*/  HMMA.16816.F32.BF16 R64, R64, R18.reuse, R36 ;  /* 0x000000124040723c */ /* 0x080fe20000041824 */
[----:B------:R-:W0:Y:S07]  /*b3a0*/  LDSM.16.MT88.4 R36, [R109+UR6+0x2180] ;  /* 0x002180066d24783b */ /* 0x000e2e0008004200 */
[-C--:B-1----:R-:W-:Y:S01]  /*b3b0*/  HMMA.16816.F32.BF16 R12, R12, R18.reuse, R32 ;  /* 0x000000120c0c723c */ /* 0x082fe20000041820 */
[----:B------:R-:W1:Y:S07]  /*b3c0*/  LDSM.16.MT88.4 R32, [R108+UR6+0x2000] ;  /* 0x002000066c20783b */ /* 0x000e6e0008004200 */
[----:B------:R-:W-:Y:S01]  /*b3d0*/  HMMA.16816.F32.BF16 R20, R20, R18, R4 ;  /* 0x000000121414723c */ /* 0x000fe20000041804 */
[----:B------:R-:W0:Y:S07]  /*b3e0*/  LDSM.16.MT88.4 R4, [R108+UR6+0x2180] ;  /* 0x002180066c04783b */ /* 0x000e2e0008004200 */
[-C--:B--2---:R-:W-:Y:S08]  /*b3f0*/  HMMA.16816.F32.BF16 R60, R60, R16.reuse, RZ ;  /* 0x000000103c3c723c */ /* 0x084ff000000418ff */
[-C--:B---3--:R-:W-:Y:S08]  /*b400*/  HMMA.16816.F32.BF16 R28, R28, R16.reuse, RZ ;  /* 0x000000101c1c723c */ /* 0x088ff000000418ff */
[-C--:B----4-:R-:W-:Y:S08]  /*b410*/  HMMA.16816.F32.BF16 R88, R88, R16.reuse, RZ ;  /* 0x000000105858723c */ /* 0x090ff000000418ff */
[-C--:B-----5:R-:W-:Y:S08]  /*b420*/  HMMA.16816.F32.BF16 R84, R84, R16.reuse, RZ ;  /* 0x000000105454723c */ /* 0x0a0ff000000418ff */
[-C--:B------:R-:W-:Y:S08]  /*b430*/  HMMA.16816.F32.BF16 R80, R80, R16.reuse, RZ ;  /* 0x000000105050723c */ /* 0x080ff000000418ff */
[-C--:B------:R-:W-:Y:S08]  /*b440*/  HMMA.16816.F32.BF16 R76, R76, R16.reuse, RZ ;  /* 0x000000104c4c723c */ /* 0x080ff000000418ff */
[-C--:B------:R-:W-:Y:S08]  /*b450*/  HMMA.16816.F32.BF16 R72, R72, R16.reuse, RZ ;  /* 0x000000104848723c */ /* 0x080ff000000418ff */
[----:B0-----:R-:W-:Y:S01]  /*b460*/  HMMA.16816.F32.BF16 R68, R68, R16, RZ ;  /* 0x000000104444723c */ /* 0x001fe200000418ff */
[----:B------:R-:W-:-:S07]  /*b470*/  LOP3.LUT R105, R104, 0x40, RZ, 0x3c, !PT ;  /* 0x0000004068697812 */ /* 0x000fce00078e3cff */
[-C--:B------:R-:W-:Y:S01]  /*b480*/  HMMA.16816.F32.BF16 R60, R96, R18.reuse, R60 ;  /* 0x00000012603c723c */ /* 0x080fe2000004183c */
[----:B------:R-:W-:Y:S07]  /*b490*/  LDSM.16.MT88.4 R96, [R3+UR6+0x4000] ;  /* 0x004000060360783b */ /* 0x000fee0008004200 */
[-C--:B------:R-:W-:Y:S01]  /*b4a0*/  HMMA.16816.F32.BF16 R28, R92, R18.reuse, R28 ;  /* 0x000000125c1c723c */ /* 0x080fe2000004181c */
[----:B------:R-:W-:Y:S07]  /*b4b0*/  LDSM.16.MT88.4 R92, [R3+UR6+0x4080] ;  /* 0x00408006035c783b */ /* 0x000fee0008004200 */
[-C--:B------:R-:W-:Y:S01]  /*b4c0*/  HMMA.16816.F32.BF16 R52, R52, R18.reuse, R88 ;  /* 0x000000123434723c */ /* 0x080fe20000041858 */
[----:B------:R-:W-:Y:S07]  /*b4d0*/  LDSM.16.MT88.4 R88, [R3+UR6+0x4100] ;  /* 0x004100060358783b */ /* 0x000fee0008004200 */
[-C--:B------:R-:W-:Y:S01]  /*b4e0*/  HMMA.16816.F32.BF16 R36, R36, R18.reuse, R84 ;  /* 0x000000122424723c */ /* 0x080fe20000041854 */
[----:B------:R-:W-:Y:S07]  /*b4f0*/  LDSM.16.MT88.4 R84, [R3+UR6+0x4180] ;  /* 0x004180060354783b */ /* 0x000fee0008004200 */
[-C--:B-1----:R-:W-:Y:S01]  /*b500*/  HMMA.16816.F32.BF16 R32, R32, R18.reuse, R80 ;  /* 0x000000122020723c */ /* 0x082fe20000041850 */
[----:B------:R-:W-:Y:S07]  /*b510*/  LDSM.16.MT88.4 R80, [R110+UR6+0x4000] ;  /* 0x004000066e50783b */ /* 0x000fee0008004200 */
[-C--:B------:R-:W-:Y:S01]  /*b520*/  HMMA.16816.F32.BF16 R48, R48, R18.reuse, R76 ;  /* 0x000000123030723c */ /* 0x080fe2000004184c */
[----:B------:R-:W-:Y:S07]  /*b530*/  LDSM.16.MT88.4 R76, [R110+UR6+0x4080] ;  /* 0x004080066e4c783b */ /* 0x000fee0008004200 */
[-C--:B------:R-:W-:Y:S01]  /*b540*/  HMMA.16816.F32.BF16 R100, R100, R18.reuse, R72 ;  /* 0x000000126464723c */ /* 0x080fe20000041848 */
[----:B------:R-:W-:Y:S07]  /*b550*/  LDSM.16.MT88.4 R72, [R110+UR6+0x4100] ;  /* 0x004100066e48783b */ /* 0x000fee0008004200 */
[----:B------:R-:W-:Y:S01]  /*b560*/  HMMA.16816.F32.BF16 R16, R4, R18, R68 ;  /* 0x000000120410723c */ /* 0x000fe20000041844 */
[----:B------:R-:W0:Y:S04]  /*b570*/  LDSM.16.M88.4 R4, [R105+UR6+0x40000] ;  /* 0x040000066904783b */ /* 0x000e280008000200 */
[----:B------:R-:W1:Y:S03]  /*b580*/  LDSM.16.MT88.4 R68, [R110+UR6+0x4180] ;  /* 0x004180066e44783b */ /* 0x000e660008004200 */
[-C--:B0-----:R-:W-:Y:S01]  /*b590*/  HMMA.16816.F32.BF16 R24, R96, R4.reuse, R24 ;  /* 0x000000046018723c */ /* 0x081fe20000041818 */
[----:B------:R-:W0:Y:S07]  /*b5a0*/  LDSM.16.MT88.4 R96, [R109+UR6+0x4000] ;  /* 0x004000066d60783b */ /* 0x000e2e0008004200 */
[-C--:B------:R-:W-:Y:S01]  /*b5b0*/  HMMA.16816.F32.BF16 R40, R92, R4.reuse, R40 ;  /* 0x000000045c28723c */ /* 0x080fe20000041828 */
[----:B------:R-:W2:Y:S07]  /*b5c0*/  LDSM.16.MT88.4 R92, [R109+UR6+0x4080] ;  /* 0x004080066d5c783b */ /* 0x000eae0008004200 */
[-C--:B------:R-:W-:Y:S01]  /*b5d0*/  HMMA.16816.F32.BF16 R8, R88, R4.reuse, R8 ;  /* 0x000000045808723c */ /* 0x080fe20000041808 */
[----:B------:R-:W3:Y:S07]  /*b5e0*/  LDSM.16.MT88.4 R88, [R109+UR6+0x4100] ;  /* 0x004100066d58783b */ /* 0x000eee0008004200 */
[-C--:B------:R-:W-:Y:S01]  /*b5f0*/  HMMA.16816.F32.BF16 R44, R84, R4.reuse, R44 ;  /* 0x00000004542c723c */ /* 0x080fe2000004182c */
[----:B------:R-:W4:Y:S07]  /*b600*/  LDSM.16.MT88.4 R84, [R109+UR6+0x4180] ;  /* 0x004180066d54783b */ /* 0x000f2e0008004200 */
[-C--:B------:R-:W-:Y:S01]  /*b610*/  HMMA.16816.F32.BF16 R56, R80, R4.reuse, R56 ;  /* 0x000000045038723c */ /* 0x080fe20000041838 */
[----:B------:R-:W5:Y:S07]  /*b620*/  LDSM.16.MT88.4 R80, [R108+UR6+0x4000] ;  /* 0x004000066c50783b */ /* 0x000f6e0008004200 */
[-C--:B------:R-:W-:Y:S01]  /*b630*/  HMMA.16816.F32.BF16 R64, R76, R4.reuse, R64 ;  /* 0x000000044c40723c */ /* 0x080fe20000041840 */
[----:B------:R-:W4:Y:S07]  /*b640*/  LDSM.16.MT88.4 R76, [R108+UR6+0x4080] ;  /* 0x004080066c4c783b */ /* 0x000f2e0008004200 */
[-C--:B------:R-:W-:Y:S01]  /*b650*/  HMMA.16816.F32.BF16 R12, R72, R4.reuse, R12 ;  /* 0x00000004480c723c */ /* 0x080fe2000004180c */
[----:B------:R-:W5:Y:S07]  /*b660*/  LDSM.16.MT88.4 R72, [R108+UR6+0x4100] ;  /* 0x004100066c48783b */ /* 0x000f6e0008004200 */
[-C--:B-1----:R-:W-:Y:S01]  /*b670*/  HMMA.16816.F32.BF16 R20, R68, R4.reuse, R20 ;  /* 0x000000044414723c */ /* 0x082fe20000041814 */
[----:B------:R-:W1:Y:S07]  /*b680*/  LDSM.16.MT88.4 R68, [R108+UR6+0x4180] ;  /* 0x004180066c44783b */ /* 0x000e6e0008004200 */
[-C--:B0-----:R-:W-:Y:S01]  /*b690*/  HMMA.16816.F32.BF16 R60, R96, R4.reuse, R60 ;  /* 0x00000004603c723c */ /* 0x081fe2000004183c */
[----:B------:R-:W0:Y:S07]  /*b6a0*/  LDSM.16.MT88.4 R96, [R3+UR6+0x6000] ;  /* 0x006000060360783b */ /* 0x000e2e0008004200 */
[-C--:B--2---:R-:W-:Y:S01]  /*b6b0*/  HMMA.16816.F32.BF16 R28, R92, R4.reuse, R28 ;  /* 0x000000045c1c723c */ /* 0x084fe2000004181c */
[----:B------:R-:W2:Y:S07]  /*b6c0*/  LDSM.16.MT88.4 R92, [R3+UR6+0x6080] ;  /* 0x00608006035c783b */ /* 0x000eae0008004200 */
[-C--:B---3--:R-:W-:Y:S01]  /*b6d0*/  HMMA.16816.F32.BF16 R52, R88, R4.reuse, R52 ;  /* 0x000000045834723c */ /* 0x088fe20000041834 */
[----:B------:R-:W3:Y:S07]  /*b6e0*/  LDSM.16.MT88.4 R88, [R3+UR6+0x6100] ;  /* 0x006100060358783b */ /* 0x000eee0008004200 */
[-C--:B----4-:R-:W-:Y:S01]  /*b6f0*/  HMMA.16816.F32.BF16 R36, R84, R4.reuse, R36 ;  /* 0x000000045424723c */ /* 0x090fe20000041824 */
[----:B------:R-:W4:Y:S07]  /*b700*/  LDSM.16.MT88.4 R84, [R3+UR6+0x6180] ;  /* 0x006180060354783b */ /* 0x000f2e0008004200 */
[-C--:B-----5:R-:W-:Y:S01]  /*b710*/  HMMA.16816.F32.BF16 R32, R80, R4.reuse, R32 ;  /* 0x000000045020723c */ /* 0x0a0fe20000041820 */
[----:B------:R-:W5:Y:S07]  /*b720*/  LDSM.16.MT88.4 R80, [R110+UR6+0x6000] ;  /* 0x006000066e50783b */ /* 0x000f6e0008004200 */
[-C--:B------:R-:W-:Y:S01]  /*b730*/  HMMA.16816.F32.BF16 R48, R76, R4.reuse, R48 ;  /* 0x000000044c30723c */ /* 0x080fe20000041830 */
[----:B------:R-:W4:Y:S07]  /*b740*/  LDSM.16.MT88.4 R76, [R110+UR6+0x6080] ;  /* 0x006080066e4c783b */ /* 0x000f2e0008004200 */
[-C--:B------:R-:W-:Y:S01]  /*b750*/  HMMA.16816.F32.BF16 R100, R72, R4.reuse, R100 ;  /* 0x000000044864723c */ /* 0x080fe20000041864 */
[----:B------:R-:W5:Y:S07]  /*b760*/  LDSM.16.MT88.4 R72, [R110+UR6+0x6100] ;  /* 0x006100066e48783b */ /* 0x000f6e0008004200 */
[----:B-1----:R-:W-:Y:S01]  /*b770*/  HMMA.16816.F32.BF16 R16, R68, R4, R16 ;  /* 0x000000044410723c */ /* 0x002fe20000041810 */
        /* <DEDUP_REMOVED lines=18> */
[----:B------:R-:W-:Y:S07]  /*b8a0*/  LDSM.16.MT88.4 R96, [R3+UR6+0x8000] ;  /* 0x008000060360783b */ /* 0x000fee0008004200 */
[-C--:B--2---:R-:W-:Y:S01]  /*b8b0*/  HMMA.16816.F32.BF16 R28, R92, R6.reuse, R28 ;  /* 0x000000065c1c723c */ /* 0x084fe2000004181c */
[----:B------:R-:W-:Y:S07]  /*b8c0*/  LDSM.16.MT88.4 R92, [R3+UR6+0x8080] ;  /* 0x00808006035c783b */ /* 0x000fee0008004200 */
[-C--:B---3--:R-:W-:Y:S01]  /*b8d0*/  HMMA.16816.F32.BF16 R52, R88, R6.reuse, R52 ;  /* 0x000000065834723c */ /* 0x088fe20000041834 */
[----:B------:R-:W-:Y:S07]  /*b8e0*/  LDSM.16.MT88.4 R88, [R3+UR6+0x8100] ;  /* 0x008100060358783b */ /* 0x000fee0008004200 */
[-C--:B----4-:R-:W-:Y:S01]  /*b8f0*/  HMMA.16816.F32.BF16 R36, R84, R6.reuse, R36 ;  /* 0x000000065424723c */ /* 0x090fe20000041824 */
[----:B------:R-:W-:Y:S07]  /*b900*/  LDSM.16.MT88.4 R84, [R3+UR6+0x8180] ;  /* 0x008180060354783b */ /* 0x000fee0008004200 */
[-C--:B-----5:R-:W-:Y:S01]  /*b910*/  HMMA.16816.F32.BF16 R32, R80, R6.reuse, R32 ;  /* 0x000000065020723c */ /* 0x0a0fe20000041820 */
[----:B------:R-:W-:Y:S07]  /*b920*/  LDSM.16.MT88.4 R80, [R110+UR6+0x8000] ;  /* 0x008000066e50783b */ /* 0x000fee0008004200 */
[-C--:B------:R-:W-:Y:S01]  /*b930*/  HMMA.16816.F32.BF16 R48, R76, R6.reuse, R48 ;  /* 0x000000064c30723c */ /* 0x080fe20000041830 */
[----:B------:R-:W-:Y:S07]  /*b940*/  LDSM.16.MT88.4 R76, [R110+UR6+0x8080] ;  /* 0x008080066e4c783b */ /* 0x000fee0008004200 */
[-C--:B------:R-:W-:Y:S01]  /*b950*/  HMMA.16816.F32.BF16 R100, R72, R6.reuse, R100 ;  /* 0x000000064864723c */ /* 0x080fe20000041864 */
[----:B------:R-:W-:Y:S07]  /*b960*/  LDSM.16.MT88.4 R72, [R110+UR6+0x8100] ;  /* 0x008100066e48783b */ /* 0x000fee0008004200 */
[----:B-1----:R-:W-:Y:S01]  /*b970*/  HMMA.16816.F32.BF16 R4, R68, R6, R16 ;  /* 0x000000064404723c */ /* 0x002fe20000041810 */
        /* <DEDUP_REMOVED lines=701> */
[----:B------:R-:W-:Y:S07]  /*e550*/  LDSM.16.M88.4 R96, [R105+UR6+0x40300] ;  /* 0x040300066960783b */ /* 0x000fee0008000200 */
[-C--:B--2---:R-:W-:Y:S01]  /*e560*/  HMMA.16816.F32.BF16 R28, R92, R18.reuse, R28 ;  /* 0x000000125c1c723c */ /* 0x084fe2000004181c */
[----:B------:R-:W-:Y:S07]  /*e570*/  LDSM.16.MT88.4 R92, [R110+UR6+0x34180] ;  /* 0x034180066e5c783b */ /* 0x000fee0008004200 */
[-C--:B---3--:R-:W-:Y:S01]  /*e580*/  HMMA.16816.F32.BF16 R52, R88, R18.reuse, R52 ;  /* 0x000000125834723c */ /* 0x088fe20000041834 */
[----:B------:R-:W0:Y:S07]  /*e590*/  LDSM.16.MT88.4 R88, [R3+UR6+0x34000] ;  /* 0x034000060358783b */ /* 0x000e2e0008004200 */
[-C--:B----4-:R-:W-:Y:S01]  /*e5a0*/  HMMA.16816.F32.BF16 R36, R84, R18.reuse, R36 ;  /* 0x000000125424723c */ /* 0x090fe20000041824 */
[----:B------:R-:W-:Y:S07]  /*e5b0*/  LDSM.16.MT88.4 R84, [R3+UR6+0x34080] ;  /* 0x034080060354783b */ /* 0x000fee0008004200 */
[-C--:B-----5:R-:W-:Y:S01]  /*e5c0*/  HMMA.16816.F32.BF16 R32, R80, R18.reuse, R32 ;  /* 0x000000125020723c */ /* 0x0a0fe20000041820 */
[----:B------:R-:W-:Y:S07]  /*e5d0*/  LDSM.16.MT88.4 R80, [R3+UR6+0x34100] ;  /* 0x034100060350783b */ /* 0x000fee0008004200 */
[-C--:B------:R-:W-:Y:S01]  /*e5e0*/  HMMA.16816.F32.BF16 R48, R76, R18.reuse, R48 ;  /* 0x000000124c30723c */ /* 0x080fe20000041830 */
[----:B------:R-:W2:Y:S07]  /*e5f0*/  LDSM.16.MT88.4 R76, [R3+UR6+0x34180] ;  /* 0x03418006034c783b */ /* 0x000eae0008004200 */
[-C--:B------:R-:W-:Y:S01]  /*e600*/  HMMA.16816.F32.BF16 R100, R72, R18.reuse, R100 ;  /* 0x000000124864723c */ /* 0x080fe20000041864 */
[----:B------:R-:W-:Y:S07]  /*e610*/  LDSM.16.MT88.4 R72, [R110+UR6+0x34000] ;  /* 0x034000066e48783b */ /* 0x000fee0008004200 */
[----:B-1----:R-:W-:Y:S01]  /*e620*/  HMMA.16816.F32.BF16 R16, R68, R18, R4 ;  /* 0x000000124410723c */ /* 0x002fe20000041804 */
[----:B------:R-:W1:Y:S04]  /*e630*/  LDSM.16.MT88.4 R4, [R110+UR6+0x34100] ;  /* 0x034100066e04783b */ /* 0x000e680008004200 */
[----:B------:R-:W3:Y:S03]  /*e640*/  LDSM.16.MT88.4 R68, [R110+UR6+0x34080] ;  /* 0x034080066e44783b */ /* 0x000ee60008004200 */
[-C--:B0-----:R-:W-:Y:S01]  /*e650*/  HMMA.16816.F32.BF16 R24, R88, R96.reuse, R24 ;  /* 0x000000605818723c */ /* 0x081fe20000041818 */
[----:B------:R-:W-:Y:S07]  /*e660*/  LDSM.16.MT88.4 R88, [R109+UR6+0x34000] ;  /* 0x034000066d58783b */ /* 0x000fee0008004200 */
[-C--:B--2---:R-:W-:Y:S01]  /*e670*/  HMMA.16816.F32.BF16 R44, R76, R96.reuse, R44 ;  /* 0x000000604c2c723c */ /* 0x084fe2000004182c */
[----:B------:R-:W0:Y:S07]  /*e680*/  LDSM.16.MT88.4 R76, [R109+UR6+0x34180] ;  /* 0x034180066d4c783b */ /* 0x000e2e0008004200 */
[-C--:B-1----:R-:W-:Y:S01]  /*e690*/  HMMA.16816.F32.BF16 R12, R4, R96.reuse, R12 ;  /* 0x00000060040c723c */ /* 0x082fe2000004180c */
[----:B------:R-:W1:Y:S07]  /*e6a0*/  LDSM.16.MT88.4 R4, [R108+UR6+0x34100] ;  /* 0x034100066c04783b */ /* 0x000e6e0008004200 */
[-C--:B------:R-:W-:Y:S01]  /*e6b0*/  HMMA.16816.F32.BF16 R40, R84, R96.reuse, R40 ;  /* 0x000000605428723c */ /* 0x080fe20000041828 */
[----:B------:R-:W2:Y:S07]  /*e6c0*/  LDSM.16.MT88.4 R84, [R109+UR6+0x34080] ;  /* 0x034080066d54783b */ /* 0x000eae0008004200 */
[-C--:B------:R-:W-:Y:S01]  /*e6d0*/  HMMA.16816.F32.BF16 R8, R80, R96.reuse, R8 ;  /* 0x000000605008723c */ /* 0x080fe20000041808 */
[----:B------:R-:W4:Y:S07]  /*e6e0*/  LDSM.16.MT88.4 R80, [R109+UR6+0x34100] ;  /* 0x034100066d50783b */ /* 0x000f2e0008004200 */
[-C--:B------:R-:W-:Y:S01]  /*e6f0*/  HMMA.16816.F32.BF16 R56, R72, R96.reuse, R56 ;  /* 0x000000604838723c */ /* 0x080fe20000041838 */
[----:B------:R-:W5:Y:S07]  /*e700*/  LDSM.16.MT88.4 R72, [R108+UR6+0x34000] ;  /* 0x034000066c48783b */ /* 0x000f6e0008004200 */
[-C--:B---3--:R-:W-:Y:S01]  /*e710*/  HMMA.16816.F32.BF16 R64, R68, R96.reuse, R64 ;  /* 0x000000604440723c */ /* 0x088fe20000041840 */
[----:B------:R-:W3:Y:S07]  /*e720*/  LDSM.16.MT88.4 R68, [R108+UR6+0x34080] ;  /* 0x034080066c44783b */ /* 0x000eee0008004200 */
[-C--:B------:R-:W-:Y:S01]  /*e730*/  HMMA.16816.F32.BF16 R20, R92, R96.reuse, R20 ;  /* 0x000000605c14723c */ /* 0x080fe20000041814 */
[----:B------:R-:W3:Y:S07]  /*e740*/  LDSM.16.MT88.4 R92, [R108+UR6+0x34180] ;  /* 0x034180066c5c783b */ /* 0x000eee0008004200 */
[-C--:B0-----:R-:W-:Y:S01]  /*e750*/  HMMA.16816.F32.BF16 R36, R76, R96.reuse, R36 ;  /* 0x000000604c24723c */ /* 0x081fe20000041824 */
[----:B------:R-:W0:Y:S07]  /*e760*/  LDSM.16.MT88.4 R76, [R3+UR6+0x36180] ;  /* 0x03618006034c783b */ /* 0x000e2e0008004200 */
[-C--:B-1----:R-:W-:Y:S01]  /*e770*/  HMMA.16816.F32.BF16 R100, R4, R96.reuse, R100 ;  /* 0x000000600464723c */ /* 0x082fe20000041864 */
[----:B------:R-:W1:Y:S07]  /*e780*/  LDSM.16.MT88.4 R4, [R110+UR6+0x36100] ;  /* 0x036100066e04783b */ /* 0x000e6e0008004200 */
[-C--:B------:R-:W-:Y:S01]  /*e790*/  HMMA.16816.F32.BF16 R60, R88, R96.reuse, R60 ;  /* 0x00000060583c723c */ /* 0x080fe2000004183c */
[----:B------:R-:W0:Y:S07]  /*e7a0*/  LDSM.16.MT88.4 R88, [R3+UR6+0x36000] ;  /* 0x036000060358783b */ /* 0x000e2e0008004200 */
[-C--:B--2---:R-:W-:Y:S01]  /*e7b0*/  HMMA.16816.F32.BF16 R28, R84, R96.reuse, R28 ;  /* 0x00000060541c723c */ /* 0x084fe2000004181c */
[----:B------:R-:W2:Y:S07]  /*e7c0*/  LDSM.16.MT88.4 R84, [R3+UR6+0x36080] ;  /* 0x036080060354783b */ /* 0x000eae0008004200 */
[-C--:B----4-:R-:W-:Y:S01]  /*e7d0*/  HMMA.16816.F32.BF16 R52, R80, R96.reuse, R52 ;  /* 0x000000605034723c */ /* 0x090fe20000041834 */
[----:B------:R-:W4:Y:S07]  /*e7e0*/  LDSM.16.MT88.4 R80, [R3+UR6+0x36100] ;  /* 0x036100060350783b */ /* 0x000f2e0008004200 */
[-C--:B-----5:R-:W-:Y:S01]  /*e7f0*/  HMMA.16816.F32.BF16 R32, R72, R96.reuse, R32 ;  /* 0x000000604820723c */ /* 0x0a0fe20000041820 */
[----:B------:R-:W5:Y:S07]  /*e800*/  LDSM.16.MT88.4 R72, [R110+UR6+0x36000] ;  /* 0x036000066e48783b */ /* 0x000f6e0008004200 */
[-C--:B---3--:R-:W-:Y:S01]  /*e810*/  HMMA.16816.F32.BF16 R48, R68, R96.reuse, R48 ;  /* 0x000000604430723c */ /* 0x088fe20000041830 */
[----:B------:R-:W3:Y:S07]  /*e820*/  LDSM.16.MT88.4 R68, [R110+UR6+0x36080] ;  /* 0x036080066e44783b */ /* 0x000eee0008004200 */
[----:B------:R-:W-:Y:S01]  /*e830*/  HMMA.16816.F32.BF16 R16, R92, R96, R16 ;  /* 0x000000605c10723c */ /* 0x000fe20000041810 */
        /* <DEDUP_REMOVED lines=15> */
[-C--:B------:R-:W-:Y:S01]  /*e930*/  HMMA.16816.F32.BF16 R20, R92, R98.reuse, R20 ;  /* 0x000000625c14723c */ /* 0x080fe20000041814 */
[----:B------:R-:W3:Y:S07]  /*e940*/  LDSM.16.MT88.4 R92, [R108+UR6+0x36180] ;  /* 0x036180066c5c783b */ /* 0x000eee0008004200 */
[-C--:B0-----:R-:W-:Y:S01]  /*e950*/  HMMA.16816.F32.BF16 R36, R76, R98.reuse, R36 ;  /* 0x000000624c24723c */ /* 0x081fe20000041824 */
[----:B------:R-:W-:Y:S07]  /*e960*/  LDSM.16.MT88.4 R76, [R3+UR6+0x38180] ;  /* 0x03818006034c783b */ /* 0x000fee0008004200 */
[-C--:B-1----:R-:W-:Y:S01]  /*e970*/  HMMA.16816.F32.BF16 R100, R4, R98.reuse, R100 ;  /* 0x000000620464723c */ /* 0x082fe20000041864 */
[----:B------:R-:W0:Y:S07]  /*e980*/  LDSM.16.M88.4 R4, [R104+UR6+0x40380] ;  /* 0x040380066804783b */ /* 0x000e2e0008000200 */
[-C--:B------:R-:W-:Y:S01]  /*e990*/  HMMA.16816.F32.BF16 R60, R88, R98.reuse, R60 ;  /* 0x00000062583c723c */ /* 0x080fe2000004183c */
[----:B------:R-:W1:Y:S07]  /*e9a0*/  LDSM.16.MT88.4 R88, [R3+UR6+0x38000] ;  /* 0x038000060358783b */ /* 0x000e6e0008004200 */
        /* <DEDUP_REMOVED lines=9> */
[----:B------:R-:W3:Y:S04]  /*ea40*/  LDSM.16.MT88.4 R16, [R108+UR6+0x38080] ;  /* 0x038080066c10783b */ /* 0x000ee80008004200 */
[----:B------:R-:W3:Y:S03]  /*ea50*/  LDSM.16.MT88.4 R92, [R110+UR6+0x38100] ;  /* 0x038100066e5c783b */ /* 0x000ee60008004200 */
[-C--:B0-----:R-:W-:Y:S01]  /*ea60*/  HMMA.16816.F32.BF16 R44, R76, R4.reuse, R44 ;  /* 0x000000044c2c723c */ /* 0x081fe2000004182c */
[----:B------:R-:W0:Y:S07]  /*ea70*/  LDSM.16.MT88.4 R76, [R109+UR6+0x38100] ;  /* 0x038100066d4c783b */ /* 0x000e2e0008004200 */
[-C--:B-1----:R-:W-:Y:S01]  /*ea80*/  HMMA.16816.F32.BF16 R24, R88, R4.reuse, R24 ;  /* 0x000000045818723c */ /* 0x082fe20000041818 */
        /* <DEDUP_REMOVED lines=11> */
[-C--:B------:R-:W-:Y:S01]  /*eb40*/  HMMA.16816.F32.BF16 R12, R92, R4.reuse, R12 ;  /* 0x000000045c0c723c */ /* 0x080fe2000004180c */
[----:B------:R-:W3:Y:S07]  /*eb50*/  LDSM.16.MT88.4 R92, [R108+UR6+0x38100] ;  /* 0x038100066c5c783b */ /* 0x000eee0008004200 */
        /* <DEDUP_REMOVED lines=10> */
[----:B---3--:R-:W-:Y:S01]  /*ec00*/  HMMA.16816.F32.BF16 R32, R68, R4, R32 ;  /* 0x000000044420723c */ /* 0x008fe20000041820 */
[----:B------:R-:W3:Y:S07]  /*ec10*/  LDSM.16.MT88.4 R68, [R110+UR6+0x3a000] ;  /* 0x03a000066e44783b */ /* 0x000eee0008004200 */
[----:B------:R-:W-:Y:S01]  /*ec20*/  HMMA.16816.F32.BF16 R64, R16, R6, R64 ;  /* 0x000000061040723c */ /* 0x000fe20000041840 */
[----:B------:R-:W3:Y:S07]  /*ec30*/  LDSM.16.MT88.4 R16, [R108+UR6+0x3a080] ;  /* 0x03a080066c10783b */ /* 0x000eee0008004200 */
[----:B------:R-:W-:Y:S01]  /*ec40*/  HMMA.16816.F32.BF16 R100, R92, R4, R100 ;  /* 0x000000045c64723c */ /* 0x000fe20000041864 */
[----:B------:R-:W3:Y:S07]  /*ec50*/  LDSM.16.MT88.4 R92, [R110+UR6+0x3a100] ;  /* 0x03a100066e5c783b */ /* 0x000eee0008004200 */
[----:B0-----:R-:W-:Y:S01]  /*ec60*/  HMMA.16816.F32.BF16 R8, R76, R6, R8 ;  /* 0x000000064c08723c */ /* 0x001fe20000041808 */
[----:B------:R-:W0:Y:S07]  /*ec70*/  LDSM.16.MT88.4 R76, [R109+UR6+0x3a100] ;  /* 0x03a100066d4c783b */ /* 0x000e2e0008004200 */
[----:B-1----:R-:W-:Y:S01]  /*ec80*/  HMMA.16816.F32.BF16 R96, R88, R4, R96 ;  /* 0x000000045860723c */ /* 0x002fe20000041860 */
        /* <DEDUP_REMOVED lines=10> */
[----:B------:R-:W-:Y:S04]  /*ed30*/  LDSM.16.M88.4 R16, [R105+UR6+0x40380] ;  /* 0x040380066910783b */ /* 0x000fe80008000200 */
[----:B------:R-:W3:Y:S03]  /*ed40*/  LDSM.16.MT88.4 R104, [R108+UR6+0x3a100] ;  /* 0x03a100066c68783b */ /* 0x000ee60008004200 */
        /* <DEDUP_REMOVED lines=15> */
[----:B------:R-:W-:Y:S07]  /*ee40*/  LDSM.16.MT88.4 R104, [R108+UR6+0x3e100] ;  /* 0x03e100066c68783b */ /* 0x000fee0008004200 */
[----:B------:R-:W-:Y:S01]  /*ee50*/  HMMA.16816.F32.BF16 R92, R92, R6, R96 ;  /* 0x000000065c5c723c */ /* 0x000fe20000041860 */
[----:B------:R-:W3:Y:S04]  /*ee60*/  LDSM.16.MT88.4 R4, [R108+UR6+0x3c080] ;  /* 0x03c080066c04783b */ /* 0x000ee80008004200 */
[----:B------:R-:W-:Y:S03]  /*ee70*/  LDSM.16.MT88.4 R96, [R110+UR6+0x3c100] ;  /* 0x03c100066e60783b */ /* 0x000fe60008004200 */
        /* <DEDUP_REMOVED lines=26> */
[----:B---3--:R-:W-:Y:S01]  /*f020*/  HMMA.16816.F32.BF16 R32, R68, R16, R32 ;  /* 0x000000104420723c */ /* 0x008fe20000041820 */
[----:B------:R-:W3:Y:S11]  /*f030*/  LDSM.16.MT88.4 R68, [R110+UR6+0x3e180] ;  /* 0x03e180066e44783b */ /* 0x000ef60008004200 */
[-C--:B------:R-:W-:Y:S01]  /*f040*/  HMMA.16816.F32.BF16 R36, R4, R18.reuse, R36 ;  /* 0x000000120424723c */ /* 0x080fe20000041824 */
[----:B------:R-:W3:Y:S07]  /*f050*/  LDSM.16.MT88.4 R4, [R110+UR6+0x3e000] ;  /* 0x03e000066e04783b */ /* 0x000eee0008004200 */
[----:B0-----:R-:W-:Y:S01]  /*f060*/  HMMA.16816.F32.BF16 R8, R76, R18, R8 ;  /* 0x000000124c08723c */ /* 0x001fe20000041808 */
[----:B------:R-:W0:Y:S07]  /*f070*/  LDSM.16.MT88.4 R76, [R109+UR6+0x3e000] ;  /* 0x03e000066d4c783b */ /* 0x000e2e0008004200 */
[-C--:B-1----:R-:W-:Y:S01]  /*f080*/  HMMA.16816.F32.BF16 R92, R88, R16.reuse, R92 ;  /* 0x00000010585c723c */ /* 0x082fe2000004185c */
[----:B------:R-:W1:Y:S07]  /*f090*/  LDSM.16.MT88.4 R88, [R108+UR6+0x3e000] ;  /* 0x03e000066c58783b */ /* 0x000e6e0008004200 */
[----:B------:R-:W-:Y:S01]  /*f0a0*/  HMMA.16816.F32.BF16 R100, R96, R16, R100 ;  /* 0x000000106064723c */ /* 0x000fe20000041864 */
[----:B------:R-:W-:Y:S07]  /*f0b0*/  LDSM.16.MT88.4 R96, [R108+UR6+0x3e080] ;  /* 0x03e080066c60783b */ /* 0x000fee0008004200 */
[-C--:B--2---:R-:W-:Y:S01]  /*f0c0*/  HMMA.16816.F32.BF16 R44, R84, R18.reuse, R44 ;  /* 0x00000012542c723c */ /* 0x084fe2000004182c */
[----:B------:R-:W-:Y:S07]  /*f0d0*/  LDSM.16.MT88.4 R84, [R109+UR6+0x3e100] ;  /* 0x03e100066d54783b */ /* 0x000fee0008004200 */
[-C--:B----4-:R-:W-:Y:S01]  /*f0e0*/  HMMA.16816.F32.BF16 R24, R80, R18.reuse, R24 ;  /* 0x000000125018723c */ /* 0x090fe20000041818 */
[----:B------:R-:W2:Y:S07]  /*f0f0*/  LDSM.16.MT88.4 R80, [R109+UR6+0x3e080] ;  /* 0x03e080066d50783b */ /* 0x000eae0008004200 */
[-C--:B-----5:R-:W-:Y:S01]  /*f100*/  HMMA.16816.F32.BF16 R40, R72, R18.reuse, R40 ;  /* 0x000000124828723c */ /* 0x0a0fe20000041828 */
[----:B------:R-:W4:Y:S07]  /*f110*/  LDSM.16.MT88.4 R72, [R110+UR6+0x3e100] ;  /* 0x03e100066e48783b */ /* 0x000f2e0008004200 */
[----:B---3--:R-:W-:Y:S01]  /*f120*/  HMMA.16816.F32.BF16 R20, R68, R18, R20 ;  /* 0x000000124414723c */ /* 0x008fe20000041814 */
[----:B------:R-:W3:Y:S04]  /*f130*/  LDSM.16.MT88.4 R68, [R110+UR6+0x3e080] ;  /* 0x03e080066e44783b */ /* 0x000ee80008004200 */
[----:B------:R-:W5:Y:S01]  /*f140*/  LDSM.16.MT88.4 R108, [R108+UR6+0x3e180] ;  /* 0x03e180066c6c783b */ /* 0x000f620008004200 */
[----:B------:R-:W-:-:S02]  /*f150*/  FMUL R3, R24, UR9 ;  /* 0x0000000918037c20 */ /* 0x000fc40008400000 */
[----:B------:R-:W-:Y:S01]  /*f160*/  HMMA.16816.F32.BF16 R4, R4, R18, R56 ;  /* 0x000000120404723c */ /* 0x000fe20000041838 */
[----:B------:R-:W-:-:S05]  /*f170*/  FMUL R16, R25, UR9 ;  /* 0x0000000919107c20 */ /* 0x000fca0008400000 */
[----:B------:R-:W-:Y:S02]  /*f180*/  FMNMX R16, R3, R16, !PT ;  /* 0x0000001003107209 */ /* 0x000fe40007800000 */
[-C--:B0-----:R-:W-:Y:S03]  /*f190*/  HMMA.16816.F32.BF16 R60, R76, R18.reuse, R60 ;  /* 0x000000124c3c723c */ /* 0x081fe6000004183c */
[----:B------:R-:W0:Y:S05]  /*f1a0*/  SHFL.BFLY PT, R3, R16, 0x2, 0x1f ;  /* 0x0c401f0010037f89 */ /* 0x000e2a00000e0000 */
[----:B-1----:R-:W-:Y:S01]  /*f1b0*/  HMMA.16816.F32.BF16 R32, R88, R18, R32 ;  /* 0x000000125820723c */ /* 0x002fe20000041820 */
[----:B------:R-:W-:-:S02]  /*f1c0*/  FMUL R56, R27, UR9 ;  /* 0x000000091b387c20 */ /* 0x000fc40008400000 */
[----:B------:R-:W-:-:S05]  /*f1d0*/  FMUL R17, R5, UR9 ;  /* 0x0000000905117c20 */ /* 0x000fca0008400000 */
[-C--:B--2---:R-:W-:Y:S08]  /*f1e0*/  HMMA.16816.F32.BF16 R28, R80, R18.reuse, R28 ;  /* 0x00000012501c723c */ /* 0x084ff0000004181c */
[-C--:B----4-:R-:W-:Y:S08]  /*f1f0*/  HMMA.16816.F32.BF16 R12, R72, R18.reuse, R12 ;  /* 0x00000012480c723c */ /* 0x090ff0000004180c */
[-C--:B---3--:R-:W-:Y:S08]  /*f200*/  HMMA.16816.F32.BF16 R64, R68, R18.reuse, R64 ;  /* 0x000000124440723c */ /* 0x088ff00000041840 */
[-C--:B------:R-:W-:Y:S08]  /*f210*/  HMMA.16816.F32.BF16 R52, R84, R18.reuse, R52 ;  /* 0x000000125434723c */ /* 0x080ff00000041834 */
[-C--:B------:R-:W-:Y:S08]  /*f220*/  HMMA.16816.F32.BF16 R48, R96, R18.reuse, R48 ;  /* 0x000000126030723c */ /* 0x080ff00000041830 */
[-C--:B------:R-:W-:Y:S08]  /*f230*/  HMMA.16816.F32.BF16 R100, R104, R18.reuse, R100 ;  /* 0x000000126864723c */ /* 0x080ff00000041864 */
[----:B-----5:R-:W-:Y:S01]  /*f240*/  HMMA.16816.F32.BF16 R92, R108, R18, R92 ;  /* 0x000000126c5c723c */ /* 0x020fe2000004185c */
[----:B------:R-:W-:Y:S01]  /*f250*/  FMUL R19, R26, UR9 ;  /* 0x000000091a137c20 */ /* 0x000fe20008400000 */
[----:B------:R-:W-:Y:S01]  /*f260*/  FMUL R18, R4, UR9 ;  /* 0x0000000904127c20 */ /* 0x000fe20008400000 */
[----:B------:R-:W-:Y:S01]  /*f270*/  FMUL R57, R6, UR9 ;  /* 0x0000000906397c20 */ /* 0x000fe20008400000 */
[----:B------:R-:W-:Y:S01]  /*f280*/  FMUL R58, R7, UR9 ;  /* 0x00000009073a7c20 */ /* 0x000fe20008400000 */
[----:B0-----:R-:W-:Y:S01]  /*f290*/  FMNMX R16, R16, R3, !PT ;  /* 0x0000000310107209 */ /* 0x001fe20007800000 */
[----:B------:R-:W0:Y:S01]  /*f2a0*/  S2R R99, SR_TID.X ;  /* 0x0000000000637919 */ /* 0x000e220000002100 */
[----:B------:R-:W-:Y:S01]  /*f2b0*/  FMNMX R56, R19, R56, !PT ;  /* 0x0000003813387209 */ /* 0x000fe20007800000 */
[----:B------:R-:W-:Y:S01]  /*f2c0*/  FMUL R19, R61, UR9 ;  /* 0x000000093d137c20 */ /* 0x000fe20008400000 */
[----:B------:R-:W-:Y:S01]  /*f2d0*/  FMNMX R18, R18, R17, !PT ;  /* 0x0000001112127209 */ /* 0x000fe20007800000 */
[----:B------:R-:W-:Y:S01]  /*f2e0*/  FMUL R17, R60, UR9 ;  /* 0x000000093c117c20 */ /* 0x000fe20008400000 */
[----:B------:R-:W-:Y:S01]  /*f2f0*/  FMNMX R83, R57, R58, !PT ;  /* 0x0000003a39537209 */ /* 0x000fe20007800000 */
[----:B------:R-:W-:Y:S01]  /*f300*/  FMUL R68, R42, UR9 ;  /* 0x000000092a447c20 */ /* 0x000fe20008400000 */
[----:B------:R-:W-:Y:S01]  /*f310*/  FMUL R69, R43, UR9 ;  /* 0x000000092b457c20 */ /* 0x000fe20008400000 */
[----:B------:R-:W-:Y:S01]  /*f320*/  FMUL R59, R65, UR9 ;  /* 0x00000009413b7c20 */ /* 0x000fe20008400000 */
[----:B------:R-:W-:Y:S01]  /*f330*/  FMNMX R81, R17, R19, !PT ;  /* 0x0000001311517209 */ /* 0x000fe20007800000 */
[----:B------:R-:W-:Y:S01]  /*f340*/  FMUL R17, R32, UR9 ;  /* 0x0000000920117c20 */ /* 0x000fe20008400000 */
[----:B------:R-:W-:Y:S01]  /*f350*/  FMUL R19, R33, UR9 ;  /* 0x0000000921137c20 */ /* 0x000fe20008400000 */
[----:B------:R-:W-:Y:S01]  /*f360*/  FMUL R57, R62, UR9 ;  /* 0x000000093e397c20 */ /* 0x000fe20008400000 */
[----:B------:R-:W-:Y:S01]  /*f370*/  FMUL R58, R63, UR9 ;  /* 0x000000093f3a7c20 */ /* 0x000fe20008400000 */
[----:B------:R-:W-:Y:S01]  /*f380*/  FMUL R3, R40, UR9 ;  /* 0x0000000928037c20 */ /* 0x000fe20008400000 */
[----:B------:R-:W2:Y:S01]  /*f390*/  LDL.LU R111, [R1+0x58] ;  /* 0x00005800016f7983 */ /* 0x000ea20000300800 */
[----:B------:R-:W-:Y:S01]  /*f3a0*/  FMNMX R78, R17, R19, !PT ;  /* 0x00000013114e7209 */ /* 0x000fe20007800000 */
[----:B------:R-:W-:Y:S01]  /*f3b0*/  FMUL R17, R41, UR9 ;  /* 0x0000000929117c20 */ /* 0x000fe20008400000 */
[----:B------:R-:W-:Y:S01]  /*f3c0*/  FMNMX R57, R57, R58, !PT ;  /* 0x0000003a39397209 */ /* 0x000fe20007800000 */
[----:B------:R-:W-:Y:S01]  /*f3d0*/  FMUL R19, R34, UR9 ;  /* 0x0000000922137c20 */ /* 0x000fe20008400000 */
[----:B------:R-:W-:Y:S01]  /*f3e0*/  FMUL R58, R35, UR9 ;  /* 0x00000009233a7c20 */ /* 0x000fe20008400000 */
[----:B------:R-:W-:Y:S01]  /*f3f0*/  FMNMX R75, R68, R69, !PT ;  /* 0x00000045444b7209 */ /* 0x000fe20007800000 */
[----:B------:R-:W-:Y:S01]  /*f400*/  SHFL.BFLY PT, R82, R81, 0x2, 0x1f ;  /* 0x0c401f0051527f89 */ /* 0x000fe200000e0000 */
[----:B------:R-:W-:-:S03]  /*f410*/  FMNMX R76, R3, R17, !PT ;  /* 0x00000011034c7209 */ /* 0x000fc60007800000 */
[----:B------:R-:W1:Y:S01]  /*f420*/  SHFL.BFLY PT, R17, R18, 0x2, 0x1f ;  /* 0x0c401f0012117f89 */ /* 0x000e6200000e0000 */
[----:B------:R-:W-:-:S03]  /*f430*/  FMNMX R77, R19, R58, !PT ;  /* 0x0000003a134d7209 */ /* 0x000fc60007800000 */
[----:B------:R-:W3:Y:S04]  /*f440*/  SHFL.BFLY PT, R3, R16, 0x1, 0x1f ;  /* 0x0c201f0010037f89 */ /* 0x000ee800000e0000 */
[----:B------:R-:W4:Y:S01]  /*f450*/  SHFL.BFLY PT, R19, R56, 0x2, 0x1f ;  /* 0x0c401f0038137f89 */ /* 0x000f2200000e0000 */
[----:B------:R-:W-:Y:S01]  /*f460*/  FMUL R58, R64, UR9 ;  /* 0x00000009403a7c20 */ /* 0x000fe20008400000 */
[----:B------:R-:W-:Y:S01]  /*f470*/  FMUL R68, R66, UR9 ;  /* 0x0000000942447c20 */ /* 0x000fe20008400000 */
[----:B------:R-:W-:Y:S01]  /*f480*/  FMUL R69, R67, UR9 ;  /* 0x0000000943457c20 */ /* 0x000fe20008400000 */
[----:B0-----:R-:W-:Y:S01]  /*f490*/  LOP3.LUT R104, R99, 0x1c, RZ, 0xc0, !PT ;  /* 0x0000001c63687812 */ /* 0x001fe200078ec0ff */
[----:B------:R-:W-:Y:S01]  /*f4a0*/  SHFL.BFLY PT, R84, R83, 0x2, 0x1f ;  /* 0x0c401f0053547f89 */ /* 0x000fe200000e0000 */
[----:B------:R-:W-:Y:S01]  /*f4b0*/  FMNMX R74, R58, R59, !PT ;  /* 0x0000003b3a4a7209 */ /* 0x000fe20007800000 */
[----:B------:R-:W-:Y:S01]  /*f4c0*/  FMUL R58, R28, UR9 ;  /* 0x000000091c3a7c20 */ /* 0x000fe20008400000 */
[----:B------:R-:W-:Y:S01]  /*f4d0*/  FMUL R59, R29, UR9 ;  /* 0x000000091d3b7c20 */ /* 0x000fe20008400000 */
[----:B------:R-:W-:Y:S01]  /*f4e0*/  FMNMX R73, R68, R69, !PT ;  /* 0x0000004544497209 */ /* 0x000fe20007800000 */
[----:B------:R-:W-:Y:S01]  /*f4f0*/  FMUL R88, R93, UR9 ;  /* 0x000000095d587c20 */ /* 0x000fe20008400000 */
[----:B------:R-:W-:Y:S01]  /*f500*/  FMUL R87, R95, UR9 ;  /* 0x000000095f577c20 */ /* 0x000fe20008400000 */
[----:B------:R-:W5:Y:S01]  /*f510*/  LDL.LU R107, [R1+0x5c] ;  /* 0x00005c00016b7983 */ /* 0x000f620000300800 */
[----:B------:R-:W-:-:S02]  /*f520*/  FMNMX R72, R58, R59, !PT ;  /* 0x0000003b3a487209 */ /* 0x000fc40007800000 */
[----:B-1----:R-:W-:Y:S01]  /*f530*/  FMNMX R71, R18, R17, !PT ;  /* 0x0000001112477209 */ /* 0x002fe20007800000 */
[----:B------:R-:W-:Y:S01]  /*f540*/  SHFL.BFLY PT, R59, R57, 0x2, 0x1f ;  /* 0x0c401f00393b7f89 */ /* 0x000fe200000e0000 */
[----:B---3--:R-:W-:-:S03]  /*f550*/  FMNMX R68, R16, R3, !PT ;  /* 0x0000000310447209 */ /* 0x008fc60007800000 */
[----:B------:R-:W0:Y:S04]  /*f560*/  SHFL.BFLY PT, R17, R77, 0x2, 0x1f ;  /* 0x0c401f004d117f89 */ /* 0x000e2800000e0000 */
[----:B------:R-:W1:Y:S01]  /*f570*/  SHFL.BFLY PT, R16, R76, 0x2, 0x1f ;  /* 0x0c401f004c107f89 */ /* 0x000e6200000e0000 */
[----:B----4-:R-:W-:-:S03]  /*f580*/  FMNMX R79, R56, R19, !PT ;  /* 0x00000013384f7209 */ /* 0x010fc60007800000 */
[----:B------:R-:W3:Y:S04]  /*f590*/  SHFL.BFLY PT, R56, R73, 0x2, 0x1f ;  /* 0x0c401f0049387f89 */ /* 0x000ee800000e0000 */
[----:B------:R-:W4:Y:S04]  /*f5a0*/  SHFL.BFLY PT, R19, R72, 0x2, 0x1f ;  /* 0x0c401f0048137f89 */ /* 0x000f2800000e0000 */
[----:B------:R-:W1:Y:S04]  /*f5b0*/  SHFL.BFLY PT, R18, R71, 0x1, 0x1f ;  /* 0x0c201f0047127f89 */ /* 0x000e6800000e0000 */
[----:B------:R-:W3:Y:S04]  /*f5c0*/  SHFL.BFLY PT, R69, R74, 0x2, 0x1f ;  /* 0x0c401f004a457f89 */ /* 0x000ee800000e0000 */
[----:B------:R-:W4:Y:S01]  /*f5d0*/  SHFL.BFLY PT, R80, R79, 0x1, 0x1f ;  /* 0x0c201f004f507f89 */ /* 0x000f2200000e0000 */
[----:B------:R-:W-:-:S03]  /*f5e0*/  SHF.R.U32.HI R3, RZ, 0x3, R99 ;  /* 0x00000003ff037819 */ /* 0x000fc60000011663 */
[----:B------:R-:W4:Y:S04]  /*f5f0*/  SHFL.BFLY PT, R58, R78, 0x2, 0x1f ;  /* 0x0c401f004e3a7f89 */ /* 0x000f2800000e0000 */
[----:B------:R-:W4:Y:S01]  /*f600*/  SHFL.BFLY PT, R70, R75, 0x2, 0x1f ;  /* 0x0c401f004b467f89 */ /* 0x000f2200000e0000 */
[----:B------:R-:W-:Y:S02]  /*f610*/  LEA R104, R104, UR6, 0x2 ;  /* 0x0000000668687c11 */ /* 0x000fe4000f8e10ff */
[----:B------:R-:W-:Y:S01]  /*f620*/  LOP3.LUT R3, R3, 0xc, RZ, 0xc0, !PT ;  /* 0x0000000c03037812 */ /* 0x000fe200078ec0ff */
[----:B------:R-:W2:Y:S01]  /*f630*/  LDL.LU R105, [R1+0x60] ;  /* 0x0000600001697983 */ /* 0x000ea20000300800 */
[----:B0-----:R-:W-:Y:S02]  /*f640*/  FMNMX R17, R77, R17, !PT ;  /* 0x000000114d117209 */ /* 0x001fe40007800000 */
[----:B------:R-:W-:-:S02]  /*f650*/  FMNMX R59, R57, R59, !PT ;  /* 0x0000003b393b7209 */ /* 0x000fc40007800000 */
[----:B-1----:R-:W-:Y:S01]  /*f660*/  FMNMX R16, R76, R16, !PT ;  /* 0x000000104c107209 */ /* 0x002fe20007800000 */
[----:B------:R-:W-:Y:S01]  /*f670*/  IMAD.IADD R3, R104, 0x1, R3 ;  /* 0x0000000168037824 */ /* 0x000fe200078e0203 */
[----:B------:R-:W-:Y:S01]  /*f680*/  BAR.SYNC.DEFER_BLOCKING 0x0 ;  /* 0x0000000000007b1d */ /* 0x000fe20000010000 */
[----:B---3--:R-:W-:Y:S02]  /*f690*/  FMNMX R56, R73, R56, !PT ;  /* 0x0000003849387209 */ /* 0x008fe40007800000 */
[----:B----4-:R-:W-:Y:S02]  /*f6a0*/  FMNMX R19, R72, R19, !PT ;  /* 0x0000001348137209 */ /* 0x010fe40007800000 */
[----:B------:R-:W-:Y:S02]  /*f6b0*/  FMNMX R73, R71, R18, !PT ;  /* 0x0000001247497209 */ /* 0x000fe40007800000 */
[----:B------:R-:W-:Y:S01]  /*f6c0*/  FMNMX R82, R81, R82, !PT ;  /* 0x0000005251527209 */ /* 0x000fe20007800000 */
[----:B------:R-:W0:Y:S01]  /*f6d0*/  SHFL.BFLY PT, R72, R17, 0x1, 0x1f ;  /* 0x0c201f0011487f89 */ /* 0x000e2200000e0000 */
[----:B------:R-:W-:-:S03]  /*f6e0*/  FMNMX R69, R74, R69, !PT ;  /* 0x000000454a457209 */ /* 0x000fc60007800000 */
[----:B------:R-:W1:Y:S04]  /*f6f0*/  SHFL.BFLY PT, R18, R59, 0x1, 0x1f ;  /* 0x0c201f003b127f89 */ /* 0x000e6800000e0000 */
[----:B------:R-:W3:Y:S04]  /*f700*/  SHFL.BFLY PT, R71, R16, 0x1, 0x1f ;  /* 0x0c201f0010477f89 */ /* 0x000ee800000e0000 */
[----:B------:R-:W-:Y:S04]  /*f710*/  SHFL.BFLY PT, R77, R56, 0x1, 0x1f ;  /* 0x0c201f00384d7f89 */ /* 0x000fe800000e0000 */
[----:B------:R4:W-:Y:S04]  /*f720*/  @P5 STS [R3+0x40000], R68 ;  /* 0x0400004403005388 */ /* 0x0009e80000000800 */
[----:B------:R-:W-:Y:S01]  /*f730*/  SHFL.BFLY PT, R76, R69, 0x1, 0x1f ;  /* 0x0c201f00454c7f89 */ /* 0x000fe200000e0000 */
[----:B----4-:R-:W-:-:S03]  /*f740*/  FMNMX R68, R79, R80, !PT ;  /* 0x000000504f447209 */ /* 0x010fc60007800000 */
[----:B------:R-:W4:Y:S01]  /*f750*/  SHFL.BFLY PT, R80, R82, 0x1, 0x1f ;  /* 0x0c201f0052507f89 */ /* 0x000f2200000e0000 */
[----:B------:R-:W-:Y:S02]  /*f760*/  FMNMX R58, R78, R58, !PT ;  /* 0x0000003a4e3a7209 */ /* 0x000fe40007800000 */
[----:B------:R-:W-:Y:S01]  /*f770*/  FMNMX R57, R75, R70, !PT ;  /* 0x000000464b397209 */ /* 0x000fe20007800000 */
[----:B------:R-:W-:Y:S04]  /*f780*/  @P5 STS [R3+0x40100], R73 ;  /* 0x0401004903005388 */ /* 0x000fe80000000800 */
[----:B------:R-:W4:Y:S04]  /*f790*/  SHFL.BFLY PT, R73, R19, 0x1, 0x1f ;  /* 0x0c201f0013497f89 */ /* 0x000f2800000e0000 */
[----:B------:R-:W-:Y:S04]  /*f7a0*/  @P5 STS [R3+0x40080], R68 ;  /* 0x0400804403005388 */ /* 0x000fe80000000800 */
[----:B------:R-:W4:Y:S04]  /*f7b0*/  SHFL.BFLY PT, R68, R58, 0x1, 0x1f ;  /* 0x0c201f003a447f89 */ /* 0x000f2800000e0000 */
[----:B------:R-:W4:Y:S01]  /*f7c0*/  SHFL.BFLY PT, R70, R57, 0x1, 0x1f ;  /* 0x0c201f0039467f89 */ /* 0x000f2200000e0000 */
[----:B0-----:R-:W-:-:S02]  /*f7d0*/  FMNMX R17, R17, R72, !PT ;  /* 0x0000004811117209 */ /* 0x001fc40007800000 */
[----:B------:R-:W-:Y:S02]  /*f7e0*/  FMNMX R83, R83, R84, !PT ;  /* 0x0000005453537209 */ /* 0x000fe40007800000 */
[----:B-1----:R-:W-:Y:S02]  /*f7f0*/  FMNMX R18, R59, R18, !PT ;  /* 0x000000123b127209 */ /* 0x002fe40007800000 */
[----:B---3--:R-:W-:Y:S01]  /*f800*/  FMNMX R16, R16, R71, !PT ;  /* 0x0000004710107209 */ /* 0x008fe20007800000 */
[----:B------:R0:W-:Y:S01]  /*f810*/  @P5 STS [R3+0x40380], R17 ;  /* 0x0403801103005388 */ /* 0x0001e20000000800 */
[----:B----4-:R-:W-:-:S03]  /*f820*/  FMNMX R75, R82, R80, !PT ;  /* 0x00000050524b7209 */ /* 0x010fc60007800000 */
[----:B------:R-:W1:Y:S04]  /*f830*/  SHFL.BFLY PT, R79, R83, 0x1, 0x1f ;  /* 0x0c201f00534f7f89 */ /* 0x000e6800000e0000 */
[----:B------:R3:W-:Y:S01]  /*f840*/  @P5 STS [R3+0x40280], R18 ;  /* 0x0402801203005388 */ /* 0x0007e20000000800 */
[----:B0-----:R-:W-:Y:S01]  /*f850*/  FMNMX R17, R56, R77, !PT ;  /* 0x0000004d38117209 */ /* 0x001fe20007800000 */
[----:B------:R-:W-:Y:S02]  /*f860*/  FMUL R56, R31, UR9 ;  /* 0x000000091f387c20 */ /* 0x000fe40008400000 */
[----:B------:R0:W-:Y:S01]  /*f870*/  @P5 STS [R3+0x40400], R16 ;  /* 0x0404001003005388 */ /* 0x0001e20000000800 */
[----:B---3--:R-:W-:Y:S01]  /*f880*/  FMUL R18, R30, UR9 ;  /* 0x000000091e127c20 */ /* 0x008fe20008400000 */
[----:B0-----:R-:W-:-:S02]  /*f890*/  FMNMX R16, R69, R76, !PT ;  /* 0x0000004c45107209 */ /* 0x001fc40007800000 */
[----:B------:R0:W-:Y:S01]  /*f8a0*/  @P5 STS [R3+0x40200], R75 ;  /* 0x0402004b03005388 */ /* 0x0001e20000000800 */
[----:B------:R-:W-:-:S03]  /*f8b0*/  FMNMX R19, R19, R73, !PT ;  /* 0x0000004913137209 */ /* 0x000fc60007800000 */
[----:B------:R3:W-:Y:S04]  /*f8c0*/  @P5 STS [R3+0x40500], R16 ;  /* 0x0405001003005388 */ /* 0x0007e80000000800 */
[----:B------:R4:W-:Y:S01]  /*f8d0*/  @P5 STS [R3+0x40580], R17 ;  /* 0x0405801103005388 */ /* 0x0009e20000000800 */
[----:B0-----:R-:W-:Y:S01]  /*f8e0*/  FMNMX R75, R18, R56, !PT ;  /* 0x00000038124b7209 */ /* 0x001fe20007800000 */
[----:B------:R-:W-:Y:S01]  /*f8f0*/  FMUL R18, R48, UR9 ;  /* 0x0000000930127c20 */ /* 0x000fe20008400000 */
[----:B------:R-:W-:Y:S01]  /*f900*/  FMUL R56, R49, UR9 ;  /* 0x0000000931387c20 */ /* 0x000fe20008400000 */
[----:B---3--:R-:W-:Y:S01]  /*f910*/  FMUL R16, R50, UR9 ;  /* 0x0000000932107c20 */ /* 0x008fe20008400000 */
[----:B----4-:R-:W-:Y:S01]  /*f920*/  FMUL R17, R51, UR9 ;  /* 0x0000000933117c20 */ /* 0x010fe20008400000 */
[----:B------:R-:W-:-:S02]  /*f930*/  FMNMX R58, R58, R68, !PT ;  /* 0x000000443a3a7209 */ /* 0x000fc40007800000 */
[----:B------:R-:W-:Y:S01]  /*f940*/  FMNMX R57, R57, R70, !PT ;  /* 0x0000004639397209 */ /* 0x000fe20007800000 */
[----:B------:R0:W-:Y:S01]  /*f950*/  @P5 STS [R3+0x40600], R19 ;  /* 0x0406001303005388 */ /* 0x0001e20000000800 */
[----:B------:R-:W-:Y:S02]  /*f960*/  FMNMX R70, R18, R56, !PT ;  /* 0x0000003812467209 */ /* 0x000fe40007800000 */
[----:B------:R-:W-:Y:S01]  /*f970*/  FMNMX R68, R16, R17, !PT ;  /* 0x0000001110447209 */ /* 0x000fe20007800000 */
[----:B------:R-:W-:Y:S02]  /*f980*/  FMUL R18, R8, UR9 ;  /* 0x0000000908127c20 */ /* 0x000fe40008400000 */
[----:B------:R-:W3:Y:S01]  /*f990*/  SHFL.BFLY PT, R69, R70, 0x2, 0x1f ;  /* 0x0c401f0046457f89 */ /* 0x000ee200000e0000 */
[----:B0-----:R-:W-:-:S03]  /*f9a0*/  FMUL R19, R9, UR9 ;  /* 0x0000000909137c20 */ /* 0x001fc60008400000 */
[----:B------:R-:W0:Y:S01]  /*f9b0*/  SHFL.BFLY PT, R59, R68, 0x2, 0x1f ;  /* 0x0c401f00443b7f89 */ /* 0x000e2200000e0000 */
[----:B------:R-:W-:Y:S01]  /*f9c0*/  FMUL R16, R10, UR9 ;  /* 0x000000090a107c20 */ /* 0x000fe20008400000 */
[----:B------:R-:W-:Y:S01]  /*f9d0*/  FMUL R17, R11, UR9 ;  /* 0x000000090b117c20 */ /* 0x000fe20008400000 */
[----:B------:R-:W-:Y:S01]  /*f9e0*/  FMNMX R86, R18, R19, !PT ;  /* 0x0000001312567209 */ /* 0x000fe20007800000 */
[----:B------:R-:W-:Y:S01]  /*f9f0*/  FMUL R18, R12, UR9 ;  /* 0x000000090c127c20 */ /* 0x000fe20008400000 */
[----:B------:R-:W-:Y:S01]  /*fa00*/  FMUL R19, R13, UR9 ;  /* 0x000000090d137c20 */ /* 0x000fe20008400000 */
[----:B-1----:R-:W-:Y:S01]  /*fa10*/  FMNMX R74, R83, R79, !PT ;  /* 0x0000004f534a7209 */ /* 0x002fe20007800000 */
[----:B------:R-:W1:Y:S01]  /*fa20*/  SHFL.BFLY PT, R71, R75, 0x2, 0x1f ;  /* 0x0c401f004b477f89 */ /* 0x000e6200000e0000 */
[----:B------:R-:W-:Y:S01]  /*fa30*/  FMNMX R84, R16, R17, !PT ;  /* 0x0000001110547209 */ /* 0x000fe20007800000 */
[----:B------:R-:W-:Y:S01]  /*fa40*/  FMUL R16, R14, UR9 ;  /* 0x000000090e107c20 */ /* 0x000fe20008400000 */
[----:B------:R-:W-:Y:S01]  /*fa50*/  FMNMX R83, R18, R19, !PT ;  /* 0x0000001312537209 */ /* 0x000fe20007800000 */
[----:B------:R-:W-:Y:S01]  /*fa60*/  FMUL R17, R15, UR9 ;  /* 0x000000090f117c20 */ /* 0x000fe20008400000 */
[----:B------:R-:W-:Y:S01]  /*fa70*/  FMUL R18, R52, UR9 ;  /* 0x0000000934127c20 */ /* 0x000fe20008400000 */
[----:B------:R-:W-:Y:S01]  /*fa80*/  FMUL R19, R53, UR9 ;  /* 0x0000000935137c20 */ /* 0x000fe20008400000 */
[----:B------:R4:W-:Y:S02]  /*fa90*/  @P5 STS [R3+0x40180], R74 ;  /* 0x0401804a03005388 */ /* 0x0009e40000000800 */
[----:B------:R-:W-:Y:S01]  /*faa0*/  FMNMX R73, R16, R17, !PT ;  /* 0x0000001110497209 */ /* 0x000fe20007800000 */
[----:B------:R-:W-:Y:S01]  /*fab0*/  FMUL R16, R54, UR9 ;  /* 0x0000000936107c20 */ /* 0x000fe20008400000 */
[----:B------:R-:W-:Y:S01]  /*fac0*/  FMUL R17, R55, UR9 ;  /* 0x0000000937117c20 */ /* 0x000fe20008400000 */
[----:B----4-:R-:W-:Y:S01]  /*fad0*/  FMNMX R74, R18, R19, !PT ;  /* 0x00000013124a7209 */ /* 0x010fe20007800000 */
[----:B------:R-:W-:Y:S01]  /*fae0*/  FMUL R18, R102, UR9 ;  /* 0x0000000966127c20 */ /* 0x000fe20008400000 */
[----:B------:R-:W-:Y:S01]  /*faf0*/  FMUL R19, R103, UR9 ;  /* 0x0000000967137c20 */ /* 0x000fe20008400000 */
[----:B------:R4:W-:Y:S01]  /*fb00*/  @P5 STS [R3+0x40300], R58 ;  /* 0x0403003a03005388 */ /* 0x0009e20000000800 */
[----:B------:R-:W-:Y:S01]  /*fb10*/  FMNMX R16, R16, R17, !PT ;  /* 0x0000001110107209 */ /* 0x000fe20007800000 */
[----:B------:R-:W-:Y:S01]  /*fb20*/  FMUL R17, R100, UR9 ;  /* 0x0000000964117c20 */ /* 0x000fe20008400000 */
[----:B------:R-:W-:Y:S01]  /*fb30*/  FMUL R56, R101, UR9 ;  /* 0x0000000965387c20 */ /* 0x000fe20008400000 */
[----:B------:R-:W-:Y:S01]  /*fb40*/  FMNMX R18, R18, R19, !PT ;  /* 0x0000001312127209 */ /* 0x000fe20007800000 */
[----:B------:R-:W-:Y:S01]  /*fb50*/  FMUL R19, R44, UR9 ;  /* 0x000000092c137c20 */ /* 0x000fe20008400000 */
[----:B---3--:R-:W-:Y:S01]  /*fb60*/  FMNMX R77, R70, R69, !PT ;  /* 0x00000045464d7209 */ /* 0x008fe20007800000 */
[----:B----4-:R-:W-:Y:S01]  /*fb70*/  FMUL R58, R45, UR9 ;  /* 0x000000092d3a7c20 */ /* 0x010fe20008400000 */
[----:B0-----:R-:W-:Y:S01]  /*fb80*/  FMNMX R78, R68, R59, !PT ;  /* 0x0000003b444e7209 */ /* 0x001fe20007800000 */
[----:B------:R0:W-:Y:S01]  /*fb90*/  @P5 STS [R3+0x40480], R57 ;  /* 0x0404803903005388 */ /* 0x0001e20000000800 */
[----:B------:R-:W-:Y:S01]  /*fba0*/  FMNMX R17, R17, R56, !PT ;  /* 0x0000003811117209 */ /* 0x000fe20007800000 */
[----:B------:R-:W-:Y:S01]  /*fbb0*/  FMUL R56, R46, UR9 ;  /* 0x000000092e387c20 */ /* 0x000fe20008400000 */
[----:B------:R-:W-:Y:S01]  /*fbc0*/  FMNMX R19, R19, R58, !PT ;  /* 0x0000003a13137209 */ /* 0x000fe20007800000 */
[----:B------:R-:W-:Y:S01]  /*fbd0*/  FMUL R58, R22, UR9 ;  /* 0x00000009163a7c20 */ /* 0x000fe20008400000 */
[----:B------:R-:W-:Y:S01]  /*fbe0*/  FMUL R72, R23, UR9 ;  /* 0x0000000917487c20 */ /* 0x000fe20008400000 */
[----:B------:R-:W3:Y:S01]  /*fbf0*/  SHFL.BFLY PT, R81, R74, 0x2, 0x1f ;  /* 0x0c401f004a517f89 */ /* 0x000ee200000e0000 */
[----:B0-----:R-:W-:-:S03]  /*fc00*/  FMUL R57, R47, UR9 ;  /* 0x000000092f397c20 */ /* 0x001fc60008400000 */
[----:B------:R-:W0:Y:S01]  /*fc10*/  SHFL.BFLY PT, R80, R77, 0x1, 0x1f ;  /* 0x0c201f004d507f89 */ /* 0x000e2200000e0000 */
[----:B------:R-:W-:-:S03]  /*fc20*/  FMNMX R58, R58, R72, !PT ;  /* 0x000000483a3a7209 */ /* 0x000fc60007800000 */
[----:B------:R-:W4:Y:S01]  /*fc30*/  SHFL.BFLY PT, R79, R78, 0x1, 0x1f ;  /* 0x0c201f004e4f7f89 */ /* 0x000f2200000e0000 */
[----:B------:R-:W-:Y:S01]  /*fc40*/  FMNMX R56, R56, R57, !PT ;  /* 0x0000003938387209 */ /* 0x000fe20007800000 */
[----:B------:R-:W-:Y:S01]  /*fc50*/  FMUL R57, R20, UR9 ;  /* 0x0000000914397c20 */ /* 0x000fe20008400000 */
[----:B-1----:R-:W-:Y:S01]  /*fc60*/  FMNMX R75, R75, R71, !PT ;  /* 0x000000474b4b7209 */ /* 0x002fe20007800000 */
[----:B------:R-:W-:Y:S01]  /*fc70*/  FMUL R76, R21, UR9 ;  /* 0x00000009154c7c20 */ /* 0x000fe20008400000 */
[----:B------:R-:W1:Y:S04]  /*fc80*/  SHFL.BFLY PT, R71, R84, 0x2, 0x1f ;  /* 0x0c401f0054477f89 */ /* 0x000e6800000e0000 */
[----:B------:R-:W1:Y:S01]  /*fc90*/  SHFL.BFLY PT, R72, R83, 0x2, 0x1f ;  /* 0x0c401f0053487f89 */ /* 0x000e6200000e0000 */
[----:B------:R-:W-:-:S03]  /*fca0*/  FMNMX R57, R57, R76, !PT ;  /* 0x0000004c39397209 */ /* 0x000fc60007800000 */
[----:B------:R-:W1:Y:S04]  /*fcb0*/  SHFL.BFLY PT, R85, R86, 0x2, 0x1f ;  /* 0x0c401f0056557f89 */ /* 0x000e6800000e0000 */
[----:B------:R-:W1:Y:S04]  /*fcc0*/  SHFL.BFLY PT, R82, R73, 0x2, 0x1f ;  /* 0x0c401f0049527f89 */ /* 0x000e6800000e0000 */
[----:B------:R-:W1:Y:S01]  /*fcd0*/  SHFL.BFLY PT, R76, R75, 0x1, 0x1f ;  /* 0x0c201f004b4c7f89 */ /* 0x000e6200000e0000 */
[----:B------:R-:W-:Y:S01]  /*fce0*/  FMUL R59, R36, UR9 ;  /* 0x00000009243b7c20 */ /* 0x000fe20008400000 */
[----:B------:R-:W-:Y:S01]  /*fcf0*/  FMUL R70, R37, UR9 ;  /* 0x0000000925467c20 */ /* 0x000fe20008400000 */
[----:B------:R-:W-:Y:S01]  /*fd00*/  FMUL R68, R38, UR9 ;  /* 0x0000000926447c20 */ /* 0x000fe20008400000 */
[----:B------:R-:W-:Y:S01]  /*fd10*/  FMUL R69, R39, UR9 ;  /* 0x0000000927457c20 */ /* 0x000fe20008400000 */
[----:B---3--:R-:W-:-:S02]  /*fd20*/  FMNMX R74, R74, R81, !PT ;  /* 0x000000514a4a7209 */ /* 0x008fc40007800000 */
[----:B0-----:R-:W-:Y:S01]  /*fd30*/  FMNMX R77, R77, R80, !PT ;  /* 0x000000504d4d7209 */ /* 0x001fe20007800000 */
[----:B------:R-:W-:Y:S01]  /*fd40*/  SHFL.BFLY PT, R81, R18, 0x2, 0x1f ;  /* 0x0c401f0012517f89 */ /* 0x000fe200000e0000 */
[----:B----4-:R-:W-:Y:S02]  /*fd50*/  FMNMX R78, R78, R79, !PT ;  /* 0x0000004f4e4e7209 */ /* 0x010fe40007800000 */
[----:B------:R-:W-:Y:S01]  /*fd60*/  FMNMX R59, R59, R70, !PT ;  /* 0x000000463b3b7209 */ /* 0x000fe20007800000 */
[----:B------:R-:W0:Y:S01]  /*fd70*/  SHFL.BFLY PT, R79, R16, 0x2, 0x1f ;  /* 0x0c401f00104f7f89 */ /* 0x000e2200000e0000 */
[----:B------:R-:W-:Y:S01]  /*fd80*/  FMNMX R68, R68, R69, !PT ;  /* 0x0000004544447209 */ /* 0x000fe20007800000 */
[----:B------:R-:W-:Y:S02]  /*fd90*/  FMUL R69, R92, UR9 ;  /* 0x000000095c457c20 */ /* 0x000fe40008400000 */
[----:B------:R-:W3:Y:S01]  /*fda0*/  SHFL.BFLY PT, R80, R17, 0x2, 0x1f ;  /* 0x0c401f0011507f89 */ /* 0x000ee200000e0000 */
[----:B------:R-:W-:Y:S01]  /*fdb0*/  FMUL R70, R94, UR9 ;  /* 0x000000095e467c20 */ /* 0x000fe20008400000 */
[----:B-1----:R-:W-:-:S02]  /*fdc0*/  FMNMX R71, R84, R71, !PT ;  /* 0x0000004754477209 */ /* 0x002fc40007800000 */
[----:B------:R-:W-:Y:S01]  /*fdd0*/  FMNMX R72, R83, R72, !PT ;  /* 0x0000004853487209 */ /* 0x000fe20007800000 */
[----:B------:R-:W-:Y:S01]  /*fde0*/  SHFL.BFLY PT, R84, R57, 0x2, 0x1f ;  /* 0x0c401f0039547f89 */ /* 0x000fe200000e0000 */
[----:B------:R-:W-:Y:S02]  /*fdf0*/  FMNMX R97, R86, R85, !PT ;  /* 0x0000005556617209 */ /* 0x000fe40007800000 */
[----:B------:R-:W-:Y:S01]  /*fe00*/  FMNMX R73, R73, R82, !PT ;  /* 0x0000005249497209 */ /* 0x000fe20007800000 */
[----:B------:R-:W1:Y:S01]  /*fe10*/  SHFL.BFLY PT, R83, R56, 0x2, 0x1f ;  /* 0x0c401f0038537f89 */ /* 0x000e6200000e0000 */
[----:B------:R-:W-:Y:S02]  /*fe20*/  FMNMX R69, R69, R88, !PT ;  /* 0x0000005845457209 */ /* 0x000fe40007800000 */
[----:B------:R-:W-:Y:S01]  /*fe30*/  FMNMX R70, R70, R87, !PT ;  /* 0x0000005746467209 */ /* 0x000fe20007800000 */
[----:B------:R-:W4:Y:S01]  /*fe40*/  SHFL.BFLY PT, R82, R19, 0x2, 0x1f ;  /* 0x0c401f0013527f89 */ /* 0x000f2200000e0000 */
[----:B------:R-:W-:-:S03]  /*fe50*/  FMNMX R75, R75, R76, !PT ;  /* 0x0000004c4b4b7209 */ /* 0x000fc60007800000 */
[----:B------:R-:W0:Y:S04]  /*fe60*/  SHFL.BFLY PT, R85, R58, 0x2, 0x1f ;  /* 0x0c401f003a557f89 */ /* 0x000e2800000e0000 */
[----:B------:R-:W0:Y:S04]  /*fe70*/  SHFL.BFLY PT, R76, R71, 0x1, 0x1f ;  /* 0x0c201f00474c7f89 */ /* 0x000e2800000e0000 */
[----:B------:R-:W1:Y:S04]  /*fe80*/  SHFL.BFLY PT, R96, R74, 0x1, 0x1f ;  /* 0x0c201f004a607f89 */ /* 0x000e6800000e0000 */
[----:B------:R-:W4:Y:S04]  /*fe90*/  SHFL.BFLY PT, R86, R59, 0x2, 0x1f ;  /* 0x0c401f003b567f89 */ /* 0x000f2800000e0000 */
[----:B------:R-:W5:Y:S04]  /*fea0*/  SHFL.BFLY PT, R87, R68, 0x2, 0x1f ;  /* 0x0c401f0044577f89 */ /* 0x000f6800000e0000 */
[----:B------:R-:W5:Y:S04]  /*feb0*/  SHFL.BFLY PT, R88, R69, 0x2, 0x1f ;  /* 0x0c401f0045587f89 */ /* 0x000f6800000e0000 */
[----:B------:R-:W5:Y:S04]  /*fec0*/  SHFL.BFLY PT, R89, R70, 0x2, 0x1f ;  /* 0x0c401f0046597f89 */ /* 0x000f6800000e0000 */
[----:B------:R-:W2:Y:S01]  /*fed0*/  SHFL.BFLY PT, R90, R72, 0x1, 0x1f ;  /* 0x0c201f00485a7f89 */ /* 0x000ea200000e0000 */
[----:B0-----:R-:W-:-:S02]  /*fee0*/  FMNMX R16, R16, R79, !PT ;  /* 0x0000004f10107209 */ /* 0x001fc40007800000 */
[----:B---3--:R-:W-:Y:S02]  /*fef0*/  FMNMX R17, R17, R80, !PT ;  /* 0x0000005011117209 */ /* 0x008fe40007800000 */
[----:B------:R-:W-:Y:S02]  /*ff00*/  FMNMX R18, R18, R81, !PT ;  /* 0x0000005112127209 */ /* 0x000fe40007800000 */
[----:B-1----:R-:W-:Y:S02]  /*ff10*/  FMNMX R56, R56, R83, !PT ;  /* 0x0000005338387209 */ /* 0x002fe40007800000 */
[----:B------:R-:W-:Y:S01]  /*ff20*/  FMNMX R57, R57, R84, !PT ;  /* 0x0000005439397209 */ /* 0x000fe20007800000 */
[----:B------:R-:W-:Y:S01]  /*ff30*/  SHFL.BFLY PT, R83, R17, 0x1, 0x1f ;  /* 0x0c201f0011537f89 */ /* 0x000fe200000e0000 */
[----:B----4-:R-:W-:Y:S02]  /*ff40*/  FMNMX R19, R19, R82, !PT ;  /* 0x0000005213137209 */ /* 0x010fe40007800000 */
[----:B------:R-:W-:Y:S01]  /*ff50*/  FMNMX R58, R58, R85, !PT ;  /* 0x000000553a3a7209 */ /* 0x000fe20007800000 */
[----:B------:R-:W0:Y:S04]  /*ff60*/  SHFL.BFLY PT, R84, R16, 0x1, 0x1f ;  /* 0x0c201f0010547f89 */ /* 0x000e2800000e0000 */
[----:B------:R-:W1:Y:S01]  /*ff70*/  SHFL.BFLY PT, R81, R18, 0x1, 0x1f ;  /* 0x0c201f0012517f89 */ /* 0x000e6200000e0000 */
[----:B------:R-:W-:-:S02]  /*ff80*/  FMNMX R71, R71, R76, !PT ;  /* 0x0000004c47477209 */ /* 0x000fc40007800000 */
[----:B------:R-:W-:Y:S01]  /*ff90*/  FMNMX R82, R74, R96, !PT ;  /* 0x000000604a527209 */ /* 0x000fe20007800000 */
[----:B------:R-:W-:Y:S01]  /*ffa0*/  @P5 STS [R3+0x40780], R78 ;  /* 0x0407804e03005388 */ /* 0x000fe20000000800 */
[----:B------:R-:W-:Y:S02]  /*ffb0*/  FMNMX R59, R59, R86, !PT ;  /* 0x000000563b3b7209 */ /* 0x000fe40007800000 */
[----:B-----5:R-:W-:Y:S01]  /*ffc0*/  FMNMX R68, R68, R87, !PT ;  /* 0x0000005744447209 */ /* 0x020fe20007800000 */
[----:B------:R-:W3:Y:S01]  /*ffd0*/  SHFL.BFLY PT, R80, R19, 0x1, 0x1f ;  /* 0x0c201f0013507f89 */ /* 0x000ee200000e0000 */
[----:B------:R-:W-:Y:S02]  /*ffe0*/  FMNMX R69, R69, R88, !PT ;  /* 0x0000005845457209 */ /* 0x000fe40007800000 */
[----:B------:R-:W-:Y:S01]  /*fff0*/  FMNMX R70, R70, R89, !PT ;  /* 0x0000005946467209 */ /* 0x000fe20007800000 */
[----:B------:R-:W4:Y:S04]  /*10000*/  SHFL.BFLY PT, R74, R56, 0x1, 0x1f ;  /* 0x0c201f00384a7f89 */ /* 0x000f2800000e0000 */
[----:B------:R-:W5:Y:S04]  /*10010*/  SHFL.BFLY PT, R78, R57, 0x1, 0x1f ;  /* 0x0c201f00394e7f89 */ /* 0x000f6800000e0000 */
[----:B------:R-:W0:Y:S04]  /*10020*/  SHFL.BFLY PT, R79, R58, 0x1, 0x1f ;  /* 0x0c201f003a4f7f89 */ /* 0x000e2800000e0000 */
[----:B------:R2:W-:Y:S04]  /*10030*/  @P5 STS [R3+0x40880], R71 ;  /* 0x0408804703005388 */ /* 0x0005e80000000800 */
[----:B------:R-:W-:Y:S04]  /*10040*/  @P5 STS [R3+0x40680], R75 ;  /* 0x0406804b03005388 */ /* 0x000fe80000000800 */
[----:B------:R-:W-:Y:S01]  /*10050*/  @P5 STS [R3+0x40700], R77 ;  /* 0x0407004d03005388 */ /* 0x000fe20000000800 */
[----:B--2---:R-:W-:-:S03]  /*10060*/  FMNMX R71, R72, R90, !PT ;  /* 0x0000005a48477209 */ /* 0x004fc60007800000 */
[----:B------:R-:W2:Y:S04]  /*10070*/  SHFL.BFLY PT, R98, R97, 0x1, 0x1f ;  /* 0x0c201f0061627f89 */ /* 0x000ea800000e0000 */
[----:B------:R-:W2:Y:S04]  /*10080*/  SHFL.BFLY PT, R91, R73, 0x1, 0x1f ;  /* 0x0c201f00495b7f89 */ /* 0x000ea800000e0000 */
[----:B------:R-:W-:Y:S04]  /*10090*/  SHFL.BFLY PT, R77, R59, 0x1, 0x1f ;  /* 0x0c201f003b4d7f89 */ /* 0x000fe800000e0000 */
[----:B------:R-:W-:Y:S04]  /*100a0*/  SHFL.BFLY PT, R76, R68, 0x1, 0x1f ;  /* 0x0c201f00444c7f89 */ /* 0x000fe800000e0000 */
[----:B------:R-:W-:Y:S04]  /*100b0*/  SHFL.BFLY PT, R72, R69, 0x1, 0x1f ;  /* 0x0c201f0045487f89 */ /* 0x000fe800000e0000 */
[----:B------:R-:W2:Y:S01]  /*100c0*/  SHFL.BFLY PT, R75, R70, 0x1, 0x1f ;  /* 0x0c201f00464b7f89 */ /* 0x000ea200000e0000 */
[----:B0-----:R-:W-:-:S02]  /*100d0*/  FMNMX R16, R16, R84, !PT ;  /* 0x0000005410107209 */ /* 0x001fc40007800000 */
[----:B------:R-:W-:Y:S02]  /*100e0*/  FMNMX R17, R17, R83, !PT ;  /* 0x0000005311117209 */ /* 0x000fe40007800000 */
[----:B-1----:R-:W-:Y:S01]  /*100f0*/  FMNMX R18, R18, R81, !PT ;  /* 0x0000005112127209 */ /* 0x002fe20007800000 */
[----:B------:R4:W-:Y:S01]  /*10100*/  @P5 STS [R3+0x40a80], R16 ;  /* 0x040a801003005388 */ /* 0x0009e20000000800 */
[----:B---3--:R-:W-:-:S03]  /*10110*/  FMNMX R19, R19, R80, !PT ;  /* 0x0000005013137209 */ /* 0x008fc60007800000 */
[----:B------:R5:W-:Y:S04]  /*10120*/  @P5 STS [R3+0x40b00], R17 ;  /* 0x040b001103005388 */ /* 0x000be80000000800 */
[----:B------:R0:W-:Y:S01]  /*10130*/  @P5 STS [R3+0x40b80], R18 ;  /* 0x040b801203005388 */ /* 0x0001e20000000800 */
[----:B----4-:R-:W-:Y:S02]  /*10140*/  FMNMX R16, R56, R74, !PT ;  /* 0x0000004a38107209 */ /* 0x010fe40007800000 */
[----:B-----5:R-:W-:Y:S02]  /*10150*/  FMNMX R17, R57, R78, !PT ;  /* 0x0000004e39117209 */ /* 0x020fe40007800000 */
[----:B0-----:R-:W-:Y:S01]  /*10160*/  FMNMX R18, R58, R79, !PT ;  /* 0x0000004f3a127209 */ /* 0x001fe20007800000 */
[----:B------:R0:W-:Y:S01]  /*10170*/  @P5 STS [R3+0x40c00], R19 ;  /* 0x040c001303005388 */ /* 0x0001e20000000800 */
[----:B--2---:R-:W-:-:S02]  /*10180*/  FMNMX R98, R97, R98, !PT ;  /* 0x0000006261627209 */ /* 0x004fc40007800000 */
[----:B------:R-:W-:Y:S01]  /*10190*/  FMNMX R73, R73, R91, !PT ;  /* 0x0000005b49497209 */ /* 0x000fe20007800000 */
[----:B------:R1:W-:Y:S04]  /*101a0*/  @P5 STS [R3+0x40c80], R16 ;  /* 0x040c801003005388 */ /* 0x0003e80000000800 */
[----:B------:R2:W-:Y:S01]  /*101b0*/  @P5 STS [R3+0x40d00], R17 ;  /* 0x040d001103005388 */ /* 0x0005e20000000800 */
[----:B0-----:R-:W-:-:S03]  /*101c0*/  FMNMX R19, R70, R75, !PT ;  /* 0x0000004b46137209 */ /* 0x001fc60007800000 */
[----:B------:R0:W-:Y:S01]  /*101d0*/  @P5 STS [R3+0x40d80], R18 ;  /* 0x040d801203005388 */ /* 0x0001e20000000800 */
[----:B-1----:R-:W-:Y:S02]  /*101e0*/  FMNMX R16, R59, R77, !PT ;  /* 0x0000004d3b107209 */ /* 0x002fe40007800000 */
[----:B--2---:R-:W-:Y:S02]  /*101f0*/  FMNMX R17, R68, R76, !PT ;  /* 0x0000004c44117209 */ /* 0x004fe40007800000 */
[----:B0-----:R-:W-:Y:S01]  /*10200*/  FMNMX R18, R69, R72, !PT ;  /* 0x0000004845127209 */ /* 0x001fe20007800000 */
[----:B------:R-:W-:Y:S04]  /*10210*/  @P5 STS [R3+0x40800], R98 ;  /* 0x0408006203005388 */ /* 0x000fe80000000800 */
[----:B------:R-:W-:Y:S04]  /*10220*/  @P5 STS [R3+0x40900], R71 ;  /* 0x0409004703005388 */ /* 0x000fe80000000800 */
[----:B------:R-:W-:Y:S04]  /*10230*/  @P5 STS [R3+0x40980], R73 ;  /* 0x0409804903005388 */ /* 0x000fe80000000800 */
[----:B------:R-:W-:Y:S04]  /*10240*/  @P5 STS [R3+0x40a00], R82 ;  /* 0x040a005203005388 */ /* 0x000fe80000000800 */
[----:B------:R-:W-:Y:S04]  /*10250*/  @P5 STS [R3+0x40e00], R16 ;  /* 0x040e001003005388 */ /* 0x000fe80000000800 */
[----:B------:R-:W-:Y:S04]  /*10260*/  @P5 STS [R3+0x40e80], R17 ;  /* 0x040e801103005388 */ /* 0x000fe80000000800 */
[----:B------:R-:W-:Y:S04]  /*10270*/  @P5 STS [R3+0x40f00], R18 ;  /* 0x040f001203005388 */ /* 0x000fe80000000800 */
[----:B------:R-:W-:Y:S01]  /*10280*/  @P5 STS [R3+0x40f80], R19 ;  /* 0x040f801303005388 */ /* 0x000fe20000000800 */
[----:B------:R-:W-:Y:S01]  /*10290*/  LEA R86, R2, UR6, 0x2 ;  /* 0x0000000602567c11 */ /* 0x000fe2000f8e10ff */
[----:B------:R-:W-:Y:S06]  /*102a0*/  BAR.SYNC.DEFER_BLOCKING 0x0 ;  /* 0x0000000000007b1d */ /* 0x000fec0000010000 */
[----:B------:R-:W0:Y:S04]  /*102b0*/  LDS R17, [R86+0x40000] ;  /* 0x0400000056117984 */ /* 0x000e280000000800 */
[----:B0-----:R-:W0:Y:S02]  /*102c0*/  SHFL.BFLY PT, R16, R17, 0x2, 0x1f ;  /* 0x0c401f0011107f89 */ /* 0x001e2400000e0000 */
[----:B0-----:R-:W-:-:S05]  /*102d0*/  FMNMX R17, R17, R16, !PT ;  /* 0x0000001011117209 */ /* 0x001fca0007800000 */
[----:B------:R-:W0:Y:S01]  /*102e0*/  SHFL.BFLY PT, R18, R17, 0x1, 0x1f ;  /* 0x0c201f0011127f89 */ /* 0x000e2200000e0000 */
[----:B------:R-:W-:Y:S01]  /*102f0*/  IMAD.U32 R16, RZ, RZ, UR6 ;  /* 0x00000006ff107e24 */ /* 0x000fe2000f8e00ff */
[----:B------:R-:W-:-:S04]  /*10300*/  SHF.L.U32 R19, R99, 0x2, RZ ;  /* 0x0000000263137819 */ /* 0x000fc800000006ff */
[----:B------:R-:W-:Y:S02]  /*10310*/  IADD3 R16, PT, PT, R16, 0x800, R19 ;  /* 0x0000080010107810 */ /* 0x000fe40007ffe013 */
[----:B0-----:R-:W-:-:S05]  /*10320*/  FMNMX R18, R17, R18, !PT ;  /* 0x0000001211127209 */ /* 0x001fca0007800000 */
[----:B------:R-:W-:Y:S04]  /*10330*/  @!P4 STS [R86+0x40000], R18 ;  /* 0x040000125600c388 */ /* 0x000fe80000000800 */
[----:B------:R-:W0:Y:S04]  /*10340*/  LDS R17, [R16+0x40000] ;  /* 0x0400000010117984 */ /* 0x000e280000000800 */
[----:B0-----:R-:W0:Y:S02]  /*10350*/  SHFL.BFLY PT, R18, R17, 0x2, 0x1f ;  /* 0x0c401f0011127f89 */ /* 0x001e2400000e0000 */
[----:B0-----:R-:W-:-:S05]  /*10360*/  FMNMX R18, R17, R18, !PT ;  /* 0x0000001211127209 */ /* 0x001fca0007800000 */
[----:B------:R-:W0:Y:S02]  /*10370*/  SHFL.BFLY PT, R17, R18, 0x1, 0x1f ;  /* 0x0c201f0012117f89 */ /* 0x000e2400000e0000 */
[----:B0-----:R-:W-:-:S05]  /*10380*/  FMNMX R17, R18, R17, !PT ;  /* 0x0000001112117209 */ /* 0x001fca0007800000 */
[----:B------:R-:W-:Y:S01]  /*10390*/  @!P4 STS [R16+0x40000], R17 ;  /* 0x040000111000c388 */ /* 0x000fe20000000800 */
[----:B------:R-:W-:Y:S06]  /*103a0*/  BAR.SYNC.DEFER_BLOCKING 0x0 ;  /* 0x0000000000007b1d */ /* 0x000fec0000010000 */
[----:B------:R-:W0:Y:S04]  /*103b0*/  LDS R17, [R104+0x40000] ;  /* 0x0400000068117984 */ /* 0x000e280000000800 */
[----:B------:R-:W-:Y:S04]  /*103c0*/  LDS R81, [R104+0x40200] ;  /* 0x0402000068517984 */ /* 0x000fe80000000800 */
[----:B------:R-:W-:Y:S04]  /*103d0*/  LDS R82, [R104+0x40280] ;  /* 0x0402800068527984 */ /* 0x000fe80000000800 */
[----:B------:R-:W-:Y:S04]  /*103e0*/  LDS R79, [R104+0x40300] ;  /* 0x04030000684f7984 */ /* 0x000fe80000000800 */
[----:B------:R-:W-:Y:S04]  /*103f0*/  LDS R78, [R104+0x40380] ;  /* 0x04038000684e7984 */ /* 0x000fe80000000800 */
[----:B------:R-:W-:Y:S04]  /*10400*/  LDS R77, [R104+0x40400] ;  /* 0x04040000684d7984 */ /* 0x000fe80000000800 */
[----:B------:R-:W-:Y:S04]  /*10410*/  LDS R76, [R104+0x40480] ;  /* 0x04048000684c7984 */ /* 0x000fe80000000800 */
[----:B------:R-:W-:Y:S04]  /*10420*/  LDS R75, [R104+0x40500] ;  /* 0x04050000684b7984 */ /* 0x000fe80000000800 */
[----:B------:R-:W-:Y:S04]  /*10430*/  LDS R74, [R104+0x40580] ;  /* 0x04058000684a7984 */ /* 0x000fe80000000800 */
[----:B------:R-:W-:Y:S01]  /*10440*/  LDS R73, [R104+0x40600] ;  /* 0x0406000068497984 */ /* 0x000fe20000000800 */
[----:B0-----:R-:W-:-:S03]  /*10450*/  FMNMX R108, R17, R111, !PT ;  /* 0x0000006f116c7209 */ /* 0x001fc60007800000 */
[----:B------:R-:W-:Y:S02]  /*10460*/  LDS R72, [R104+0x40680] ;  /* 0x0406800068487984 */ /* 0x000fe40000000800 */
[--C-:B------:R-:W-:Y:S01]  /*10470*/  FFMA R17, R24, UR9, -R108.reuse ;  /* 0x0000000918117c23 */ /* 0x100fe2000800086c */
[----:B------:R-:W-:Y:S01]  /*10480*/  FFMA R18, R25, UR9, -R108 ;  /* 0x0000000919127c23 */ /* 0x000fe2000800086c */
[----:B------:R-:W-:Y:S02]  /*10490*/  STL [R1+0x51c], R108 ;  /* 0x00051c6c01007387 */ /* 0x000fe40000100800 */
[----:B------:R-:W-:Y:S01]  /*104a0*/  FMUL R17, R17, 1.4426950216293334961 ;  /* 0x3fb8aa3b11117820 */ /* 0x000fe20000400000 */
[----:B------:R-:W-:Y:S01]  /*104b0*/  FMUL R18, R18, 1.4426950216293334961 ;  /* 0x3fb8aa3b12127820 */ /* 0x000fe20000400000 */
[----:B------:R-:W0:Y:S02]  /*104c0*/  LDS R25, [R104+0x40080] ;  /* 0x0400800068197984 */ /* 0x000e240000000800 */
[----:B------:R1:W2:Y:S02]  /*104d0*/  MUFU.EX2 R56, R17 ;  /* 0x0000001100387308 */ /* 0x0002a40000000800 */
[----:B------:R-:W3:Y:S04]  /*104e0*/  LDS R24, [R104+0x40100] ;  /* 0x0401000068187984 */ /* 0x000ee80000000800 */
[----:B------:R-:W-:Y:S02]  /*104f0*/  LDS R71, [R104+0x40700] ;  /* 0x0407000068477984 */ /* 0x000fe40000000800 */
[----:B------:R-:W4:Y:S02]  /*10500*/  MUFU.EX2 R57, R18 ;  /* 0x0000001200397308 */ /* 0x000f240000000800 */
[----:B-1----:R-:W-:Y:S04]  /*10510*/  LDS R17, [R104+0x40180] ;  /* 0x0401800068117984 */ /* 0x002fe80000000800 */
[----:B------:R-:W-:Y:S04]  /*10520*/  LDS R70, [R104+0x40780] ;  /* 0x0407800068467984 */ /* 0x000fe80000000800 */
[----:B--2---:R1:W-:Y:S04]  /*10530*/  STL [R1+0x6c8], R56 ;  /* 0x0006c83801007387 */ /* 0x0043e80000100800 */
[----:B------:R-:W-:Y:S04]  /*10540*/  LDS R69, [R104+0x40800] ;  /* 0x0408000068457984 */ /* 0x000fe80000000800 */
[----:B----4-:R2:W-:Y:S04]  /*10550*/  STL [R1+0x6c4], R57 ;  /* 0x0006c43901007387 */ /* 0x0105e80000100800 */
[----:B------:R-:W4:Y:S04]  /*10560*/  LDL.LU R98, [R1+0x64] ;  /* 0x0000640001627983 */ /* 0x000f280000300800 */
[----:B------:R-:W-:Y:S01]  /*10570*/  LDS R68, [R104+0x40880] ;  /* 0x0408800068447984 */ /* 0x000fe20000000800 */
[----:B0-----:R-:W-:-:S03]  /*10580*/  FMNMX R106, R25, R107, !PT ;  /* 0x0000006b196a7209 */ /* 0x001fc60007800000 */
[----:B------:R-:W-:Y:S01]  /*10590*/  LDS R59, [R104+0x40900] ;  /* 0x04090000683b7984 */ /* 0x000fe20000000800 */
[----:B---3--:R-:W-:Y:S01]  /*105a0*/  FMNMX R99, R24, R105, !PT ;  /* 0x0000006918637209 */ /* 0x008fe20007800000 */
[--C-:B------:R-:W-:Y:S01]  /*105b0*/  FFMA R26, R26, UR9, -R106.reuse ;  /* 0x000000091a1a7c23 */ /* 0x100fe2000800086a */
[----:B------:R-:W-:Y:S01]  /*105c0*/  FFMA R27, R27, UR9, -R106 ;  /* 0x000000091b1b7c23 */ /* 0x000fe2000800086a */
[----:B------:R-:W-:Y:S01]  /*105d0*/  FADD R18, R56, R57 ;  /* 0x0000003938127221 */ /* 0x000fe20000000000 */
[----:B------:R-:W-:Y:S01]  /*105e0*/  STL [R1+0x518], R106 ;  /* 0x0005186a01007387 */ /* 0x000fe20000100800 */
[--C-:B------:R-:W-:Y:S01]  /*105f0*/  FFMA R4, R4, UR9, -R99.reuse ;  /* 0x0000000904047c23 */ /* 0x100fe20008000863 */
[----:B------:R-:W-:Y:S01]  /*10600*/  FMUL R26, R26, 1.4426950216293334961 ;  /* 0x3fb8aa3b1a1a7820 */ /* 0x000fe20000400000 */
[----:B------:R-:W-:Y:S01]  /*10610*/  FFMA R5, R5, UR9, -R99 ;  /* 0x0000000905057c23 */ /* 0x000fe20008000863 */
[----:B------:R-:W-:Y:S01]  /*10620*/  FMUL R27, R27, 1.4426950216293334961 ;  /* 0x3fb8aa3b1b1b7820 */ /* 0x000fe20000400000 */
[----:B------:R-:W-:Y:S01]  /*10630*/  FMUL R4, R4, 1.4426950216293334961 ;  /* 0x3fb8aa3b04047820 */ /* 0x000fe20000400000 */
[----:B-1----:R0:W1:Y:S01]  /*10640*/  MUFU.EX2 R56, R26 ;  /* 0x0000001a00387308 */ /* 0x0020620000000800 */
[----:B------:R-:W-:Y:S01]  /*10650*/  FMUL R5, R5, 1.4426950216293334961 ;  /* 0x3fb8aa3b05057820 */ /* 0x000fe20000400000 */
[----:B------:R-:W-:Y:S04]  /*10660*/  LDS R58, [R104+0x40980] ;  /* 0x04098000683a7984 */ /* 0x000fe80000000800 */
[----:B------:R-:W-:Y:S02]  /*10670*/  LDS R25, [R104+0x40c00] ;  /* 0x040c000068197984 */ /* 0x000fe40000000800 */
[----:B--2---:R-:W2:Y:S02]  /*10680*/  MUFU.EX2 R57, R27 ;  /* 0x0000001b00397308 */ /* 0x004ea40000000800 */
[----:B------:R-:W-:Y:S04]  /*10690*/  STL [R1+0x514], R99 ;  /* 0x0005146301007387 */ /* 0x000fe80000100800 */
[----:B------:R-:W3:Y:S02]  /*106a0*/  SHFL.BFLY PT, R19, R18, 0x2, 0x1f ;  /* 0x0c401f0012137f89 */ /* 0x000ee400000e0000 */
[----:B------:R-:W5:Y:S02]  /*106b0*/  MUFU.EX2 R90, R4 ;  /* 0x00000004005a7308 */ /* 0x000f640000000800 */
[----:B0-----:R-:W-:Y:S04]  /*106c0*/  LDS R26, [R104+0x40b80] ;  /* 0x040b8000681a7984 */ /* 0x001fe80000000800 */
[----:B------:R-:W-:Y:S02]  /*106d0*/  LDS R24, [R104+0x40c80] ;  /* 0x040c800068187984 */ /* 0x000fe40000000800 */
[----:B------:R-:W0:Y:S02]  /*106e0*/  MUFU.EX2 R109, R5 ;  /* 0x00000005006d7308 */ /* 0x000e240000000800 */
[----:B-1----:R-:W-:Y:S04]  /*106f0*/  STL [R1+0x6c0], R56 ;  /* 0x0006c03801007387 */ /* 0x002fe80000100800 */
[----:B--2---:R-:W-:Y:S04]  /*10700*/  STL [R1+0x6bc], R57 ;  /* 0x0006bc3901007387 */ /* 0x004fe80000100800 */
[----:B-----5:R-:W-:Y:S01]  /*10710*/  STL [R1+0x6b8], R90 ;  /* 0x0006b85a01007387 */ /* 0x020fe20000100800 */
[----:B---3--:R-:W-:Y:S01]  /*10720*/  FADD R18, R18, R19 ;  /* 0x0000001312127221 */ /* 0x008fe20000000000 */
[----:B----4-:R-:W-:-:S04]  /*10730*/  FMNMX R97, R17, R98, !PT ;  /* 0x0000006211617209 */ /* 0x010fc80007800000 */
[----:B------:R-:W1:Y:S04]  /*10740*/  SHFL.BFLY PT, R19, R18, 0x1, 0x1f ;  /* 0x0c201f0012137f89 */ /* 0x000e6800000e0000 */
[----:B------:R-:W-:Y:S04]  /*10750*/  STL [R1+0x510], R97 ;  /* 0x0005106101007387 */ /* 0x000fe80000100800 */
[----:B0-----:R-:W-:Y:S04]  /*10760*/  STL [R1+0x6b4], R109 ;  /* 0x0006b46d01007387 */ /* 0x001fe80000100800 */
[----:B------:R-:W2:Y:S01]  /*10770*/  LDL.LU R96, [R1+0x68] ;  /* 0x0000680001607983 */ /* 0x000ea20000300800 */
[----:B------:R-:W-:Y:S01]  /*10780*/  FFMA R85, R6, UR9, -R97 ;  /* 0x0000000906557c23 */ /* 0x000fe20008000861 */
[----:B------:R-:W-:-:S02]  /*10790*/  FADD R83, R56, R57 ;  /* 0x0000003938537221 */ /* 0x000fc40000000000 */
[----:B------:R-:W-:Y:S04]  /*107a0*/  LDS R57, [R104+0x40a00] ;  /* 0x040a000068397984 */ /* 0x000fe80000000800 */
[----:B------:R-:W-:Y:S01]  /*107b0*/  LDS R56, [R104+0x40a80] ;  /* 0x040a800068387984 */ /* 0x000fe20000000800 */
[----:B-1----:R-:W-:-:S03]  /*107c0*/  FADD R80, R18, R19 ;  /* 0x0000001312507221 */ /* 0x002fc60000000000 */
[----:B------:R-:W-:Y:S04]  /*107d0*/  LDS R27, [R104+0x40b00] ;  /* 0x040b0000681b7984 */ /* 0x000fe80000000800 */
[----:B------:R-:W-:Y:S04]  /*107e0*/  LDS R19, [R104+0x40d00] ;  /* 0x040d000068137984 */ /* 0x000fe80000000800 */
[----:B------:R-:W-:Y:S04]  /*107f0*/  LDS R18, [R104+0x40d80] ;  /* 0x040d800068127984 */ /* 0x000fe80000000800 */
[----:B------:R-:W-:Y:S04]  /*10800*/  LDS R17, [R104+0x40e00] ;  /* 0x040e000068117984 */ /* 0x000fe80000000800 */
[----:B------:R-:W-:Y:S04]  /*10810*/  LDS R6, [R104+0x40e80] ;  /* 0x040e800068067984 */ /* 0x000fe80000000800 */
[----:B------:R-:W-:Y:S04]  /*10820*/  LDS R5, [R104+0x40f00] ;  /* 0x040f000068057984 */ /* 0x000fe80000000800 */
[----:B------:R-:W-:Y:S01]  /*10830*/  LDS R4, [R104+0x40f80] ;  /* 0x040f800068047984 */ /* 0x000fe20000000800 */
[----:B------:R-:W-:Y:S01]  /*10840*/  BAR.SYNC.DEFER_BLOCKING 0x0 ;  /* 0x0000000000007b1d */ /* 0x000fe20000010000 */
[----:B------:R-:W-:-:S04]  /*10850*/  FFMA R7, R7, UR9, -R97 ;  /* 0x0000000907077c23 */ /* 0x000fc80008000861 */
[----:B------:R-:W-:Y:S01]  /*10860*/  FMUL R7, R7, 1.4426950216293334961 ;  /* 0x3fb8aa3b07077820 */ /* 0x000fe20000400000 */
[----:B------:R-:W0:Y:S03]  /*10870*/  SHFL.BFLY PT, R84, R83, 0x2, 0x1f ;  /* 0x0c401f0053547f89 */ /* 0x000e2600000e0000 */
[----:B------:R1:W-:Y:S01]  /*10880*/  MUFU.EX2 R89, R7 ;  /* 0x0000000700597308 */ /* 0x0003e20000000800 */
[----:B------:R3:W-:Y:S02]  /*10890*/  @P5 STS [R3+0x40000], R80 ;  /* 0x0400005003005388 */ /* 0x0007e40000000800 */
[----:B---3--:R-:W-:-:S05]  /*108a0*/  FMUL R80, R85, 1.4426950216293334961 ;  /* 0x3fb8aa3b55507820 */ /* 0x008fca0000400000 */
[----:B------:R3:W4:Y:S01]  /*108b0*/  MUFU.EX2 R88, R80 ;  /* 0x0000005000587308 */ /* 0x0007220000000800 */
[----:B--2---:R-:W-:-:S05]  /*108c0*/  FMNMX R91, R81, R96, !PT ;  /* 0x00000060515b7209 */ /* 0x004fca0007800000 */
[----:B------:R-:W-:Y:S01]  /*108d0*/  STL [R1+0x50c], R91 ;  /* 0x00050c5b01007387 */ /* 0x000fe20000100800 */
[--C-:B-1----:R-:W-:Y:S01]  /*108e0*/  FFMA R7, R61, UR9, -R91.reuse ;  /* 0x000000093d077c23 */ /* 0x102fe2000800085b */
[----:B---3--:R-:W-:Y:S01]  /*108f0*/  FFMA R80, R60, UR9, -R91 ;  /* 0x000000093c507c23 */ /* 0x008fe2000800085b */
[----:B------:R-:W-:Y:S01]  /*10900*/  FADD R61, R90, R109 ;  /* 0x0000006d5a3d7221 */ /* 0x000fe20000000000 */
[----:B----4-:R1:W-:Y:S04]  /*10910*/  STL [R1+0x6b0], R88 ;  /* 0x0006b05801007387 */ /* 0x0103e80000100800 */
[----:B------:R-:W-:Y:S01]  /*10920*/  STL [R1+0x6ac], R89 ;  /* 0x0006ac5901007387 */ /* 0x000fe20000100800 */
[----:B------:R-:W-:-:S03]  /*10930*/  FMUL R80, R80, 1.4426950216293334961 ;  /* 0x3fb8aa3b50507820 */ /* 0x000fc60000400000 */
[----:B------:R-:W2:Y:S01]  /*10940*/  LDL.LU R90, [R1+0x6c] ;  /* 0x00006c00015a7983 */ /* 0x000ea20000300800 */
[----:B------:R-:W-:Y:S01]  /*10950*/  FMUL R7, R7, 1.4426950216293334961 ;  /* 0x3fb8aa3b07077820 */ /* 0x000fe20000400000 */
[----:B0-----:R-:W-:Y:S01]  /*10960*/  FADD R60, R83, R84 ;  /* 0x00000054533c7221 */ /* 0x001fe20000000000 */
[----:B------:R-:W0:Y:S08]  /*10970*/  MUFU.EX2 R87, R80 ;  /* 0x0000005000577308 */ /* 0x000e300000000800 */
[----:B------:R3:W4:Y:S01]  /*10980*/  MUFU.EX2 R84, R7 ;  /* 0x0000000700547308 */ /* 0x0007220000000800 */
[----:B------:R-:W5:Y:S04]  /*10990*/  SHFL.BFLY PT, R83, R60, 0x1, 0x1f ;  /* 0x0c201f003c537f89 */ /* 0x000f6800000e0000 */
[----:B0-----:R-:W-:Y:S01]  /*109a0*/  STL [R1+0x6a8], R87 ;  /* 0x0006a85701007387 */ /* 0x001fe20000100800 */
[----:B---3--:R-:W-:-:S03]  /*109b0*/  FADD R7, R88, R89 ;  /* 0x0000005958077221 */ /* 0x008fc60000000000 */
[----:B----4-:R0:W-:Y:S04]  /*109c0*/  STL [R1+0x6a4], R84 ;  /* 0x0006a45401007387 */ /* 0x0101e80000100800 */
[----:B-1----:R-:W3:Y:S04]  /*109d0*/  LDL.LU R88, [R1+0x70] ;  /* 0x0000700001587983 */ /* 0x002ee80000300800 */
[----:B------:R-:W4:Y:S01]  /*109e0*/  LDL.LU R85, [R1+0x74] ;  /* 0x0000740001557983 */ /* 0x000f220000300800 */
[----:B-----5:R-:W-:Y:S01]  /*109f0*/  FADD R83, R60, R83 ;  /* 0x000000533c537221 */ /* 0x020fe20000000000 */
[----:B------:R-:W-:-:S02]  /*10a00*/  FADD R60, R87, R84 ;  /* 0x00000054573c7221 */ /* 0x000fc40000000000 */
[----:B0-----:R-:W5:Y:S04]  /*10a10*/  LDL.LU R84, [R1+0x78] ;  /* 0x0000780001547983 */ /* 0x001f680000300800 */
[----:B------:R-:W0:Y:S04]  /*10a20*/  SHFL.BFLY PT, R81, R7, 0x2, 0x1f ;  /* 0x0c401f0007517f89 */ /* 0x000e2800000e0000 */
[----:B------:R-:W1:Y:S01]  /*10a30*/  SHFL.BFLY PT, R80, R61, 0x2, 0x1f ;  /* 0x0c401f003d507f89 */ /* 0x000e6200000e0000 */
[----:B0-----:R-:W-:Y:S01]  /*10a40*/  FADD R7, R7, R81 ;  /* 0x0000005107077221 */ /* 0x001fe20000000000 */
[----:B-1----:R-:W-:-:S02]  /*10a50*/  FADD R61, R61, R80 ;  /* 0x000000503d3d7221 */ /* 0x002fc40000000000 */
[----:B------:R-:W0:Y:S04]  /*10a60*/  SHFL.BFLY PT, R80, R60, 0x2, 0x1f ;  /* 0x0c401f003c507f89 */ /* 0x000e2800000e0000 */
[----:B------:R-:W1:Y:S04]  /*10a70*/  SHFL.BFLY PT, R81, R61, 0x1, 0x1f ;  /* 0x0c201f003d517f89 */ /* 0x000e6800000e0000 */
[----:B------:R-:W-:Y:S01]  /*10a80*/  @P5 STS [R3+0x40080], R83 ;  /* 0x0400805303005388 */ /* 0x000fe20000000800 */
[----:B0-----:R-:W-:Y:S01]  /*10a90*/  FADD R60, R60, R80 ;  /* 0x000000503c3c7221 */ /* 0x001fe20000000000 */
[----:B-1----:R-:W-:-:S05]  /*10aa0*/  FADD R61, R61, R81 ;  /* 0x000000513d3d7221 */ /* 0x002fca0000000000 */
[----:B------:R-:W-:Y:S01]  /*10ab0*/  @P5 STS [R3+0x40100], R61 ;  /* 0x0401003d03005388 */ /* 0x000fe20000000800 */
[----:B--2---:R-:W-:-:S05]  /*10ac0*/  FMNMX R89, R82, R90, !PT ;  /* 0x0000005a52597209 */ /* 0x004fca0007800000 */
[--C-:B------:R-:W-:Y:S02]  /*10ad0*/  FFMA R82, R62, UR9, -R89.reuse ;  /* 0x000000093e527c23 */ /* 0x100fe40008000859 */
[----:B------:R-:W0:Y:S01]  /*10ae0*/  SHFL.BFLY PT, R62, R7, 0x1, 0x1f ;  /* 0x0c201f00073e7f89 */ /* 0x000e2200000e0000 */
[----:B------:R-:W-:Y:S01]  /*10af0*/  FFMA R63, R63, UR9, -R89 ;  /* 0x000000093f3f7c23 */ /* 0x000fe20008000859 */
[----:B------:R-:W-:-:S03]  /*10b00*/  FMUL R82, R82, 1.4426950216293334961 ;  /* 0x3fb8aa3b52527820 */ /* 0x000fc60000400000 */
[----:B------:R-:W-:Y:S01]  /*10b10*/  FMUL R63, R63, 1.4426950216293334961 ;  /* 0x3fb8aa3b3f3f7820 */ /* 0x000fe20000400000 */
[----:B------:R-:W-:Y:S08]  /*10b20*/  MUFU.EX2 R109, R82 ;  /* 0x00000052006d7308 */ /* 0x000ff00000000800 */
[----:B------:R-:W1:Y:S01]  /*10b30*/  MUFU.EX2 R110, R63 ;  /* 0x0000003f006e7308 */ /* 0x000e620000000800 */
[----:B---3--:R-:W-:Y:S01]  /*10b40*/  FMNMX R87, R79, R88, !PT ;  /* 0x000000584f577209 */ /* 0x008fe20007800000 */
[----:B0-----:R-:W-:Y:S01]  /*10b50*/  FADD R7, R7, R62 ;  /* 0x0000003e07077221 */ /* 0x001fe20000000000 */
[----:B----4-:R-:W-:-:S03]  /*10b60*/  FMNMX R83, R78, R85, !PT ;  /* 0x000000554e537209 */ /* 0x010fc60007800000 */
[--C-:B------:R-:W-:Y:S01]  /*10b70*/  FFMA R32, R32, UR9, -R87.reuse ;  /* 0x0000000920207c23 */ /* 0x100fe20008000857 */
[----:B------:R-:W-:Y:S01]  /*10b80*/  FFMA R33, R33, UR9, -R87 ;  /* 0x0000000921217c23 */ /* 0x000fe20008000857 */
[----:B------:R1:W-:Y:S02]  /*10b90*/  @P5 STS [R3+0x40180], R7 ;  /* 0x0401800703005388 */ /* 0x0003e40000000800 */
[----:B------:R-:W-:Y:S01]  /*10ba0*/  FMUL R32, R32, 1.4426950216293334961 ;  /* 0x3fb8aa3b20207820 */ /* 0x000fe20000400000 */
[--C-:B------:R-:W-:Y:S01]  /*10bb0*/  FFMA R34, R34, UR9, -R83.reuse ;  /* 0x0000000922227c23 */ /* 0x100fe20008000853 */
[----:B------:R-:W-:Y:S01]  /*10bc0*/  FFMA R35, R35, UR9, -R83 ;  /* 0x0000000923237c23 */ /* 0x000fe20008000853 */
[----:B------:R-:W-:Y:S01]  /*10bd0*/  FMUL R33, R33, 1.4426950216293334961 ;  /* 0x3fb8aa3b21217820 */ /* 0x000fe20000400000 */
[----:B------:R0:W2:Y:S01]  /*10be0*/  MUFU.EX2 R80, R32 ;  /* 0x0000002000507308 */ /* 0x0000a20000000800 */
[----:B-1----:R-:W-:Y:S01]  /*10bf0*/  FADD R7, R109, R110 ;  /* 0x0000006e6d077221 */ /* 0x002fe20000000000 */
[----:B------:R-:W-:Y:S01]  /*10c00*/  FMUL R34, R34, 1.4426950216293334961 ;  /* 0x3fb8aa3b22227820 */ /* 0x000fe20000400000 */
[----:B------:R-:W-:-:S05]  /*10c10*/  FMUL R35, R35, 1.4426950216293334961 ;  /* 0x3fb8aa3b23237820 */ /* 0x000fca0000400000 */
[----:B------:R1:W3:Y:S01]  /*10c20*/  MUFU.EX2 R81, R33 ;  /* 0x0000002100517308 */ /* 0x0002e20000000800 */
[----:B0-----:R-:W0:Y:S01]  /*10c30*/  SHFL.BFLY PT, R32, R7, 0x2, 0x1f ;  /* 0x0c401f0007207f89 */ /* 0x001e2200000e0000 */
[----:B-----5:R-:W-:-:S06]  /*10c40*/  FMNMX R82, R77, R84, !PT ;  /* 0x000000544d527209 */ /* 0x020fcc0007800000 */
[----:B------:R-:W4:Y:S08]  /*10c50*/  MUFU.EX2 R62, R34 ;  /* 0x00000022003e7308 */ /* 0x000f300000000800 */
[----:B------:R-:W5:Y:S01]  /*10c60*/  MUFU.EX2 R79, R35 ;  /* 0x00000023004f7308 */ /* 0x000f620000000800 */
[----:B------:R-:W-:Y:S01]  /*10c70*/  STL [R1+0x508], R89 ;  /* 0x0005085901007387 */ /* 0x000fe20000100800 */
[----:B-1----:R-:W-:-:S03]  /*10c80*/  FFMA R33, R40, UR9, -R82 ;  /* 0x0000000928217c23 */ /* 0x002fc60008000852 */
[----:B------:R-:W-:Y:S01]  /*10c90*/  STL [R1+0x6a0], R109 ;  /* 0x0006a06d01007387 */ /* 0x000fe20000100800 */
[----:B------:R-:W-:-:S03]  /*10ca0*/  FMUL R33, R33, 1.4426950216293334961 ;  /* 0x3fb8aa3b21217820 */ /* 0x000fc60000400000 */
[----:B------:R-:W-:Y:S04]  /*10cb0*/  STL [R1+0x694], R110 ;  /* 0x0006946e01007387 */ /* 0x000fe80000100800 */
[----:B------:R-:W-:Y:S04]  /*10cc0*/  STL [R1+0x504], R87 ;  /* 0x0005045701007387 */ /* 0x000fe80000100800 */
[----:B--2---:R-:W-:Y:S01]  /*10cd0*/  STL [R1+0x690], R80 ;  /* 0x0006905001007387 */ /* 0x004fe20000100800 */
[----:B------:R1:W2:Y:S03]  /*10ce0*/  MUFU.EX2 R61, R33 ;  /* 0x00000021003d7308 */ /* 0x0002a60000000800 */
[----:B------:R-:W-:Y:S04]  /*10cf0*/  STL [R1+0x500], R83 ;  /* 0x0005005301007387 */ /* 0x000fe80000100800 */
[----:B---3--:R3:W-:Y:S01]  /*10d00*/  STL [R1+0x68c], R81 ;  /* 0x00068c5101007387 */ /* 0x0087e20000100800 */
[----:B-1----:R-:W-:-:S03]  /*10d10*/  FADD R33, R80, R81 ;  /* 0x0000005150217221 */ /* 0x002fc60000000000 */
[----:B------:R-:W-:Y:S04]  /*10d20*/  STL [R1+0x4fc], R82 ;  /* 0x0004fc5201007387 */ /* 0x000fe80000100800 */
[----:B----4-:R-:W-:Y:S01]  /*10d30*/  STL [R1+0x688], R62 ;  /* 0x0006883e01007387 */ /* 0x010fe20000100800 */
[----:B0-----:R-:W-:-:S03]  /*10d40*/  FADD R32, R7, R32 ;  /* 0x0000002007207221 */ /* 0x001fc60000000000 */
[----:B-----5:R-:W-:Y:S01]  /*10d50*/  STL [R1+0x684], R79 ;  /* 0x0006844f01007387 */ /* 0x020fe20000100800 */
[----:B------:R-:W-:-:S03]  /*10d60*/  FFMA R7, R41, UR9, -R82 ;  /* 0x0000000929077c23 */ /* 0x000fc60008000852 */
[----:B---3--:R-:W3:Y:S01]  /*10d70*/  LDL.LU R81, [R1+0x7c] ;  /* 0x00007c0001517983 */ /* 0x008ee20000300800 */
[----:B------:R-:W-:-:S04]  /*10d80*/  FMUL R7, R7, 1.4426950216293334961 ;  /* 0x3fb8aa3b07077820 */ /* 0x000fc80000400000 */
[----:B------:R-:W0:Y:S01]  /*10d90*/  MUFU.EX2 R41, R7 ;  /* 0x0000000700297308 */ /* 0x000e220000000800 */
[----:B--2---:R-:W-:Y:S04]  /*10da0*/  STL [R1+0x680], R61 ;  /* 0x0006803d01007387 */ /* 0x004fe80000100800 */
[----:B0-----:R-:W-:Y:S04]  /*10db0*/  STL [R1+0x67c], R41 ;  /* 0x00067c2901007387 */ /* 0x001fe80000100800 */
[----:B------:R-:W2:Y:S04]  /*10dc0*/  LDL.LU R80, [R1+0x80] ;  /* 0x0000800001507983 */ /* 0x000ea80000300800 */
[----:B------:R-:W4:Y:S04]  /*10dd0*/  LDL.LU R78, [R1+0x84] ;  /* 0x00008400014e7983 */ /* 0x000f280000300800 */
[----:B------:R-:W5:Y:S04]  /*10de0*/  LDL.LU R77, [R1+0x88] ;  /* 0x00008800014d7983 */ /* 0x000f680000300800 */
[----:B------:R-:W0:Y:S04]  /*10df0*/  SHFL.BFLY PT, R40, R32, 0x1, 0x1f ;  /* 0x0c201f0020287f89 */ /* 0x000e2800000e0000 */
[----:B------:R-:W1:Y:S01]  /*10e00*/  SHFL.BFLY PT, R34, R33, 0x2, 0x1f ;  /* 0x0c401f0021227f89 */ /* 0x000e6200000e0000 */
[----:B------:R-:W-:-:S05]  /*10e10*/  FADD R7, R62, R79 ;  /* 0x0000004f3e077221 */ /* 0x000fca0000000000 */
[----:B------:R-:W1:Y:S01]  /*10e20*/  SHFL.BFLY PT, R35, R7, 0x2, 0x1f ;  /* 0x0c401f0007237f89 */ /* 0x000e6200000e0000 */
[----:B0-----:R-:W-:Y:S01]  /*10e30*/  FADD R40, R32, R40 ;  /* 0x0000002820287221 */ /* 0x001fe20000000000 */
[----:B------:R-:W-:Y:S01]  /*10e40*/  FADD R32, R61, R41 ;  /* 0x000000293d207221 */ /* 0x000fe20000000000 */
[----:B-1----:R-:W-:-:S04]  /*10e50*/  FADD R33, R33, R34 ;  /* 0x0000002221217221 */ /* 0x002fc80000000000 */
[----:B------:R-:W0:Y:S04]  /*10e60*/  SHFL.BFLY PT, R34, R32, 0x2, 0x1f ;  /* 0x0c401f0020227f89 */ /* 0x000e2800000e0000 */
[----:B------:R-:W1:Y:S01]  /*10e70*/  SHFL.BFLY PT, R63, R60, 0x1, 0x1f ;  /* 0x0c201f003c3f7f89 */ /* 0x000e6200000e0000 */
[----:B------:R-:W-:-:S03]  /*10e80*/  FADD R7, R7, R35 ;  /* 0x0000002307077221 */ /* 0x000fc60000000000 */
[----:B------:R-:W-:Y:S04]  /*10e90*/  @P5 STS [R3+0x40280], R40 ;  /* 0x0402802803005388 */ /* 0x000fe80000000800 */
[----:B------:R-:W1:Y:S04]  /*10ea0*/  SHFL.BFLY PT, R40, R33, 0x1, 0x1f ;  /* 0x0c201f0021287f89 */ /* 0x000e6800000e0000 */
[----:B------:R-:W1:Y:S01]  /*10eb0*/  SHFL.BFLY PT, R35, R7, 0x1, 0x1f ;  /* 0x0c201f0007237f89 */ /* 0x000e6200000e0000 */
[----:B0-----:R-:W-:Y:S01]  /*10ec0*/  FADD R34, R32, R34 ;  /* 0x0000002220227221 */ /* 0x001fe20000000000 */
[----:B-1----:R-:W-:Y:S01]  /*10ed0*/  FADD R63, R60, R63 ;  /* 0x0000003f3c3f7221 */ /* 0x002fe20000000000 */
[----:B------:R-:W-:Y:S01]  /*10ee0*/  FADD R33, R33, R40 ;  /* 0x0000002821217221 */ /* 0x000fe20000000000 */
[----:B------:R-:W-:-:S04]  /*10ef0*/  FADD R7, R7, R35 ;  /* 0x0000002307077221 */ /* 0x000fc80000000000 */
[----:B------:R0:W-:Y:S04]  /*10f00*/  @P5 STS [R3+0x40300], R33 ;  /* 0x0403002103005388 */ /* 0x0001e80000000800 */
[----:B------:R1:W-:Y:S01]  /*10f10*/  @P5 STS [R3+0x40380], R7 ;  /* 0x0403800703005388 */ /* 0x0003e20000000800 */
[----:B---3--:R-:W-:-:S05]  /*10f20*/  FMNMX R76, R76, R81, !PT ;  /* 0x000000514c4c7209 */ /* 0x008fca0007800000 */
[----:B------:R-:W-:-:S04]  /*10f30*/  FFMA R43, R43, UR9, -R76 ;  /* 0x000000092b2b7c23 */ /* 0x000fc8000800084c */
[----:B------:R-:W-:Y:S01]  /*10f40*/  FMUL R32, R43, 1.4426950216293334961 ;  /* 0x3fb8aa3b2b207820 */ /* 0x000fe20000400000 */
[----:B------:R-:W-:-:S03]  /*10f50*/  FFMA R41, R42, UR9, -R76 ;  /* 0x000000092a297c23 */ /* 0x000fc6000800084c */
[----:B------:R3:W-:Y:S01]  /*10f60*/  MUFU.EX2 R61, R32 ;  /* 0x00000020003d7308 */ /* 0x0007e20000000800 */
[----:B------:R-:W-:Y:S01]  /*10f70*/  FMUL R41, R41, 1.4426950216293334961 ;  /* 0x3fb8aa3b29297820 */ /* 0x000fe20000400000 */
[----:B---3--:R-:W3:Y:S06]  /*10f80*/  SHFL.BFLY PT, R32, R34, 0x1, 0x1f ;  /* 0x0c201f0022207f89 */ /* 0x008eec00000e0000 */
[----:B------:R-:W1:Y:S01]  /*10f90*/  MUFU.EX2 R60, R41 ;  /* 0x00000029003c7308 */ /* 0x000e620000000800 */
[----:B--2---:R-:W-:-:S05]  /*10fa0*/  FMNMX R79, R75, R80, !PT ;  /* 0x000000504b4f7209 */ /* 0x004fca0007800000 */
[----:B0-----:R-:W-:Y:S01]  /*10fb0*/  FFMA R33, R64, UR9, -R79 ;  /* 0x0000000940217c23 */ /* 0x001fe2000800084f */
[----:B----4-:R-:W-:-:S03]  /*10fc0*/  FMNMX R75, R74, R78, !PT ;  /* 0x0000004e4a4b7209 */ /* 0x010fc60007800000 */
[----:B------:R-:W-:Y:S01]  /*10fd0*/  FMUL R33, R33, 1.4426950216293334961 ;  /* 0x3fb8aa3b21217820 */ /* 0x000fe20000400000 */
[----:B------:R-:W-:Y:S01]  /*10fe0*/  FFMA R35, R65, UR9, -R79 ;  /* 0x0000000941237c23 */ /* 0x000fe2000800084f */
[----:B-1----:R-:W-:Y:S02]  /*10ff0*/  FADD R7, R60, R61 ;  /* 0x0000003d3c077221 */ /* 0x002fe40000000000 */
[----:B------:R0:W1:Y:S01]  /*11000*/  MUFU.EX2 R43, R33 ;  /* 0x00000021002b7308 */ /* 0x0000620000000800 */
[----:B---3--:R-:W-:Y:S01]  /*11010*/  FADD R32, R34, R32 ;  /* 0x0000002022207221 */ /* 0x008fe20000000000 */
[----:B------:R-:W-:Y:S01]  /*11020*/  FFMA R34, R66, UR9, -R75 ;  /* 0x0000000942227c23 */ /* 0x000fe2000800084b */
[----:B------:R-:W-:Y:S01]  /*11030*/  FMUL R35, R35, 1.4426950216293334961 ;  /* 0x3fb8aa3b23237820 */ /* 0x000fe20000400000 */
[----:B0-----:R-:W0:Y:S04]  /*11040*/  SHFL.BFLY PT, R33, R7, 0x2, 0x1f ;  /* 0x0c401f0007217f89 */ /* 0x001e2800000e0000 */
[----:B------:R2:W-:Y:S01]  /*11050*/  @P5 STS [R3+0x40400], R32 ;  /* 0x0404002003005388 */ /* 0x0005e20000000800 */
[----:B------:R-:W-:-:S03]  /*11060*/  FMUL R34, R34, 1.4426950216293334961 ;  /* 0x3fb8aa3b22227820 */ /* 0x000fc60000400000 */
[----:B------:R-:W-:Y:S01]  /*11070*/  STL [R1+0x4f8], R76 ;  /* 0x0004f84c01007387 */ /* 0x000fe20000100800 */
[----:B--2---:R-:W-:-:S03]  /*11080*/  FFMA R32, R67, UR9, -R75 ;  /* 0x0000000943207c23 */ /* 0x004fc6000800084b */
[----:B------:R2:W-:Y:S01]  /*11090*/  STL [R1+0x678], R60 ;  /* 0x0006783c01007387 */ /* 0x0005e20000100800 */
[----:B------:R-:W-:Y:S01]  /*110a0*/  FMUL R32, R32, 1.4426950216293334961 ;  /* 0x3fb8aa3b20207820 */ /* 0x000fe20000400000 */
[----:B------:R3:W-:Y:S08]  /*110b0*/  MUFU.EX2 R41, R34 ;  /* 0x0000002200297308 */ /* 0x0007f00000000800 */
[----:B--2---:R-:W2:Y:S08]  /*110c0*/  MUFU.EX2 R60, R35 ;  /* 0x00000023003c7308 */ /* 0x004eb00000000800 */
[----:B------:R-:W4:Y:S01]  /*110d0*/  MUFU.EX2 R42, R32 ;  /* 0x00000020002a7308 */ /* 0x000f220000000800 */
[----:B-----5:R-:W-:Y:S01]  /*110e0*/  FMNMX R62, R73, R77, !PT ;  /* 0x0000004d493e7209 */ /* 0x020fe20007800000 */
[----:B------:R-:W-:Y:S04]  /*110f0*/  STL [R1+0x674], R61 ;  /* 0x0006743d01007387 */ /* 0x000fe80000100800 */
[----:B------:R-:W-:Y:S01]  /*11100*/  STL [R1+0x4f4], R79 ;  /* 0x0004f44f01007387 */ /* 0x000fe20000100800 */
[----:B---3--:R-:W-:-:S03]  /*11110*/  FFMA R34, R28, UR9, -R62 ;  /* 0x000000091c227c23 */ /* 0x008fc6000800083e */
[----:B-1----:R1:W-:Y:S01]  /*11120*/  STL [R1+0x670], R43 ;  /* 0x0006702b01007387 */ /* 0x0023e20000100800 */
[----:B0-----:R-:W-:-:S03]  /*11130*/  FADD R28, R7, R33 ;  /* 0x00000021071c7221 */ /* 0x001fc60000000000 */
[----:B------:R-:W-:Y:S01]  /*11140*/  STL [R1+0x4f0], R75 ;  /* 0x0004f04b01007387 */ /* 0x000fe20000100800 */
[----:B------:R-:W-:-:S03]  /*11150*/  FFMA R7, R29, UR9, -R62 ;  /* 0x000000091d077c23 */ /* 0x000fc6000800083e */
[----:B--2---:R-:W-:Y:S01]  /*11160*/  STL [R1+0x66c], R60 ;  /* 0x00066c3c01007387 */ /* 0x004fe20000100800 */
[----:B------:R-:W-:-:S03]  /*11170*/  FADD R29, R43, R60 ;  /* 0x0000003c2b1d7221 */ /* 0x000fc60000000000 */
[----:B------:R-:W-:Y:S04]  /*11180*/  STL [R1+0x4ec], R62 ;  /* 0x0004ec3e01007387 */ /* 0x000fe80000100800 */
[----:B------:R-:W-:Y:S04]  /*11190*/  STL [R1+0x668], R41 ;  /* 0x0006682901007387 */ /* 0x000fe80000100800 */
[----:B----4-:R-:W-:Y:S04]  /*111a0*/  STL [R1+0x664], R42 ;  /* 0x0006642a01007387 */ /* 0x010fe80000100800 */
[----:B-1----:R-:W2:Y:S01]  /*111b0*/  LDL.LU R43, [R1+0x8c] ;  /* 0x00008c00012b7983 */ /* 0x002ea20000300800 */
[----:B------:R-:W-:Y:S01]  /*111c0*/  FMUL R34, R34, 1.4426950216293334961 ;  /* 0x3fb8aa3b22227820 */ /* 0x000fe20000400000 */
[----:B------:R-:W-:-:S03]  /*111d0*/  FMUL R7, R7, 1.4426950216293334961 ;  /* 0x3fb8aa3b07077820 */ /* 0x000fc60000400000 */
[----:B------:R-:W0:Y:S08]  /*111e0*/  MUFU.EX2 R40, R34 ;  /* 0x0000002200287308 */ /* 0x000e300000000800 */
[----:B------:R-:W1:Y:S01]  /*111f0*/  MUFU.EX2 R35, R7 ;  /* 0x0000000700237308 */ /* 0x000e620000000800 */
[----:B0-----:R-:W-:Y:S04]  /*11200*/  STL [R1+0x660], R40 ;  /* 0x0006602801007387 */ /* 0x001fe80000100800 */
[----:B-1----:R-:W-:Y:S04]  /*11210*/  STL [R1+0x65c], R35 ;  /* 0x00065c2301007387 */ /* 0x002fe80000100800 */
[----:B------:R-:W3:Y:S04]  /*11220*/  LDL.LU R74, [R1+0x90] ;  /* 0x00009000014a7983 */ /* 0x000ee80000300800 */
        /* <DEDUP_REMOVED lines=9> */
[----:B------:R-:W0:Y:S01]  /*112c0*/  SHFL.BFLY PT, R32, R28, 0x2, 0x1f ;  /* 0x0c401f001c207f89 */ /* 0x000e2200000e0000 */
[----:B------:R-:W-:-:S03]  /*112d0*/  FADD R7, R7, R33 ;  /* 0x0000002107077221 */ /* 0x000fc60000000000 */
[----:B------:R-:W1:Y:S04]  /*112e0*/  SHFL.BFLY PT, R33, R29, 0x1, 0x1f ;  /* 0x0c201f001d217f89 */ /* 0x000e6800000e0000 */
[----:B------:R0:W-:Y:S02]  /*112f0*/  @P5 STS [R3+0x40480], R34 ;  /* 0x0404802203005388 */ /* 0x0001e40000000800 */
[----:B0-----:R-:W-:Y:S02]  /*11300*/  FADD R28, R28, R32 ;  /* 0x000000201c1c7221 */ /* 0x001fe40000000000 */
[----:B------:R3:W-:Y:S01]  /*11310*/  @P5 STS [R3+0x40200], R63 ;  /* 0x0402003f03005388 */ /* 0x0007e20000000800 */
[----:B-1----:R-:W-:-:S05]  /*11320*/  FADD R29, R29, R33 ;  /* 0x000000211d1d7221 */ /* 0x002fca0000000000 */
[----:B------:R-:W-:Y:S01]  /*11330*/  @P5 STS [R3+0x40500], R29 ;  /* 0x0405001d03005388 */ /* 0x000fe20000000800 */
[----:B--2---:R-:W-:-:S05]  /*11340*/  FMNMX R42, R72, R43, !PT ;  /* 0x0000002b482a7209 */ /* 0x004fca0007800000 */
[--C-:B------:R-:W-:Y:S01]  /*11350*/  FFMA R31, R31, UR9, -R42.reuse ;  /* 0x000000091f1f7c23 */ /* 0x100fe2000800082a */
[----:B------:R-:W-:Y:S02]  /*11360*/  FFMA R34, R30, UR9, -R42 ;  /* 0x000000091e227c23 */ /* 0x000fe4000800082a */
[----:B------:R-:W0:Y:S01]  /*11370*/  SHFL.BFLY PT, R30, R7, 0x1, 0x1f ;  /* 0x0c201f00071e7f89 */ /* 0x000e2200000e0000 */
[----:B------:R-:W-:Y:S01]  /*11380*/  FMUL R31, R31, 1.4426950216293334961 ;  /* 0x3fb8aa3b1f1f7820 */ /* 0x000fe20000400000 */
[----:B------:R-:W-:-:S03]  /*11390*/  FMUL R34, R34, 1.4426950216293334961 ;  /* 0x3fb8aa3b22227820 */ /* 0x000fc60000400000 */
[----:B------:R1:W-:Y:S02]  /*113a0*/  MUFU.EX2 R40, R31 ;  /* 0x0000001f00287308 */ /* 0x0003e40000000800 */
[----:B-1----:R-:W1:Y:S06]  /*113b0*/  SHFL.BFLY PT, R31, R28, 0x1, 0x1f ;  /* 0x0c201f001c1f7f89 */ /* 0x002e6c00000e0000 */
[----:B------:R-:W2:Y:S01]  /*113c0*/  MUFU.EX2 R35, R34 ;  /* 0x0000002200237308 */ /* 0x000ea20000000800 */
[----:B---3--:R-:W-:Y:S01]  /*113d0*/  FMNMX R63, R71, R74, !PT ;  /* 0x0000004a473f7209 */ /* 0x008fe20007800000 */
[----:B0-----:R-:W-:-:S04]  /*113e0*/  FADD R7, R7, R30 ;  /* 0x0000001e07077221 */ /* 0x001fc80000000000 */
[--C-:B------:R-:W-:Y:S01]  /*113f0*/  FFMA R29, R48, UR9, -R63.reuse ;  /* 0x00000009301d7c23 */ /* 0x100fe2000800083f */
[----:B------:R-:W-:Y:S01]  /*11400*/  FFMA R30, R49, UR9, -R63 ;  /* 0x00000009311e7c23 */ /* 0x000fe2000800083f */
[----:B----4-:R-:W-:Y:S01]  /*11410*/  FMNMX R67, R70, R73, !PT ;  /* 0x0000004946437209 */ /* 0x010fe20007800000 */
[----:B------:R0:W-:Y:S01]  /*11420*/  @P5 STS [R3+0x40580], R7 ;  /* 0x0405800703005388 */ /* 0x0001e20000000800 */
[----:B------:R-:W-:Y:S01]  /*11430*/  FMUL R29, R29, 1.4426950216293334961 ;  /* 0x3fb8aa3b1d1d7820 */ /* 0x000fe20000400000 */
[----:B------:R-:W-:Y:S02]  /*11440*/  FMUL R30, R30, 1.4426950216293334961 ;  /* 0x3fb8aa3b1e1e7820 */ /* 0x000fe40000400000 */
[----:B------:R-:W-:Y:S01]  /*11450*/  STL [R1+0x4e8], R42 ;  /* 0x0004e82a01007387 */ /* 0x000fe20000100800 */
[----:B-1----:R-:W-:Y:S01]  /*11460*/  FADD R31, R28, R31 ;  /* 0x0000001f1c1f7221 */ /* 0x002fe20000000000 */
[----:B------:R-:W-:Y:S02]  /*11470*/  FFMA R28, R50, UR9, -R67 ;  /* 0x00000009321c7c23 */ /* 0x000fe40008000843 */
[----:B--2---:R1:W-:Y:S01]  /*11480*/  STL [R1+0x658], R35 ;  /* 0x0006582301007387 */ /* 0x0043e20000100800 */
[----:B0-----:R-:W-:-:S03]  /*11490*/  FADD R7, R35, R40 ;  /* 0x0000002823077221 */ /* 0x001fc60000000000 */
[----:B------:R0:W-:Y:S01]  /*114a0*/  STL [R1+0x654], R40 ;  /* 0x0006542801007387 */ /* 0x0001e20000100800 */
[----:B------:R-:W-:Y:S01]  /*114b0*/  FMUL R28, R28, 1.4426950216293334961 ;  /* 0x3fb8aa3b1c1c7820 */ /* 0x000fe20000400000 */
[----:B-1----:R1:W2:Y:S08]  /*114c0*/  MUFU.EX2 R35, R29 ;  /* 0x0000001d00237308 */ /* 0x0022b00000000800 */
[----:B0-----:R0:W3:Y:S01]  /*114d0*/  MUFU.EX2 R40, R30 ;  /* 0x0000001e00287308 */ /* 0x0010e20000000800 */
[----:B-1----:R-:W1:Y:S01]  /*114e0*/  SHFL.BFLY PT, R29, R7, 0x2, 0x1f ;  /* 0x0c401f00071d7f89 */ /* 0x002e6200000e0000 */
[----:B0-----:R-:W-:-:S06]  /*114f0*/  FFMA R30, R51, UR9, -R67 ;  /* 0x00000009331e7c23 */ /* 0x001fcc0008000843 */
[----:B------:R0:W4:Y:S01]  /*11500*/  MUFU.EX2 R33, R28 ;  /* 0x0000001c00217308 */ /* 0x0001220000000800 */
[----:B------:R-:W-:-:S07]  /*11510*/  FMUL R30, R30, 1.4426950216293334961 ;  /* 0x3fb8aa3b1e1e7820 */ /* 0x000fce0000400000 */
[----:B------:R-:W4:Y:S01]  /*11520*/  MUFU.EX2 R34, R30 ;  /* 0x0000001e00227308 */ /* 0x000f220000000800 */
[----:B-----5:R-:W-:Y:S01]  /*11530*/  FMNMX R65, R69, R66, !PT ;  /* 0x0000004245417209 */ /* 0x020fe20007800000 */
[----:B------:R-:W-:Y:S04]  /*11540*/  STL [R1+0x4e4], R63 ;  /* 0x0004e43f01007387 */ /* 0x000fe80000100800 */
[----:B--2---:R-:W-:Y:S01]  /*11550*/  STL [R1+0x650], R35 ;  /* 0x0006502301007387 */ /* 0x004fe20000100800 */
[----:B0-----:R-:W-:-:S03]  /*11560*/  FFMA R28, R8, UR9, -R65 ;  /* 0x00000009081c7c23 */ /* 0x001fc60008000841 */
[----:B------:R-:W-:Y:S01]  /*11570*/  STL [R1+0x4e0], R67 ;  /* 0x0004e04301007387 */ /* 0x000fe20000100800 */
[----:B-1----:R-:W-:-:S03]  /*11580*/  FADD R8, R7, R29 ;  /* 0x0000001d07087221 */ /* 0x002fc60000000000 */
[----:B---3--:R-:W-:Y:S01]  /*11590*/  STL [R1+0x64c], R40 ;  /* 0x00064c2801007387 */ /* 0x008fe20000100800 */
[----:B------:R-:W-:-:S03]  /*115a0*/  FFMA R7, R9, UR9, -R65 ;  /* 0x0000000909077c23 */ /* 0x000fc60008000841 */
[----:B------:R-:W-:Y:S04]  /*115b0*/  STL [R1+0x4dc], R65 ;  /* 0x0004dc4101007387 */ /* 0x000fe80000100800 */
[----:B----4-:R-:W-:Y:S04]  /*115c0*/  STL [R1+0x648], R33 ;  /* 0x0006482101007387 */ /* 0x010fe80000100800 */
[----:B------:R-:W-:Y:S01]  /*115d0*/  STL [R1+0x644], R34 ;  /* 0x0006442201007387 */ /* 0x000fe20000100800 */
[----:B------:R-:W-:-:S03]  /*115e0*/  FMUL R28, R28, 1.4426950216293334961 ;  /* 0x3fb8aa3b1c1c7820 */ /* 0x000fc60000400000 */
[----:B------:R-:W2:Y:S01]  /*115f0*/  LDL.LU R64, [R1+0x9c] ;  /* 0x00009c0001407983 */ /* 0x000ea20000300800 */
[----:B------:R-:W-:Y:S01]  /*11600*/  FMUL R7, R7, 1.4426950216293334961 ;  /* 0x3fb8aa3b07077820 */ /* 0x000fe20000400000 */
[----:B------:R-:W0:Y:S02]  /*11610*/  MUFU.EX2 R32, R28 ;  /* 0x0000001c00207308 */ /* 0x000e240000000800 */
[----:B------:R1:W-:Y:S06]  /*11620*/  @P5 STS [R3+0x40600], R31 ;  /* 0x0406001f03005388 */ /* 0x0003ec0000000800 */
[----:B-1----:R-:W1:Y:S01]  /*11630*/  MUFU.EX2 R31, R7 ;  /* 0x00000007001f7308 */ /* 0x002e620000000800 */
[----:B0-----:R-:W-:Y:S04]  /*11640*/  STL [R1+0x640], R32 ;  /* 0x0006402001007387 */ /* 0x001fe80000100800 */
[----:B-1----:R-:W-:Y:S04]  /*11650*/  STL [R1+0x63c], R31 ;  /* 0x00063c1f01007387 */ /* 0x002fe80000100800 */
[----:B------:R-:W3:Y:S04]  /*11660*/  LDL.LU R60, [R1+0xa0] ;  /* 0x0000a000013c7983 */ /* 0x000ee80000300800 */
[----:B------:R-:W4:Y:S04]  /*11670*/  LDL.LU R50, [R1+0xa4] ;  /* 0x0000a40001327983 */ /* 0x000f280000300800 */
[----:B------:R-:W5:Y:S01]  /*11680*/  LDL.LU R41, [R1+0xa8] ;  /* 0x0000a80001297983 */ /* 0x000f620000300800 */
[----:B------:R-:W-:-:S03]  /*11690*/  FADD R9, R35, R40 ;  /* 0x0000002823097221 */ /* 0x000fc60000000000 */
        /* <DEDUP_REMOVED lines=21> */
[----:B------:R1:W2:Y:S02]  /*117f0*/  MUFU.EX2 R32, R11 ;  /* 0x0000000b00207308 */ /* 0x0002a40000000800 */
[----:B-1----:R-:W1:Y:S01]  /*11800*/  SHFL.BFLY PT, R11, R8, 0x1, 0x1f ;  /* 0x0c201f00080b7f89 */ /* 0x002e6200000e0000 */
[----:B0-----:R-:W-:Y:S01]  /*11810*/  FADD R7, R7, R10 ;  /* 0x0000000a07077221 */ /* 0x001fe20000000000 */
[----:B---3--:R-:W-:-:S04]  /*11820*/  FMNMX R51, R59, R60, !PT ;  /* 0x0000003c3b337209 */ /* 0x008fc80007800000 */
[----:B------:R2:W-:Y:S01]  /*11830*/  @P5 STS [R3+0x40780], R7 ;  /* 0x0407800703005388 */ /* 0x0005e20000000800 */
[--C-:B------:R-:W-:Y:S01]  /*11840*/  FFMA R9, R12, UR9, -R51.reuse ;  /* 0x000000090c097c23 */ /* 0x100fe20008000833 */
[----:B------:R-:W-:-:S03]  /*11850*/  FFMA R10, R13, UR9, -R51 ;  /* 0x000000090d0a7c23 */ /* 0x000fc60008000833 */
[----:B------:R-:W-:Y:S01]  /*11860*/  FMUL R9, R9, 1.4426950216293334961 ;  /* 0x3fb8aa3b09097820 */ /* 0x000fe20000400000 */
[----:B--2---:R-:W-:Y:S01]  /*11870*/  FADD R7, R31, R32 ;  /* 0x000000201f077221 */ /* 0x004fe20000000000 */
[----:B----4-:R-:W-:Y:S02]  /*11880*/  FMNMX R49, R58, R50, !PT ;  /* 0x000000323a317209 */ /* 0x010fe40007800000 */
[----:B------:R0:W2:Y:S01]  /*11890*/  MUFU.EX2 R12, R9 ;  /* 0x00000009000c7308 */ /* 0x0000a20000000800 */
[----:B------:R-:W-:Y:S01]  /*118a0*/  FMUL R10, R10, 1.4426950216293334961 ;  /* 0x3fb8aa3b0a0a7820 */ /* 0x000fe20000400000 */
[----:B------:R-:W-:Y:S04]  /*118b0*/  STL [R1+0x4d8], R61 ;  /* 0x0004d83d01007387 */ /* 0x000fe80000100800 */
[----:B------:R3:W-:Y:S01]  /*118c0*/  STL [R1+0x638], R31 ;  /* 0x0006381f01007387 */ /* 0x0007e20000100800 */
[----:B-1----:R-:W-:-:S03]  /*118d0*/  FADD R11, R8, R11 ;  /* 0x0000000b080b7221 */ /* 0x002fc60000000000 */
[----:B0-----:R-:W0:Y:S01]  /*118e0*/  SHFL.BFLY PT, R9, R7, 0x2, 0x1f ;  /* 0x0c401f0007097f89 */ /* 0x001e2200000e0000 */
[--C-:B------:R-:W-:Y:S01]  /*118f0*/  FFMA R8, R14, UR9, -R49.reuse ;  /* 0x000000090e087c23 */ /* 0x100fe20008000831 */
[----:B---3--:R1:W3:Y:S03]  /*11900*/  MUFU.EX2 R31, R10 ;  /* 0x0000000a001f7308 */ /* 0x0082e60000000800 */
[----:B------:R-:W-:Y:S01]  /*11910*/  FMUL R8, R8, 1.4426950216293334961 ;  /* 0x3fb8aa3b08087820 */ /* 0x000fe20000400000 */
[----:B-1----:R-:W-:-:S04]  /*11920*/  FFMA R10, R15, UR9, -R49 ;  /* 0x000000090f0a7c23 */ /* 0x002fc80008000831 */
[----:B------:R0:W1:Y:S01]  /*11930*/  MUFU.EX2 R29, R8 ;  /* 0x00000008001d7308 */ /* 0x0000620000000800 */
[----:B------:R-:W-:-:S07]  /*11940*/  FMUL R10, R10, 1.4426950216293334961 ;  /* 0x3fb8aa3b0a0a7820 */ /* 0x000fce0000400000 */
[----:B------:R-:W4:Y:S01]  /*11950*/  MUFU.EX2 R30, R10 ;  /* 0x0000000a001e7308 */ /* 0x000f220000000800 */
[----:B-----5:R-:W-:Y:S01]  /*11960*/  FMNMX R40, R57, R41, !PT ;  /* 0x0000002939287209 */ /* 0x020fe20007800000 */
[----:B------:R-:W-:Y:S01]  /*11970*/  STL [R1+0x634], R32 ;  /* 0x0006342001007387 */ /* 0x000fe20000100800 */
[----:B0-----:R-:W-:-:S03]  /*11980*/  FADD R8, R7, R9 ;  /* 0x0000000907087221 */ /* 0x001fc60000000000 */
[----:B------:R0:W-:Y:S01]  /*11990*/  @P5 STS [R3+0x40800], R11 ;  /* 0x0408000b03005388 */ /* 0x0001e20000000800 */
[----:B------:R-:W-:-:S03]  /*119a0*/  FFMA R7, R53, UR9, -R40 ;  /* 0x0000000935077c23 */ /* 0x000fc60008000828 */
[----:B------:R-:W-:Y:S04]  /*119b0*/  STL [R1+0x4d4], R51 ;  /* 0x0004d43301007387 */ /* 0x000fe80000100800 */
[----:B--2---:R-:W-:Y:S01]  /*119c0*/  STL [R1+0x630], R12 ;  /* 0x0006300c01007387 */ /* 0x004fe20000100800 */
[----:B0-----:R-:W-:-:S03]  /*119d0*/  FFMA R11, R52, UR9, -R40 ;  /* 0x00000009340b7c23 */ /* 0x001fc60008000828 */
[----:B------:R-:W-:Y:S01]  /*119e0*/  STL [R1+0x4d0], R49 ;  /* 0x0004d03101007387 */ /* 0x000fe20000100800 */
[----:B------:R-:W-:Y:S01]  /*119f0*/  FMUL R7, R7, 1.4426950216293334961 ;  /* 0x3fb8aa3b07077820 */ /* 0x000fe20000400000 */
[----:B------:R-:W-:Y:S02]  /*11a00*/  FMUL R11, R11, 1.4426950216293334961 ;  /* 0x3fb8aa3b0b0b7820 */ /* 0x000fe40000400000 */
[----:B---3--:R-:W-:Y:S04]  /*11a10*/  STL [R1+0x62c], R31 ;  /* 0x00062c1f01007387 */ /* 0x008fe80000100800 */
[----:B------:R-:W-:Y:S01]  /*11a20*/  STL [R1+0x4cc], R40 ;  /* 0x0004cc2801007387 */ /* 0x000fe20000100800 */
[----:B------:R-:W0:Y:S03]  /*11a30*/  MUFU.EX2 R28, R11 ;  /* 0x0000000b001c7308 */ /* 0x000e260000000800 */
[----:B-1----:R1:W-:Y:S04]  /*11a40*/  STL [R1+0x628], R29 ;  /* 0x0006281d01007387 */ /* 0x0023e80000100800 */
[----:B----4-:R-:W-:Y:S01]  /*11a50*/  STL [R1+0x624], R30 ;  /* 0x0006241e01007387 */ /* 0x010fe20000100800 */
[----:B------:R-:W2:Y:S03]  /*11a60*/  MUFU.EX2 R13, R7 ;  /* 0x00000007000d7308 */ /* 0x000ea60000000800 */
[----:B------:R-:W3:Y:S04]  /*11a70*/  LDL.LU R35, [R1+0xac] ;  /* 0x0000ac0001237983 */ /* 0x000ee80000300800 */
[----:B0-----:R-:W-:Y:S04]  /*11a80*/  STL [R1+0x620], R28 ;  /* 0x0006201c01007387 */ /* 0x001fe80000100800 */
[----:B--2---:R-:W-:Y:S04]  /*11a90*/  STL [R1+0x61c], R13 ;  /* 0x00061c0d01007387 */ /* 0x004fe80000100800 */
[----:B------:R-:W2:Y:S01]  /*11aa0*/  LDL.LU R33, [R1+0xb0] ;  /* 0x0000b00001217983 */ /* 0x000ea20000300800 */
[----:B------:R-:W-:-:S03]  /*11ab0*/  FADD R9, R12, R31 ;  /* 0x0000001f0c097221 */ /* 0x000fc60000000000 */
[----:B------:R-:W0:Y:S01]  /*11ac0*/  SHFL.BFLY PT, R12, R8, 0x1, 0x1f ;  /* 0x0c201f00080c7f89 */ /* 0x000e2200000e0000 */
[----:B------:R-:W-:-:S03]  /*11ad0*/  FADD R7, R29, R30 ;  /* 0x0000001e1d077221 */ /* 0x000fc60000000000 */
[----:B-1----:R-:W4:Y:S01]  /*11ae0*/  LDL.LU R29, [R1+0xb4] ;  /* 0x0000b400011d7983 */ /* 0x002f220000300800 */
[----:B0-----:R-:W-:Y:S01]  /*11af0*/  FADD R12, R8, R12 ;  /* 0x0000000c080c7221 */ /* 0x001fe20000000000 */
[----:B------:R-:W-:Y:S02]  /*11b00*/  FADD R8, R28, R13 ;  /* 0x0000000d1c087221 */ /* 0x000fe40000000000 */
[----:B------:R-:W5:Y:S04]  /*11b10*/  LDL.LU R28, [R1+0xb8] ;  /* 0x0000b800011c7983 */ /* 0x000f680000300800 */
[----:B------:R-:W0:Y:S04]  /*11b20*/  SHFL.BFLY PT, R10, R9, 0x2, 0x1f ;  /* 0x0c401f00090a7f89 */ /* 0x000e2800000e0000 */
[----:B------:R-:W1:Y:S04]  /*11b30*/  SHFL.BFLY PT, R11, R7, 0x2, 0x1f ;  /* 0x0c401f00070b7f89 */ /* 0x000e6800000e0000 */
[----:B------:R-:W-:Y:S01]  /*11b40*/  @P5 STS [R3+0x40880], R12 ;  /* 0x0408800c03005388 */ /* 0x000fe20000000800 */
[----:B0-----:R-:W-:-:S03]  /*11b50*/  FADD R9, R9, R10 ;  /* 0x0000000a09097221 */ /* 0x001fc60000000000 */
[----:B------:R-:W0:Y:S01]  /*11b60*/  SHFL.BFLY PT, R10, R8, 0x2, 0x1f ;  /* 0x0c401f00080a7f89 */ /* 0x000e2200000e0000 */
[----:B-1----:R-:W-:-:S03]  /*11b70*/  FADD R7, R7, R11 ;  /* 0x0000000b07077221 */ /* 0x002fc60000000000 */
[----:B------:R-:W1:Y:S04]  /*11b80*/  SHFL.BFLY PT, R12, R9, 0x1, 0x1f ;  /* 0x0c201f00090c7f89 */ /* 0x000e6800000e0000 */
[----:B------:R-:W1:Y:S01]  /*11b90*/  SHFL.BFLY PT, R11, R7, 0x1, 0x1f ;  /* 0x0c201f00070b7f89 */ /* 0x000e6200000e0000 */
[----:B0-----:R-:W-:Y:S01]  /*11ba0*/  FADD R10, R8, R10 ;  /* 0x0000000a080a7221 */ /* 0x001fe20000000000 */
[----:B-1----:R-:W-:Y:S01]  /*11bb0*/  FADD R9, R9, R12 ;  /* 0x0000000c09097221 */ /* 0x002fe20000000000 */
[----:B------:R-:W-:-:S04]  /*11bc0*/  FADD R7, R7, R11 ;  /* 0x0000000b07077221 */ /* 0x000fc80000000000 */
[----:B------:R0:W-:Y:S04]  /*11bd0*/  @P5 STS [R3+0x40900], R9 ;  /* 0x0409000903005388 */ /* 0x0001e80000000800 */
[----:B------:R1:W-:Y:S01]  /*11be0*/  @P5 STS [R3+0x40980], R7 ;  /* 0x0409800703005388 */ /* 0x0003e20000000800 */
[----:B---3--:R-:W-:-:S05]  /*11bf0*/  FMNMX R34, R56, R35, !PT ;  /* 0x0000002338227209 */ /* 0x008fca0007800000 */
[--C-:B------:R-:W-:Y:S01]  /*11c00*/  FFMA R13, R54, UR9, -R34.reuse ;  /* 0x00000009360d7c23 */ /* 0x100fe20008000822 */
[----:B------:R-:W-:-:S03]  /*11c10*/  FFMA R14, R55, UR9, -R34 ;  /* 0x00000009370e7c23 */ /* 0x000fc60008000822 */
[----:B------:R-:W-:Y:S01]  /*11c20*/  FMUL R13, R13, 1.4426950216293334961 ;  /* 0x3fb8aa3b0d0d7820 */ /* 0x000fe20000400000 */
[----:B------:R-:W-:-:S03]  /*11c30*/  FMUL R8, R14, 1.4426950216293334961 ;  /* 0x3fb8aa3b0e087820 */ /* 0x000fc60000400000 */
[----:B------:R-:W-:Y:S08]  /*11c40*/  MUFU.EX2 R15, R13 ;  /* 0x0000000d000f7308 */ /* 0x000ff00000000800 */
[----:B------:R3:W1:Y:S01]  /*11c50*/  MUFU.EX2 R30, R8 ;  /* 0x00000008001e7308 */ /* 0x0006620000000800 */
[----:B--2---:R-:W-:Y:S01]  /*11c60*/  FMNMX R32, R27, R33, !PT ;  /* 0x000000211b207209 */ /* 0x004fe20007800000 */
[----:B---3--:R-:W2:Y:S04]  /*11c70*/  SHFL.BFLY PT, R8, R10, 0x1, 0x1f ;  /* 0x0c201f000a087f89 */ /* 0x008ea800000e0000 */
[----:B0-----:R-:W-:-:S04]  /*11c80*/  FFMA R9, R100, UR9, -R32 ;  /* 0x0000000964097c23 */ /* 0x001fc80008000820 */
[----:B------:R-:W-:Y:S01]  /*11c90*/  FMUL R9, R9, 1.4426950216293334961 ;  /* 0x3fb8aa3b09097820 */ /* 0x000fe20000400000 */
[----:B-1----:R-:W-:-:S03]  /*11ca0*/  FADD R7, R15, R30 ;  /* 0x0000001e0f077221 */ /* 0x002fc60000000000 */
[----:B------:R0:W1:Y:S01]  /*11cb0*/  MUFU.EX2 R12, R9 ;  /* 0x00000009000c7308 */ /* 0x0000620000000800 */
[----:B------:R-:W-:Y:S01]  /*11cc0*/  FFMA R11, R101, UR9, -R32 ;  /* 0x00000009650b7c23 */ /* 0x000fe20008000820 */
[----:B0-----:R-:W0:Y:S01]  /*11cd0*/  SHFL.BFLY PT, R9, R7, 0x2, 0x1f ;  /* 0x0c401f0007097f89 */ /* 0x001e2200000e0000 */
[----:B----4-:R-:W-:Y:S02]  /*11ce0*/  FMNMX R26, R26, R29, !PT ;  /* 0x0000001d1a1a7209 */ /* 0x010fe40007800000 */
[----:B------:R-:W-:Y:S01]  /*11cf0*/  FMUL R11, R11, 1.4426950216293334961 ;  /* 0x3fb8aa3b0b0b7820 */ /* 0x000fe20000400000 */
[----:B--2---:R-:W-:Y:S02]  /*11d00*/  FADD R8, R10, R8 ;  /* 0x000000080a087221 */ /* 0x004fe40000000000 */
[----:B------:R-:W-:Y:S01]  /*11d10*/  FFMA R10, R102, UR9, -R26 ;  /* 0x00000009660a7c23 */ /* 0x000fe2000800081a */
[----:B------:R-:W2:Y:S02]  /*11d20*/  MUFU.EX2 R14, R11 ;  /* 0x0000000b000e7308 */ /* 0x000ea40000000800 */
[----:B------:R3:W-:Y:S01]  /*11d30*/  @P5 STS [R3+0x40a00], R8 ;  /* 0x040a000803005388 */ /* 0x0007e20000000800 */
[----:B------:R-:W-:Y:S01]  /*11d40*/  FMUL R10, R10, 1.4426950216293334961 ;  /* 0x3fb8aa3b0a0a7820 */ /* 0x000fe20000400000 */
[----:B-----5:R-:W-:-:S02]  /*11d50*/  FMNMX R25, R25, R28, !PT ;  /* 0x0000001c19197209 */ /* 0x020fc40007800000 */
[----:B------:R-:W-:Y:S01]  /*11d60*/  STL [R1+0x4c8], R34 ;  /* 0x0004c82201007387 */ /* 0x000fe20000100800 */
[----:B---3--:R-:W-:-:S03]  /*11d70*/  FFMA R8, R103, UR9, -R26 ;  /* 0x0000000967087c23 */ /* 0x008fc6000800081a */
[----:B------:R3:W-:Y:S01]  /*11d80*/  STL [R1+0x618], R15 ;  /* 0x0006180f01007387 */ /* 0x0007e20000100800 */
[----:B------:R-:W-:-:S03]  /*11d90*/  FMUL R8, R8, 1.4426950216293334961 ;  /* 0x3fb8aa3b08087820 */ /* 0x000fc60000400000 */
[----:B------:R-:W-:Y:S01]  /*11da0*/  STL [R1+0x614], R30 ;  /* 0x0006141e01007387 */ /* 0x000fe20000100800 */
[----:B------:R0:W-:Y:S03]  /*11db0*/  MUFU.EX2 R27, R8 ;  /* 0x00000008001b7308 */ /* 0x0001e60000000800 */
[----:B------:R-:W-:Y:S04]  /*11dc0*/  STL [R1+0x4c4], R32 ;  /* 0x0004c42001007387 */ /* 0x000fe80000100800 */
[----:B------:R-:W4:Y:S01]  /*11dd0*/  LDL.LU R48, [R1+0xbc] ;  /* 0x0000bc0001307983 */ /* 0x000f220000300800 */
[----:B---3--:R3:W5:Y:S01]  /*11de0*/  MUFU.EX2 R15, R10 ;  /* 0x0000000a000f7308 */ /* 0x0087620000000800 */
[----:B0-----:R-:W-:Y:S01]  /*11df0*/  FADD R8, R7, R9 ;  /* 0x0000000907087221 */ /* 0x001fe20000000000 */
[--C-:B------:R-:W-:Y:S01]  /*11e00*/  FFMA R7, R45, UR9, -R25.reuse ;  /* 0x000000092d077c23 */ /* 0x100fe20008000819 */
[----:B-1----:R-:W-:Y:S01]  /*11e10*/  STL [R1+0x610], R12 ;  /* 0x0006100c01007387 */ /* 0x002fe20000100800 */
[----:B---3--:R-:W-:-:S02]  /*11e20*/  FFMA R10, R44, UR9, -R25 ;  /* 0x000000092c0a7c23 */ /* 0x008fc40008000819 */
[----:B------:R-:W-:Y:S02]  /*11e30*/  FMUL R7, R7, 1.4426950216293334961 ;  /* 0x3fb8aa3b07077820 */ /* 0x000fe40000400000 */
[----:B------:R-:W-:Y:S01]  /*11e40*/  FMUL R10, R10, 1.4426950216293334961 ;  /* 0x3fb8aa3b0a0a7820 */ /* 0x000fe20000400000 */
[----:B------:R-:W-:Y:S01]  /*11e50*/  STL [R1+0x4c0], R26 ;  /* 0x0004c01a01007387 */ /* 0x000fe20000100800 */
[----:B--2---:R-:W-:Y:S02]  /*11e60*/  FADD R9, R12, R14 ;  /* 0x0000000e0c097221 */ /* 0x004fe40000000000 */
[----:B------:R-:W0:Y:S01]  /*11e70*/  MUFU.EX2 R13, R10 ;  /* 0x0000000a000d7308 */ /* 0x000e220000000800 */
[----:B------:R1:W-:Y:S07]  /*11e80*/  STL [R1+0x60c], R14 ;  /* 0x00060c0e01007387 */ /* 0x0003ee0000100800 */
[----:B-1----:R-:W1:Y:S01]  /*11e90*/  MUFU.EX2 R14, R7 ;  /* 0x00000007000e7308 */ /* 0x002e620000000800 */
[----:B------:R-:W-:Y:S04]  /*11ea0*/  STL [R1+0x4bc], R25 ;  /* 0x0004bc1901007387 */ /* 0x000fe80000100800 */
[----:B-----5:R-:W-:Y:S04]  /*11eb0*/  STL [R1+0x608], R15 ;  /* 0x0006080f01007387 */ /* 0x020fe80000100800 */
[----:B------:R2:W-:Y:S04]  /*11ec0*/  STL [R1+0x604], R27 ;  /* 0x0006041b01007387 */ /* 0x0005e80000100800 */
[----:B0-----:R-:W-:Y:S04]  /*11ed0*/  STL [R1+0x600], R13 ;  /* 0x0006000d01007387 */ /* 0x001fe80000100800 */
[----:B-1----:R-:W-:Y:S04]  /*11ee0*/  STL [R1+0x5fc], R14 ;  /* 0x0005fc0e01007387 */ /* 0x002fe80000100800 */
[----:B------:R-:W3:Y:S04]  /*11ef0*/  LDL R31, [R1+0x6cc] ;  /* 0x0006cc00011f7983 */ /* 0x000ee80000100800 */
[----:B------:R-:W5:Y:S01]  /*11f00*/  LDL.LU R45, [R1+0xc0] ;  /* 0x0000c000012d7983 */ /* 0x000f620000300800 */
[----:B------:R-:W-:-:S03]  /*11f10*/  FADD R7, R15, R27 ;  /* 0x0000001b0f077221 */ /* 0x000fc60000000000 */
[----:B--2---:R-:W2:Y:S04]  /*11f20*/  LDL.LU R27, [R1+0xc4] ;  /* 0x0000c400011b7983 */ /* 0x004ea80000300800 */
[----:B------:R-:W0:Y:S04]  /*11f30*/  SHFL.BFLY PT, R12, R8, 0x1, 0x1f ;  /* 0x0c201f00080c7f89 */ /* 0x000e2800000e0000 */
[----:B------:R-:W1:Y:S04]  /*11f40*/  SHFL.BFLY PT, R10, R9, 0x2, 0x1f ;  /* 0x0c401f00090a7f89 */ /* 0x000e6800000e0000 */
[----:B------:R-:W1:Y:S01]  /*11f50*/  SHFL.BFLY PT, R11, R7, 0x2, 0x1f ;  /* 0x0c401f00070b7f89 */ /* 0x000e6200000e0000 */
[----:B0-----:R-:W-:Y:S01]  /*11f60*/  FADD R12, R8, R12 ;  /* 0x0000000c080c7221 */ /* 0x001fe20000000000 */
[----:B------:R-:W-:Y:S01]  /*11f70*/  FADD R8, R13, R14 ;  /* 0x0000000e0d087221 */ /* 0x000fe20000000000 */
[----:B-1----:R-:W-:-:S04]  /*11f80*/  FADD R9, R9, R10 ;  /* 0x0000000a09097221 */ /* 0x002fc80000000000 */
[----:B------:R-:W0:Y:S01]  /*11f90*/  SHFL.BFLY PT, R10, R8, 0x2, 0x1f ;  /* 0x0c401f00080a7f89 */ /* 0x000e2200000e0000 */
[----:B------:R-:W-:-:S03]  /*11fa0*/  FADD R7, R7, R11 ;  /* 0x0000000b07077221 */ /* 0x000fc60000000000 */
[----:B------:R-:W-:Y:S04]  /*11fb0*/  @P5 STS [R3+0x40a80], R12 ;  /* 0x040a800c03005388 */ /* 0x000fe80000000800 */
[----:B------:R-:W1:Y:S01]  /*11fc0*/  SHFL.BFLY PT, R12, R9, 0x1, 0x1f ;  /* 0x0c201f00090c7f89 */ /* 0x000e6200000e0000 */
[----:B0-----:R-:W-:-:S03]  /*11fd0*/  FADD R10, R8, R10 ;  /* 0x0000000a080a7221 */ /* 0x001fc60000000000 */
[----:B------:R-:W0:Y:S01]  /*11fe0*/  SHFL.BFLY PT, R11, R7, 0x1, 0x1f ;  /* 0x0c201f00070b7f89 */ /* 0x000e2200000e0000 */
[----:B-1----:R-:W-:-:S05]  /*11ff0*/  FADD R9, R9, R12 ;  /* 0x0000000c09097221 */ /* 0x002fca0000000000 */
[----:B------:R1:W-:Y:S01]  /*12000*/  @P5 STS [R3+0x40b00], R9 ;  /* 0x040b000903005388 */ /* 0x0003e20000000800 */
[----:B0-----:R-:W-:-:S05]  /*12010*/  FADD R7, R7, R11 ;  /* 0x0000000b07077221 */ /* 0x001fca0000000000 */
[----:B------:R0:W-:Y:S01]  /*12020*/  @P5 STS [R3+0x40b80], R7 ;  /* 0x040b800703005388 */ /* 0x0001e20000000800 */
[----:B----4-:R-:W-:-:S05]  /*12030*/  FMNMX R24, R24, R48, !PT ;  /* 0x0000003018187209 */ /* 0x010fca0007800000 */
[--C-:B------:R-:W-:Y:S01]  /*12040*/  FFMA R13, R46, UR9, -R24.reuse ;  /* 0x000000092e0d7c23 */ /* 0x100fe20008000818 */
[----:B------:R-:W-:-:S03]  /*12050*/  FFMA R14, R47, UR9, -R24 ;  /* 0x000000092f0e7c23 */ /* 0x000fc60008000818 */
[----:B------:R-:W-:Y:S01]  /*12060*/  FMUL R13, R13, 1.4426950216293334961 ;  /* 0x3fb8aa3b0d0d7820 */ /* 0x000fe20000400000 */
[----:B------:R-:W-:-:S03]  /*12070*/  FMUL R8, R14, 1.4426950216293334961 ;  /* 0x3fb8aa3b0e087820 */ /* 0x000fc60000400000 */
[----:B------:R-:W4:Y:S08]  /*12080*/  MUFU.EX2 R15, R13 ;  /* 0x0000000d000f7308 */ /* 0x000f300000000800 */
[----:B------:R-:W0:Y:S01]  /*12090*/  MUFU.EX2 R30, R8 ;  /* 0x00000008001e7308 */ /* 0x000e220000000800 */
[----:B------:R-:W-:Y:S04]  /*120a0*/  STL [R1+0x4b8], R24 ;  /* 0x0004b81801007387 */ /* 0x000fe80000100800 */
[----:B----4-:R2:W-:Y:S04]  /*120b0*/  STL [R1+0x5f8], R15 ;  /* 0x0005f80f01007387 */ /* 0x0105e80000100800 */
[----:B0-----:R0:W-:Y:S01]  /*120c0*/  STL [R1+0x5f4], R30 ;  /* 0x0005f41e01007387 */ /* 0x0011e20000100800 */
[----:B-----5:R-:W-:-:S05]  /*120d0*/  FMNMX R44, R19, R45, !PT ;  /* 0x0000002d132c7209 */ /* 0x020fca0007800000 */
[----:B------:R-:W-:Y:S04]  /*120e0*/  STL [R1+0x4b4], R44 ;  /* 0x0004b42c01007387 */ /* 0x000fe80000100800 */
[----:B------:R-:W4:Y:S01]  /*120f0*/  LDL R19, [R1+0x6e0] ;  /* 0x0006e00001137983 */ /* 0x000f220000100800 */
[----:B-1----:R-:W-:Y:S01]  /*12100*/  FFMA R9, R20, UR9, -R44 ;  /* 0x0000000914097c23 */ /* 0x002fe2000800082c */
[----:B------:R-:W-:Y:S02]  /*12110*/  FADD R7, R15, R30 ;  /* 0x0000001e0f077221 */ /* 0x000fe40000000000 */
[----:B------:R-:W1:Y:S01]  /*12120*/  SHFL.BFLY PT, R8, R10, 0x1, 0x1f ;  /* 0x0c201f000a087f89 */ /* 0x000e6200000e0000 */
[----:B------:R-:W-:-:S03]  /*12130*/  FMUL R9, R9, 1.4426950216293334961 ;  /* 0x3fb8aa3b09097820 */ /* 0x000fc60000400000 */
[----:B------:R-:W5:Y:S01]  /*12140*/  LDL R14, [R1+0x6e4] ;  /* 0x0006e400010e7983 */ /* 0x000f620000100800 */
[----:B------:R0:W1:Y:S03]  /*12150*/  MUFU.EX2 R12, R9 ;  /* 0x00000009000c7308 */ /* 0x0000660000000800 */
[----:B0-----:R-:W0:Y:S01]  /*12160*/  SHFL.BFLY PT, R9, R7, 0x2, 0x1f ;  /* 0x0c401f0007097f89 */ /* 0x001e2200000e0000 */
[----:B------:R-:W-:Y:S01]  /*12170*/  FFMA R11, R21, UR9, -R44 ;  /* 0x00000009150b7c23 */ /* 0x000fe2000800082c */
[----:B--2---:R-:W-:-:S03]  /*12180*/  FMNMX R15, R18, R27, !PT ;  /* 0x0000001b120f7209 */ /* 0x004fc60007800000 */
[----:B------:R-:W-:-:S04]  /*12190*/  FMUL R11, R11, 1.4426950216293334961 ;  /* 0x3fb8aa3b0b0b7820 */ /* 0x000fc80000400000 */
[----:B------:R-:W2:Y:S01]  /*121a0*/  MUFU.EX2 R30, R11 ;  /* 0x0000000b001e7308 */ /* 0x000ea20000000800 */
[----:B-1----:R-:W-:Y:S01]  /*121b0*/  FADD R8, R10, R8 ;  /* 0x000000080a087221 */ /* 0x002fe20000000000 */
[----:B------:R-:W-:Y:S01]  /*121c0*/  FFMA R10, R22, UR9, -R15 ;  /* 0x00000009160a7c23 */ /* 0x000fe2000800080f */
[----:B---3--:R-:W-:-:S03]  /*121d0*/  FMNMX R13, R17, R31, !PT ;  /* 0x0000001f110d7209 */ /* 0x008fc60007800000 */
[----:B------:R-:W-:Y:S01]  /*121e0*/  FMUL R10, R10, 1.4426950216293334961 ;  /* 0x3fb8aa3b0a0a7820 */ /* 0x000fe20000400000 */
[----:B------:R1:W-:Y:S03]  /*121f0*/  @P5 STS [R3+0x40c00], R8 ;  /* 0x040c000803005388 */ /* 0x0003e60000000800 */
[----:B------:R3:W2:Y:S01]  /*12200*/  MUFU.EX2 R20, R10 ;  /* 0x0000000a00147308 */ /* 0x0006a20000000800 */
[----:B0-----:R-:W-:Y:S01]  /*12210*/  FADD R7, R7, R9 ;  /* 0x0000000907077221 */ /* 0x001fe20000000000 */
[----:B-1----:R-:W-:Y:S01]  /*12220*/  FFMA R8, R23, UR9, -R15 ;  /* 0x0000000917087c23 */ /* 0x002fe2000800080f */
[--C-:B------:R-:W-:Y:S01]  /*12230*/  FFMA R9, R37, UR9, -R13.reuse ;  /* 0x0000000925097c23 */ /* 0x100fe2000800080d */
[----:B---3--:R-:W-:Y:S02]  /*12240*/  FFMA R10, R36, UR9, -R13 ;  /* 0x00000009240a7c23 */ /* 0x008fe4000800080d */
[----:B------:R-:W0:Y:S01]  /*12250*/  SHFL.BFLY PT, R11, R7, 0x1, 0x1f ;  /* 0x0c201f00070b7f89 */ /* 0x000e2200000e0000 */
[----:B------:R-:W-:Y:S01]  /*12260*/  FMUL R8, R8, 1.4426950216293334961 ;  /* 0x3fb8aa3b08087820 */ /* 0x000fe20000400000 */
[----:B------:R-:W-:Y:S01]  /*12270*/  FMUL R9, R9, 1.4426950216293334961 ;  /* 0x3fb8aa3b09097820 */ /* 0x000fe20000400000 */
[----:B------:R-:W-:Y:S01]  /*12280*/  FMUL R10, R10, 1.4426950216293334961 ;  /* 0x3fb8aa3b0a0a7820 */ /* 0x000fe20000400000 */
[----:B------:R-:W-:Y:S01]  /*12290*/  STL [R1+0x5f0], R12 ;  /* 0x0005f00c01007387 */ /* 0x000fe20000100800 */
[----:B------:R-:W1:Y:S03]  /*122a0*/  MUFU.EX2 R18, R8 ;  /* 0x0000000800127308 */ /* 0x000e660000000800 */
[----:B------:R-:W-:Y:S04]  /*122b0*/  STL [R1+0x4b0], R15 ;  /* 0x0004b00f01007387 */ /* 0x000fe80000100800 */
[----:B--2---:R-:W-:Y:S01]  /*122c0*/  STL [R1+0x5ec], R30 ;  /* 0x0005ec1e01007387 */ /* 0x004fe20000100800 */
[----:B------:R-:W-:Y:S03]  /*122d0*/  MUFU.EX2 R17, R9 ;  /* 0x0000000900117308 */ /* 0x000fe60000000800 */
[----:B------:R2:W-:Y:S05]  /*122e0*/  STL [R1+0x4ac], R13 ;  /* 0x0004ac0d01007387 */ /* 0x0005ea0000100800 */
[----:B--2---:R-:W2:Y:S01]  /*122f0*/  MUFU.EX2 R13, R10 ;  /* 0x0000000a000d7308 */ /* 0x004ea20000000800 */
[----:B------:R-:W-:Y:S01]  /*12300*/  STL [R1+0x5e8], R20 ;  /* 0x0005e81401007387 */ /* 0x000fe20000100800 */
[----:B0-----:R-:W-:-:S03]  /*12310*/  FADD R7, R7, R11 ;  /* 0x0000000b07077221 */ /* 0x001fc60000000000 */
[----:B-1----:R-:W-:Y:S04]  /*12320*/  STL [R1+0x5e4], R18 ;  /* 0x0005e41201007387 */ /* 0x002fe80000100800 */
[----:B--2---:R0:W-:Y:S01]  /*12330*/  STL [R1+0x5e0], R13 ;  /* 0x0005e00d01007387 */ /* 0x0041e20000100800 */
[----:B------:R-:W-:-:S03]  /*12340*/  FADD R11, R13, R17 ;  /* 0x000000110d0b7221 */ /* 0x000fc60000000000 */
[----:B------:R-:W-:Y:S04]  /*12350*/  STL [R1+0x55c], R17 ;  /* 0x00055c1101007387 */ /* 0x000fe80000100800 */
[----:B0-----:R-:W2:Y:S01]  /*12360*/  LDL R13, [R1+0x6e8] ;  /* 0x0006e800010d7983 */ /* 0x001ea20000100800 */
[----:B------:R-:W-:Y:S01]  /*12370*/  FADD R8, R12, R30 ;  /* 0x0000001e0c087221 */ /* 0x000fe20000000000 */
[----:B------:R-:W-:-:S04]  /*12380*/  FADD R9, R20, R18 ;  /* 0x0000001214097221 */ /* 0x000fc80000000000 */
[----:B------:R-:W0:Y:S04]  /*12390*/  SHFL.BFLY PT, R12, R8, 0x2, 0x1f ;  /* 0x0c401f00080c7f89 */ /* 0x000e2800000e0000 */
[----:B------:R-:W1:Y:S01]  /*123a0*/  SHFL.BFLY PT, R10, R9, 0x2, 0x1f ;  /* 0x0c401f00090a7f89 */ /* 0x000e6200000e0000 */
[----:B0-----:R-:W-:-:S03]  /*123b0*/  FADD R8, R8, R12 ;  /* 0x0000000c08087221 */ /* 0x001fc60000000000 */
[----:B------:R-:W0:Y:S01]  /*123c0*/  SHFL.BFLY PT, R12, R11, 0x2, 0x1f ;  /* 0x0c401f000b0c7f89 */ /* 0x000e2200000e0000 */
[----:B-1----:R-:W-:-:S03]  /*123d0*/  FADD R9, R9, R10 ;  /* 0x0000000a09097221 */ /* 0x002fc60000000000 */
[----:B------:R-:W1:Y:S01]  /*123e0*/  SHFL.BFLY PT, R10, R8, 0x1, 0x1f ;  /* 0x0c201f00080a7f89 */ /* 0x000e6200000e0000 */
[----:B0-----:R-:W-:-:S03]  /*123f0*/  FADD R11, R11, R12 ;  /* 0x0000000c0b0b7221 */ /* 0x001fc60000000000 */
[----:B------:R-:W-:Y:S01]  /*12400*/  @P5 STS [R3+0x40c80], R7 ;  /* 0x040c800703005388 */ /* 0x000fe20000000800 */
[----:B----4-:R-:W-:-:S05]  /*12410*/  FMNMX R17, R6, R19, !PT ;  /* 0x0000001306117209 */ /* 0x010fca0007800000 */
[----:B------:R-:W-:-:S04]  /*12420*/  FFMA R6, R38, UR9, -R17 ;  /* 0x0000000926067c23 */ /* 0x000fc80008000811 */
[----:B------:R-:W-:-:S04]  /*12430*/  FMUL R6, R6, 1.4426950216293334961 ;  /* 0x3fb8aa3b06067820 */ /* 0x000fc80000400000 */
[----:B------:R1:W0:Y:S01]  /*12440*/  MUFU.EX2 R18, R6 ;  /* 0x0000000600127308 */ /* 0x0002220000000800 */
[----:B-----5:R-:W-:Y:S01]  /*12450*/  FMNMX R14, R5, R14, !PT ;  /* 0x0000000e050e7209 */ /* 0x020fe20007800000 */
[----:B------:R-:W-:Y:S01]  /*12460*/  FFMA R12, R39, UR9, -R17 ;  /* 0x00000009270c7c23 */ /* 0x000fe20008000811 */
[----:B------:R-:W-:Y:S01]  /*12470*/  STL [R1+0x4a8], R17 ;  /* 0x0004a81101007387 */ /* 0x000fe20000100800 */
[----:B-1----:R-:W-:Y:S02]  /*12480*/  FADD R6, R8, R10 ;  /* 0x0000000a08067221 */ /* 0x002fe40000000000 */
[--C-:B------:R-:W-:Y:S01]  /*12490*/  FFMA R8, R92, UR9, -R14.reuse ;  /* 0x000000095c087c23 */ /* 0x100fe2000800080e */
[----:B------:R-:W-:Y:S01]  /*124a0*/  FMUL R5, R12, 1.4426950216293334961 ;  /* 0x3fb8aa3b0c057820 */ /* 0x000fe20000400000 */
[----:B------:R-:W-:Y:S02]  /*124b0*/  FFMA R12, R93, UR9, -R14 ;  /* 0x000000095d0c7c23 */ /* 0x000fe4000800080e */
[----:B------:R-:W-:Y:S01]  /*124c0*/  FMUL R8, R8, 1.4426950216293334961 ;  /* 0x3fb8aa3b08087820 */ /* 0x000fe20000400000 */
[----:B------:R-:W1:Y:S01]  /*124d0*/  SHFL.BFLY PT, R10, R9, 0x1, 0x1f ;  /* 0x0c201f00090a7f89 */ /* 0x000e6200000e0000 */
[----:B------:R-:W3:Y:S03]  /*124e0*/  MUFU.EX2 R19, R5 ;  /* 0x0000000500137308 */ /* 0x000ee60000000800 */
[----:B0-----:R-:W-:Y:S04]  /*124f0*/  STL [R1+0x554], R18 ;  /* 0x0005541201007387 */ /* 0x001fe80000100800 */
[----:B------:R0:W-:Y:S02]  /*12500*/  STL [R1+0x4a4], R14 ;  /* 0x0004a40e01007387 */ /* 0x0001e40000100800 */
[----:B0-----:R0:W-:Y:S02]  /*12510*/  MUFU.EX2 R14, R8 ;  /* 0x00000008000e7308 */ /* 0x0011e40000000800 */
[----:B0-----:R-:W-:-:S06]  /*12520*/  FMUL R8, R12, 1.4426950216293334961 ;  /* 0x3fb8aa3b0c087820 */ /* 0x001fcc0000400000 */
[----:B------:R-:W0:Y:S01]  /*12530*/  MUFU.EX2 R17, R8 ;  /* 0x0000000800117308 */ /* 0x000e220000000800 */
[----:B---3--:R-:W-:Y:S01]  /*12540*/  FADD R7, R18, R19 ;  /* 0x0000001312077221 */ /* 0x008fe20000000000 */
[----:B------:R1:W-:Y:S04]  /*12550*/  @P5 STS [R3+0x40d00], R6 ;  /* 0x040d000603005388 */ /* 0x0003e80000000800 */
[----:B------:R-:W3:Y:S01]  /*12560*/  SHFL.BFLY PT, R5, R11, 0x1, 0x1f ;  /* 0x0c201f000b057f89 */ /* 0x000ee200000e0000 */
[----:B-1----:R-:W-:-:S03]  /*12570*/  FADD R6, R9, R10 ;  /* 0x0000000a09067221 */ /* 0x002fc60000000000 */
[----:B------:R-:W1:Y:S01]  /*12580*/  SHFL.BFLY PT, R9, R7, 0x2, 0x1f ;  /* 0x0c401f0007097f89 */ /* 0x000e6200000e0000 */
[----:B0-----:R-:W-:-:S05]  /*12590*/  FADD R8, R14, R17 ;  /* 0x000000110e087221 */ /* 0x001fca0000000000 */
[----:B------:R-:W0:Y:S01]  /*125a0*/  SHFL.BFLY PT, R10, R8, 0x2, 0x1f ;  /* 0x0c401f00080a7f89 */ /* 0x000e2200000e0000 */
[----:B---3--:R-:W-:Y:S01]  /*125b0*/  FADD R5, R11, R5 ;  /* 0x000000050b057221 */ /* 0x008fe20000000000 */
[----:B-1----:R-:W-:Y:S01]  /*125c0*/  FADD R7, R7, R9 ;  /* 0x0000000907077221 */ /* 0x002fe20000000000 */
[----:B--2---:R-:W-:Y:S01]  /*125d0*/  FMNMX R11, R4, R13, !PT ;  /* 0x0000000d040b7209 */ /* 0x004fe20007800000 */
[----:B0-----:R-:W-:-:S04]  /*125e0*/  FADD R10, R8, R10 ;  /* 0x0000000a080a7221 */ /* 0x001fc80000000000 */
[--C-:B------:R-:W-:Y:S01]  /*125f0*/  FFMA R4, R94, UR9, -R11.reuse ;  /* 0x000000095e047c23 */ /* 0x100fe2000800080b */
[----:B------:R-:W-:Y:S01]  /*12600*/  FFMA R9, R95, UR9, -R11 ;  /* 0x000000095f097c23 */ /* 0x000fe2000800080b */
[----:B------:R-:W0:Y:S02]  /*12610*/  SHFL.BFLY PT, R8, R7, 0x1, 0x1f ;  /* 0x0c201f0007087f89 */ /* 0x000e2400000e0000 */
[----:B------:R-:W-:Y:S01]  /*12620*/  FMUL R4, R4, 1.4426950216293334961 ;  /* 0x3fb8aa3b04047820 */ /* 0x000fe20000400000 */
[----:B------:R-:W-:Y:S01]  /*12630*/  FMUL R9, R9, 1.4426950216293334961 ;  /* 0x3fb8aa3b09097820 */ /* 0x000fe20000400000 */
[----:B------:R-:W-:Y:S04]  /*12640*/  STL [R1+0x550], R19 ;  /* 0x0005501301007387 */ /* 0x000fe80000100800 */
[----:B------:R-:W-:Y:S01]  /*12650*/  STL [R1+0x15c], R14 ;  /* 0x00015c0e01007387 */ /* 0x000fe20000100800 */
[----:B------:R-:W-:Y:S03]  /*12660*/  MUFU.EX2 R12, R9 ;  /* 0x00000009000c7308 */ /* 0x000fe60000000800 */
[----:B------:R-:W-:Y:S04]  /*12670*/  STL [R1+0x158], R17 ;  /* 0x0001581101007387 */ /* 0x000fe80000100800 */
[----:B------:R1:W-:Y:S02]  /*12680*/  STL [R1+0x4a0], R11 ;  /* 0x0004a00b01007387 */ /* 0x0003e40000100800 */
[----:B-1----:R-:W1:Y:S01]  /*12690*/  MUFU.EX2 R11, R4 ;  /* 0x00000004000b7308 */ /* 0x002e620000000800 */
[----:B0-----:R-:W-:Y:S01]  /*126a0*/  FADD R7, R7, R8 ;  /* 0x0000000807077221 */ /* 0x001fe20000000000 */
[----:B-1----:R-:W-:-:S05]  /*126b0*/  FADD R8, R11, R12 ;  /* 0x0000000c0b087221 */ /* 0x002fca0000000000 */
[----:B------:R-:W0:Y:S04]  /*126c0*/  SHFL.BFLY PT, R9, R8, 0x2, 0x1f ;  /* 0x0c401f0008097f89 */ /* 0x000e2800000e0000 */
[----:B------:R-:W1:Y:S01]  /*126d0*/  SHFL.BFLY PT, R4, R10, 0x1, 0x1f ;  /* 0x0c201f000a047f89 */ /* 0x000e6200000e0000 */
[----:B0-----:R-:W-:-:S05]  /*126e0*/  FADD R9, R8, R9 ;  /* 0x0000000908097221 */ /* 0x001fca0000000000 */
[----:B------:R-:W0:Y:S01]  /*126f0*/  SHFL.BFLY PT, R8, R9, 0x1, 0x1f ;  /* 0x0c201f0009087f89 */ /* 0x000e2200000e0000 */
[----:B-1----:R-:W-:-:S03]  /*12700*/  FADD R4, R10, R4 ;  /* 0x000000040a047221 */ /* 0x002fc60000000000 */
[----:B------:R-:W-:Y:S04]  /*12710*/  @P5 STS [R3+0x40d80], R6 ;  /* 0x040d800603005388 */ /* 0x000fe80000000800 */
[----:B------:R-:W-:Y:S04]  /*12720*/  @P5 STS [R3+0x40e00], R5 ;  /* 0x040e000503005388 */ /* 0x000fe80000000800 */
[----:B------:R-:W-:Y:S04]  /*12730*/  @P5 STS [R3+0x40e80], R7 ;  /* 0x040e800703005388 */ /* 0x000fe80000000800 */
[----:B------:R-:W-:Y:S01]  /*12740*/  @P5 STS [R3+0x40f00], R4 ;  /* 0x040f000403005388 */ /* 0x000fe20000000800 */
[----:B0-----:R-:W-:-:S05]  /*12750*/  FADD R8, R9, R8 ;  /* 0x0000000809087221 */ /* 0x001fca0000000000 */
[----:B------:R-:W-:Y:S01]  /*12760*/  @P5 STS [R3+0x40f80], R8 ;  /* 0x040f800803005388 */ /* 0x000fe20000000800 */
[----:B------:R-:W-:Y:S06]  /*12770*/  BAR.SYNC.DEFER_BLOCKING 0x0 ;  /* 0x0000000000007b1d */ /* 0x000fec0000010000 */
[----:B------:R-:W0:Y:S04]  /*12780*/  LDS R3, [R86+0x40000] ;  /* 0x0400000056037984 */ /* 0x000e280000000800 */
[----:B0-----:R-:W0:Y:S02]  /*12790*/  SHFL.BFLY PT, R4, R3, 0x2, 0x1f ;  /* 0x0c401f0003047f89 */ /* 0x001e2400000e0000 */
[----:B0-----:R-:W-:-:S05]  /*127a0*/  FADD R3, R3, R4 ;  /* 0x0000000403037221 */ /* 0x001fca0000000000 */
[----:B------:R-:W0:Y:S02]  /*127b0*/  SHFL.BFLY PT, R4, R3, 0x1, 0x1f ;  /* 0x0c201f0003047f89 */ /* 0x000e2400000e0000 */
[----:B0-----:R-:W-:-:S05]  /*127c0*/  FADD R9, R3, R4 ;  /* 0x0000000403097221 */ /* 0x001fca0000000000 */
[----:B------:R-:W-:Y:S04]  /*127d0*/  @!P4 STS [R86+0x40000], R9 ;  /* 0x040000095600c388 */ /* 0x000fe80000000800 */
[----:B------:R-:W0:Y:S04]  /*127e0*/  LDS R3, [R16+0x40000] ;  /* 0x0400000010037984 */ /* 0x000e280000000800 */
[----:B0-----:R-:W0:Y:S02]  /*127f0*/  SHFL.BFLY PT, R4, R3, 0x2, 0x1f ;  /* 0x0c401f0003047f89 */ /* 0x001e2400000e0000 */
[----:B0-----:R-:W-:-:S05]  /*12800*/  FADD R3, R3, R4 ;  /* 0x0000000403037221 */ /* 0x001fca0000000000 */
[----:B------:R-:W0:Y:S02]  /*12810*/  SHFL.BFLY PT, R4, R3, 0x1, 0x1f ;  /* 0x0c201f0003047f89 */ /* 0x000e2400000e0000 */
[----:B0-----:R-:W-:-:S05]  /*12820*/  FADD R3, R3, R4 ;  /* 0x0000000403037221 */ /* 0x001fca0000000000 */
[----:B------:R0:W-:Y:S01]  /*12830*/  @!P4 STS [R16+0x40000], R3 ;  /* 0x040000031000c388 */ /* 0x0001e20000000800 */
[----:B------:R-:W-:Y:S01]  /*12840*/  BAR.SYNC.DEFER_BLOCKING 0x0 ;  /* 0x0000000000007b1d */ /* 0x000fe20000010000 */
[----:B0-----:R-:W-:-:S04]  /*12850*/  FADD R3, -R108, R111 ;  /* 0x0000006f6c037221 */ /* 0x001fc80000000100 */
[----:B------:R-:W-:Y:S01]  /*12860*/  FMUL R10, R3, 1.4426950216293334961 ;  /* 0x3fb8aa3b030a7820 */ /* 0x000fe20000400000 */
[----:B------:R-:W-:Y:S01]  /*12870*/  FADD R3, -R106, R107 ;  /* 0x0000006b6a037221 */ /* 0x000fe20000000100 */
[----:B------:R0:W-:Y:S04]  /*12880*/  STL [R1+0x154], R11 ;  /* 0x0001540b01007387 */ /* 0x0001e80000100800 */
[----:B------:R-:W-:Y:S04]  /*12890*/  LDS R6, [R104+0x40000] ;  /* 0x0400000068067984 */ /* 0x000fe80000000800 */
[----:B------:R-:W1:Y:S04]  /*128a0*/  LDS R7, [R104+0x40080] ;  /* 0x0400800068077984 */ /* 0x000e680000000800 */
[----:B------:R-:W-:Y:S04]  /*128b0*/  LDS R4, [R104+0x40100] ;  /* 0x0401000068047984 */ /* 0x000fe80000000800 */
[----:B------:R-:W2:Y:S01]  /*128c0*/  LDS R5, [R104+0x40180] ;  /* 0x0401800068057984 */ /* 0x000ea20000000800 */
[----:B0-----:R-:W-:Y:S01]  /*128d0*/  FMUL R11, R3, 1.4426950216293334961 ;  /* 0x3fb8aa3b030b7820 */ /* 0x001fe20000400000 */
[----:B------:R-:W-:-:S02]  /*128e0*/  FADD R3, -R99, R105 ;  /* 0x0000006963037221 */ /* 0x000fc40000000100 */
[----:B------:R-:W-:Y:S02]  /*128f0*/  LDS R13, [R104+0x40280] ;  /* 0x04028000680d7984 */ /* 0x000fe40000000800 */
[----:B------:R-:W-:Y:S01]  /*12900*/  FMUL R8, R3, 1.4426950216293334961 ;  /* 0x3fb8aa3b03087820 */ /* 0x000fe20000400000 */
[----:B------:R-:W-:Y:S01]  /*12910*/  FADD R3, -R97, R98 ;  /* 0x0000006261037221 */ /* 0x000fe20000000100 */
[----:B------:R-:W-:Y:S03]  /*12920*/  MUFU.EX2 R10, R10 ;  /* 0x0000000a000a7308 */ /* 0x000fe60000000800 */
[----:B------:R-:W-:-:S05]  /*12930*/  FMUL R3, R3, 1.4426950216293334961 ;  /* 0x3fb8aa3b03037820 */ /* 0x000fca0000400000 */
[----:B------:R-:W1:Y:S08]  /*12940*/  MUFU.EX2 R11, R11 ;  /* 0x0000000b000b7308 */ /* 0x000e700000000800 */
[----:B------:R1:W-:Y:S08]  /*12950*/  MUFU.EX2 R20, R8 ;  /* 0x0000000800147308 */ /* 0x0003f00000000800 */
[----:B------:R0:W2:Y:S01]  /*12960*/  MUFU.EX2 R21, R3 ;  /* 0x0000000300157308 */ /* 0x0000a20000000800 */
[----:B-1----:R-:W-:Y:S01]  /*12970*/  FFMA2 R8, R116.F32x2.HI_LO, R10.F32x2.HI_LO, R6.F32x2.HI_LO ;  /* 0x0000000a74087249 */ /* 0x002fe20000000006 */
[----:B------:R-:W-:Y:S04]  /*12980*/  STL [R1+0x150], R12 ;  /* 0x0001500c01007387 */ /* 0x000fe80000100800 */
[----:B------:R-:W-:Y:S01]  /*12990*/  STL.64 [R1+0x430], R8 ;  /* 0x0004300801007387 */ /* 0x000fe20000100a00 */
[----:B0-----:R-:W-:-:S03]  /*129a0*/  FADD R3, -R91, R96 ;  /* 0x000000605b037221 */ /* 0x001fc60000000100 */
[----:B------:R-:W0:Y:S04]  /*129b0*/  LDS R12, [R104+0x40200] ;  /* 0x04020000680c7984 */ /* 0x000e280000000800 */
[----:B------:R-:W-:Y:S01]  /*129c0*/  LDS R8, [R104+0x40300] ;  /* 0x0403000068087984 */ /* 0x000fe20000000800 */
[----:B--2---:R-:W-:-:S03]  /*129d0*/  FFMA2 R6, R118.F32x2.HI_LO, R20.F32x2.HI_LO, R4.F32x2.HI_LO ;  /* 0x0000001476067249 */ /* 0x004fc60000000004 */
[----:B------:R-:W1:Y:S04]  /*129e0*/  LDS R9, [R104+0x40380] ;  /* 0x0403800068097984 */ /* 0x000e680000000800 */
[----:B------:R-:W-:Y:S04]  /*129f0*/  STL.64 [R1+0x438], R6 ;  /* 0x0004380601007387 */ /* 0x000fe80000100a00 */
[----:B------:R-:W1:Y:S04]  /*12a00*/  LDL.LU.64 R38, [R1] ;  /* 0x0000000001267983 */ /* 0x000e680000300a00 */
[----:B------:R-:W2:Y:S04]  /*12a10*/  LDL.LU.64 R36, [R1+0x8] ;  /* 0x0000080001247983 */ /* 0x000ea80000300a00 */
[----:B------:R-:W3:Y:S01]  /*12a20*/  LDL.LU.64 R22, [R1+0x10] ;  /* 0x0000100001167983 */ /* 0x000ee20000300a00 */
[----:B------:R-:W-:Y:S01]  /*12a30*/  FMUL R4, R3, 1.4426950216293334961 ;  /* 0x3fb8aa3b03047820 */ /* 0x000fe20000400000 */
[----:B------:R-:W-:-:S02]  /*12a40*/  FADD R3, -R89, R90 ;  /* 0x0000005a59037221 */ /* 0x000fc40000000100 */
[----:B------:R-:W-:Y:S01]  /*12a50*/  LDS R6, [R104+0x40400] ;  /* 0x0404000068067984 */ /* 0x000fe20000000800 */
[----:B------:R4:W-:Y:S03]  /*12a60*/  MUFU.EX2 R16, R4 ;  /* 0x0000000400107308 */ /* 0x0009e60000000800 */
[----:B------:R-:W2:Y:S04]  /*12a70*/  LDS R7, [R104+0x40480] ;  /* 0x0404800068077984 */ /* 0x000ea80000000800 */
[----:B------:R-:W-:Y:S01]  /*12a80*/  LDS R5, [R104+0x40580] ;  /* 0x0405800068057984 */ /* 0x000fe20000000800 */
[----:B----4-:R-:W-:Y:S01]  /*12a90*/  FMUL R4, R3, 1.4426950216293334961 ;  /* 0x3fb8aa3b03047820 */ /* 0x010fe20000400000 */
[----:B------:R-:W-:-:S03]  /*12aa0*/  FADD R3, -R87, R88 ;  /* 0x0000005857037221 */ /* 0x000fc60000000100 */
[----:B------:R4:W0:Y:S02]  /*12ab0*/  MUFU.EX2 R17, R4 ;  /* 0x0000000400117308 */ /* 0x0008240000000800 */
[----:B----4-:R-:W-:Y:S01]  /*12ac0*/  FMUL R4, R3, 1.4426950216293334961 ;  /* 0x3fb8aa3b03047820 */ /* 0x010fe20000400000 */
[----:B------:R-:W-:-:S05]  /*12ad0*/  FADD R3, -R83, R85 ;  /* 0x0000005553037221 */ /* 0x000fca0000000100 */
[----:B------:R4:W-:Y:S02]  /*12ae0*/  MUFU.EX2 R18, R4 ;  /* 0x0000000400127308 */ /* 0x0009e40000000800 */
[----:B----4-:R-:W-:Y:S01]  /*12af0*/  FMUL R4, R3, 1.4426950216293334961 ;  /* 0x3fb8aa3b03047820 */ /* 0x010fe20000400000 */
[----:B------:R-:W-:-:S05]  /*12b00*/  FADD R3, -R82, R84 ;  /* 0x0000005452037221 */ /* 0x000fca0000000100 */
[----:B------:R4:W1:Y:S01]  /*12b10*/  MUFU.EX2 R19, R4 ;  /* 0x0000000400137308 */ /* 0x0008620000000800 */
[----:B------:R-:W-:Y:S01]  /*12b20*/  FMUL R14, R3, 1.4426950216293334961 ;  /* 0x3fb8aa3b030e7820 */ /* 0x000fe20000400000 */
[----:B------:R-:W-:Y:S01]  /*12b30*/  FADD R3, -R76, R81 ;  /* 0x000000514c037221 */ /* 0x000fe20000000100 */
[----:B----4-:R-:W3:Y:S05]  /*12b40*/  LDS R4, [R104+0x40500] ;  /* 0x0405000068047984 */ /* 0x010eea0000000800 */
[----:B------:R4:W-:Y:S02]  /*12b50*/  MUFU.EX2 R30, R14 ;  /* 0x0000000e001e7308 */ /* 0x0009e40000000800 */
[----:B----4-:R-:W-:Y:S01]  /*12b60*/  FMUL R14, R3, 1.4426950216293334961 ;  /* 0x3fb8aa3b030e7820 */ /* 0x010fe20000400000 */
[----:B------:R-:W-:-:S05]  /*12b70*/  FADD R3, -R79, R80 ;  /* 0x000000504f037221 */ /* 0x000fca0000000100 */
[----:B------:R4:W2:Y:S02]  /*12b80*/  MUFU.EX2 R31, R14 ;  /* 0x0000000e001f7308 */ /* 0x0008a40000000800 */
[----:B----4-:R-:W-:Y:S01]  /*12b90*/  FMUL R14, R3, 1.4426950216293334961 ;  /* 0x3fb8aa3b030e7820 */ /* 0x010fe20000400000 */
[----:B------:R-:W-:-:S04]  /*12ba0*/  FADD R3, -R75, R78 ;  /* 0x0000004e4b037221 */ /* 0x000fc80000000100 */
[----:B------:R-:W-:Y:S01]  /*12bb0*/  FMUL R3, R3, 1.4426950216293334961 ;  /* 0x3fb8aa3b03037820 */ /* 0x000fe20000400000 */
[----:B------:R-:W-:Y:S08]  /*12bc0*/  MUFU.EX2 R46, R14 ;  /* 0x0000000e002e7308 */ /* 0x000ff00000000800 */
[----:B------:R4:W3:Y:S01]  /*12bd0*/  MUFU.EX2 R47, R3 ;  /* 0x00000003002f7308 */ /* 0x0008e20000000800 */
[----:B0-----:R-:W-:-:S05]  /*12be0*/  FFMA2 R52, R124.F32x2.HI_LO, R16.F32x2.HI_LO, R12.F32x2.HI_LO ;  /* 0x000000107c347249 */ /* 0x001fca000000000c */
[----:B------:R-:W-:Y:S01]  /*12bf0*/  STL.64 [R1+0x440], R52 ;  /* 0x0004403401007387 */ /* 0x000fe20000100a00 */
[----:B----4-:R-:W-:Y:S01]  /*12c00*/  FADD R3, -R62, R77 ;  /* 0x0000004d3e037221 */ /* 0x010fe20000000100 */
[----:B-1----:R-:W-:Y:S02]  /*12c10*/  FFMA2 R12, R38.F32x2.HI_LO, R18.F32x2.HI_LO, R8.F32x2.HI_LO ;  /* 0x00000012260c7249 */ /* 0x002fe40000000008 */
[----:B--2---:R-:W-:-:S03]  /*12c20*/  FFMA2 R8, R36.F32x2.HI_LO, R30.F32x2.HI_LO, R6.F32x2.HI_LO ;  /* 0x0000001e24087249 */ /* 0x004fc60000000006 */
[----:B------:R-:W-:Y:S01]  /*12c30*/  STL.64 [R1+0x448], R12 ;  /* 0x0004480c01007387 */ /* 0x000fe20000100a00 */
[----:B---3--:R-:W-:-:S03]  /*12c40*/  FFMA2 R6, R22.F32x2.HI_LO, R46.F32x2.HI_LO, R4.F32x2.HI_LO ;  /* 0x0000002e16067249 */ /* 0x008fc60000000004 */
[----:B------:R-:W-:Y:S01]  /*12c50*/  STL.64 [R1+0x450], R8 ;  /* 0x0004500801007387 */ /* 0x000fe20000100a00 */
[----:B------:R-:W-:Y:S01]  /*12c60*/  FMUL R4, R3, 1.4426950216293334961 ;  /* 0x3fb8aa3b03047820 */ /* 0x000fe20000400000 */
[----:B------:R-:W-:Y:S02]  /*12c70*/  FADD R3, -R42, R43 ;  /* 0x0000002b2a037221 */ /* 0x000fe40000000100 */
[----:B------:R-:W-:Y:S04]  /*12c80*/  STL.64 [R1+0x458], R6 ;  /* 0x0004580601007387 */ /* 0x000fe80000100a00 */
[----:B------:R-:W2:Y:S04]  /*12c90*/  LDL.LU.64 R42, [R1+0x18] ;  /* 0x00001800012a7983 */ /* 0x000ea80000300a00 */
[----:B------:R-:W3:Y:S04]  /*12ca0*/  LDL.LU.64 R38, [R1+0x20] ;  /* 0x0000200001267983 */ /* 0x000ee80000300a00 */
[----:B------:R-:W4:Y:S04]  /*12cb0*/  LDL.LU.64 R36, [R1+0x28] ;  /* 0x0000280001247983 */ /* 0x000f280000300a00 */
[----:B------:R-:W5:Y:S01]  /*12cc0*/  LDL.LU.64 R22, [R1+0x30] ;  /* 0x0000300001167983 */ /* 0x000f620000300a00 */
[----:B------:R0:W-:Y:S03]  /*12cd0*/  MUFU.EX2 R62, R4 ;  /* 0x00000004003e7308 */ /* 0x0001e60000000800 */
[----:B------:R-:W-:Y:S04]  /*12ce0*/  LDS R12, [R104+0x40600] ;  /* 0x04060000680c7984 */ /* 0x000fe80000000800 */
[----:B------:R-:W2:Y:S01]  /*12cf0*/  LDS R13, [R104+0x40680] ;  /* 0x04068000680d7984 */ /* 0x000ea20000000800 */
[----:B0-----:R-:W-:Y:S01]  /*12d00*/  FMUL R4, R3, 1.4426950216293334961 ;  /* 0x3fb8aa3b03047820 */ /* 0x001fe20000400000 */
[----:B------:R-:W-:-:S02]  /*12d10*/  FADD R3, -R63, R74 ;  /* 0x0000004a3f037221 */ /* 0x000fc40000000100 */
[----:B------:R-:W-:Y:S01]  /*12d20*/  LDS R8, [R104+0x40700] ;  /* 0x0407000068087984 */ /* 0x000fe20000000800 */
[----:B------:R0:W2:Y:S03]  /*12d30*/  MUFU.EX2 R63, R4 ;  /* 0x00000004003f7308 */ /* 0x0000a60000000800 */
[----:B------:R-:W3:Y:S04]  /*12d40*/  LDS R9, [R104+0x40780] ;  /* 0x0407800068097984 */ /* 0x000ee80000000800 */
[----:B------:R-:W-:Y:S01]  /*12d50*/  LDS R6, [R104+0x40800] ;  /* 0x0408000068067984 */ /* 0x000fe20000000800 */
[----:B0-----:R-:W-:Y:S01]  /*12d60*/  FMUL R4, R3, 1.4426950216293334961 ;  /* 0x3fb8aa3b03047820 */ /* 0x001fe20000400000 */
[----:B------:R-:W-:-:S02]  /*12d70*/  FADD R3, -R67, R73 ;  /* 0x0000004943037221 */ /* 0x000fc40000000100 */
[----:B------:R-:W4:Y:S01]  /*12d80*/  LDS R7, [R104+0x40880] ;  /* 0x0408800068077984 */ /* 0x000f220000000800 */
[----:B------:R0:W-:Y:S03]  /*12d90*/  MUFU.EX2 R78, R4 ;  /* 0x00000004004e7308 */ /* 0x0001e60000000800 */
[----:B------:R-:W-:Y:S01]  /*12da0*/  LDS R5, [R104+0x40980] ;  /* 0x0409800068057984 */ /* 0x000fe20000000800 */
[----:B0-----:R-:W-:Y:S01]  /*12db0*/  FMUL R4, R3, 1.4426950216293334961 ;  /* 0x3fb8aa3b03047820 */ /* 0x001fe20000400000 */
[----:B------:R-:W-:-:S03]  /*12dc0*/  FADD R3, -R65, R66 ;  /* 0x0000004241037221 */ /* 0x000fc60000000100 */
[----:B------:R0:W3:Y:S01]  /*12dd0*/  MUFU.EX2 R79, R4 ;  /* 0x00000004004f7308 */ /* 0x0000e20000000800 */
[----:B------:R-:W-:Y:S01]  /*12de0*/  FMUL R14, R3, 1.4426950216293334961 ;  /* 0x3fb8aa3b030e7820 */ /* 0x000fe20000400000 */
[----:B------:R-:W-:Y:S01]  /*12df0*/  FADD R3, -R61, R64 ;  /* 0x000000403d037221 */ /* 0x000fe20000000100 */
[----:B0-----:R-:W5:Y:S05]  /*12e00*/  LDS R4, [R104+0x40900] ;  /* 0x0409000068047984 */ /* 0x001f6a0000000800 */
[----:B------:R0:W-:Y:S02]  /*12e10*/  MUFU.EX2 R92, R14 ;  /* 0x0000000e005c7308 */ /* 0x0001e40000000800 */
[----:B0-----:R-:W-:Y:S01]  /*12e20*/  FMUL R14, R3, 1.4426950216293334961 ;  /* 0x3fb8aa3b030e7820 */ /* 0x001fe20000400000 */
[----:B------:R-:W-:-:S05]  /*12e30*/  FADD R3, -R51, R60 ;  /* 0x0000003c33037221 */ /* 0x000fca0000000100 */
[----:B------:R0:W4:Y:S02]  /*12e40*/  MUFU.EX2 R93, R14 ;  /* 0x0000000e005d7308 */ /* 0x0001240000000800 */
[----:B0-----:R-:W-:Y:S01]  /*12e50*/  FMUL R14, R3, 1.4426950216293334961 ;  /* 0x3fb8aa3b030e7820 */ /* 0x001fe20000400000 */
[----:B------:R-:W-:-:S04]  /*12e60*/  FADD R3, -R49, R50 ;  /* 0x0000003231037221 */ /* 0x000fc80000000100 */
[----:B------:R-:W-:Y:S01]  /*12e70*/  FMUL R3, R3, 1.4426950216293334961 ;  /* 0x3fb8aa3b03037820 */ /* 0x000fe20000400000 */
[----:B------:R-:W-:Y:S08]  /*12e80*/  MUFU.EX2 R102, R14 ;  /* 0x0000000e00667308 */ /* 0x000ff00000000800 */
[----:B------:R0:W5:Y:S02]  /*12e90*/  MUFU.EX2 R103, R3 ;  /* 0x0000000300677308 */ /* 0x0001640000000800 */
[----:B0-----:R-:W-:Y:S01]  /*12ea0*/  FADD R3, -R40, R41 ;  /* 0x0000002928037221 */ /* 0x001fe20000000100 */
[----:B--2---:R-:W-:-:S02]  /*12eb0*/  FFMA2 R42, R42.F32x2.HI_LO, R62.F32x2.HI_LO, R12.F32x2.HI_LO ;  /* 0x0000003e2a2a7249 */ /* 0x004fc4000000000c */
[----:B---3--:R-:W-:Y:S02]  /*12ec0*/  FFMA2 R12, R38.F32x2.HI_LO, R78.F32x2.HI_LO, R8.F32x2.HI_LO ;  /* 0x0000004e260c7249 */ /* 0x008fe40000000008 */
[----:B----4-:R-:W-:Y:S02]  /*12ed0*/  FFMA2 R8, R36.F32x2.HI_LO, R92.F32x2.HI_LO, R6.F32x2.HI_LO ;  /* 0x0000005c24087249 */ /* 0x010fe40000000006 */
[----:B-----5:R-:W-:Y:S02]  /*12ee0*/  FFMA2 R6, R22.F32x2.HI_LO, R102.F32x2.HI_LO, R4.F32x2.HI_LO ;  /* 0x0000006616067249 */ /* 0x020fe40000000004 */
[----:B------:R-:W-:Y:S01]  /*12ef0*/  FMUL R4, R3, 1.4426950216293334961 ;  /* 0x3fb8aa3b03047820 */ /* 0x000fe20000400000 */
[----:B------:R-:W-:Y:S01]  /*12f00*/  FADD R3, -R34, R35 ;  /* 0x0000002322037221 */ /* 0x000fe20000000100 */
[----:B------:R0:W-:Y:S02]  /*12f10*/  STL.64 [R1+0x460], R42 ;  /* 0x0004602a01007387 */ /* 0x0001e40000100a00 */
[----:B------:R1:W-:Y:S02]  /*12f20*/  MUFU.EX2 R100, R4 ;  /* 0x0000000400647308 */ /* 0x0003e40000000800 */
[----:B------:R-:W-:Y:S04]  /*12f30*/  STL.64 [R1+0x468], R12 ;  /* 0x0004680c01007387 */ /* 0x000fe80000100a00 */
[----:B------:R-:W-:Y:S01]  /*12f40*/  LDS R5, [R104+0x40d80] ;  /* 0x040d800068057984 */ /* 0x000fe20000000800 */
[----:B-1----:R-:W-:Y:S01]  /*12f50*/  FMUL R4, R3, 1.4426950216293334961 ;  /* 0x3fb8aa3b03047820 */ /* 0x002fe20000400000 */
[----:B------:R-:W-:-:S02]  /*12f60*/  FADD R3, -R32, R33 ;  /* 0x0000002120037221 */ /* 0x000fc40000000100 */
[----:B------:R-:W-:Y:S01]  /*12f70*/  STL.64 [R1+0x470], R8 ;  /* 0x0004700801007387 */ /* 0x000fe20000100a00 */
[----:B------:R1:W2:Y:S03]  /*12f80*/  MUFU.EX2 R101, R4 ;  /* 0x0000000400657308 */ /* 0x0002a60000000800 */
[----:B------:R-:W-:Y:S04]  /*12f90*/  STL.64 [R1+0x478], R6 ;  /* 0x0004780601007387 */ /* 0x000fe80000100a00 */
[----:B0-----:R-:W2:Y:S01]  /*12fa0*/  LDL.LU.64 R42, [R1+0x38] ;  /* 0x00003800012a7983 */ /* 0x001ea20000300a00 */
[----:B-1----:R-:W-:Y:S01]  /*12fb0*/  FMUL R4, R3, 1.4426950216293334961 ;  /* 0x3fb8aa3b03047820 */ /* 0x002fe20000400000 */
[----:B------:R-:W-:-:S02]  /*12fc0*/  FADD R3, -R26, R29 ;  /* 0x0000001d1a037221 */ /* 0x000fc40000000100 */
[----:B------:R-:W3:Y:S01]  /*12fd0*/  LDL.LU.64 R40, [R1+0x40] ;  /* 0x0000400001287983 */ /* 0x000ee20000300a00 */
[----:B------:R0:W-:Y:S03]  /*12fe0*/  MUFU.EX2 R98, R4 ;  /* 0x0000000400627308 */ /* 0x0001e60000000800 */
[----:B------:R-:W-:Y:S04]  /*12ff0*/  LDS R12, [R104+0x40a00] ;  /* 0x040a0000680c7984 */ /* 0x000fe80000000800 */
[----:B------:R-:W2:Y:S01]  /*13000*/  LDS R13, [R104+0x40a80] ;  /* 0x040a8000680d7984 */ /* 0x000ea20000000800 */
[----:B0-----:R-:W-:Y:S01]  /*13010*/  FMUL R4, R3, 1.4426950216293334961 ;  /* 0x3fb8aa3b03047820 */ /* 0x001fe20000400000 */
[----:B------:R-:W-:-:S02]  /*13020*/  FADD R3, -R25, R28 ;  /* 0x0000001c19037221 */ /* 0x000fc40000000100 */
[----:B------:R-:W-:Y:S04]  /*13030*/  LDS R8, [R104+0x40b00] ;  /* 0x040b000068087984 */ /* 0x000fe80000000800 */
[----:B------:R-:W4:Y:S04]  /*13040*/  LDL.LU.64 R28, [R1+0x48] ;  /* 0x00004800011c7983 */ /* 0x000f280000300a00 */
[----:B------:R-:W5:Y:S04]  /*13050*/  LDL.LU.64 R38, [R1+0x50] ;  /* 0x0000500001267983 */ /* 0x000f680000300a00 */
[----:B------:R-:W5:Y:S04]  /*13060*/  LDL.LU R36, [R1+0x2a0] ;  /* 0x0002a00001247983 */ /* 0x000f680000300800 */
[----:B------:R-:W5:Y:S04]  /*13070*/  LDL.LU R35, [R1+0x2a4] ;  /* 0x0002a40001237983 */ /* 0x000f680000300800 */
[----:B------:R-:W5:Y:S01]  /*13080*/  LDL.LU R34, [R1+0x280] ;  /* 0x0002800001227983 */ /* 0x000f620000300800 */
[----:B------:R-:W-:-:S03]  /*13090*/  FMUL R14, R3, 1.4426950216293334961 ;  /* 0x3fb8aa3b030e7820 */ /* 0x000fc60000400000 */
[----:B------:R-:W5:Y:S01]  /*130a0*/  LDL.LU R33, [R1+0x284] ;  /* 0x0002840001217983 */ /* 0x000f620000300800 */
[----:B------:R-:W-:-:S03]  /*130b0*/  FADD R3, -R24, R48 ;  /* 0x0000003018037221 */ /* 0x000fc60000000100 */
[----:B------:R-:W5:Y:S04]  /*130c0*/  LDL.LU R32, [R1+0x270] ;  /* 0x0002700001207983 */ /* 0x000f680000300800 */
[----:B------:R-:W5:Y:S04]  /*130d0*/  LDL.LU R26, [R1+0x274] ;  /* 0x00027400011a7983 */ /* 0x000f680000300800 */
[----:B------:R-:W5:Y:S04]  /*130e0*/  LDL.LU R25, [R1+0x230] ;  /* 0x0002300001197983 */ /* 0x000f680000300800 */
[----:B------:R-:W5:Y:S04]  /*130f0*/  LDL.LU R24, [R1+0x234] ;  /* 0x0002340001187983 */ /* 0x000f680000300800 */
[----:B------:R-:W5:Y:S04]  /*13100*/  LDL.LU R23, [R1+0x2a8] ;  /* 0x0002a80001177983 */ /* 0x000f680000300800 */
[----:B------:R-:W5:Y:S04]  /*13110*/  LDL.LU R22, [R1+0x2ac] ;  /* 0x0002ac0001167983 */ /* 0x000f680000300800 */
[----:B------:R-:W3:Y:S01]  /*13120*/  LDS R9, [R104+0x40b80] ;  /* 0x040b800068097984 */ /* 0x000ee20000000800 */
[----:B------:R0:W3:Y:S03]  /*13130*/  MUFU.EX2 R99, R4 ;  /* 0x0000000400637308 */ /* 0x0000e60000000800 */
[----:B------:R-:W-:Y:S04]  /*13140*/  LDS R6, [R104+0x40c00] ;  /* 0x040c000068067984 */ /* 0x000fe80000000800 */
[----:B------:R-:W4:Y:S04]  /*13150*/  LDS R7, [R104+0x40c80] ;  /* 0x040c800068077984 */ /* 0x000f280000000800 */
[----:B0-----:R-:W5:Y:S01]  /*13160*/  LDS R4, [R104+0x40d00] ;  /* 0x040d000068047984 */ /* 0x001f620000000800 */
        /* <DEDUP_REMOVED lines=8> */
[----:B------:R-:W5:Y:S01]  /*131f0*/  MUFU.EX2 R95, R3 ;  /* 0x00000003005f7308 */ /* 0x000f620000000800 */
[----:B--2---:R-:W-:-:S02]  /*13200*/  FFMA2 R12, R42.F32x2.HI_LO, R100.F32x2.HI_LO, R12.F32x2.HI_LO ;  /* 0x000000642a0c7249 */ /* 0x004fc4000000000c */
[----:B---3--:R-:W-:-:S03]  /*13210*/  FFMA2 R8, R40.F32x2.HI_LO, R98.F32x2.HI_LO, R8.F32x2.HI_LO ;  /* 0x0000006228087249 */ /* 0x008fc60000000008 */
[----:B------:R-:W-:Y:S01]  /*13220*/  STL.64 [R1+0x480], R12 ;  /* 0x0004800c01007387 */ /* 0x000fe20000100a00 */
[----:B----4-:R-:W-:-:S03]  /*13230*/  FFMA2 R6, R28.F32x2.HI_LO, R96.F32x2.HI_LO, R6.F32x2.HI_LO ;  /* 0x000000601c067249 */ /* 0x010fc60000000006 */
[----:B------:R-:W2:Y:S01]  /*13240*/  LDL.LU R29, [R1+0x288] ;  /* 0x00028800011d7983 */ /* 0x000ea20000300800 */
[----:B-----5:R-:W-:-:S03]  /*13250*/  FFMA2 R4, R38.F32x2.HI_LO, R94.F32x2.HI_LO, R4.F32x2.HI_LO ;  /* 0x0000005e26047249 */ /* 0x020fc60000000004 */
[----:B------:R-:W-:Y:S04]  /*13260*/  STL.64 [R1+0x488], R8 ;  /* 0x0004880801007387 */ /* 0x000fe80000100a00 */
[----:B------:R-:W3:Y:S04]  /*13270*/  LDL.LU R28, [R1+0x28c] ;  /* 0x00028c00011c7983 */ /* 0x000ee80000300800 */
[----:B------:R0:W-:Y:S01]  /*13280*/  STL.64 [R1+0x490], R6 ;  /* 0x0004900601007387 */ /* 0x0001e20000100a00 */
[----:B------:R-:W-:-:S03]  /*13290*/  FMUL R3, R10, R36 ;  /* 0x000000240a037220 */ /* 0x000fc60000400000 */
[----:B------:R-:W4:Y:S04]  /*132a0*/  LDL.LU R27, [R1+0x278] ;  /* 0x00027800011b7983 */ /* 0x000f280000300800 */
[----:B0-----:R-:W5:Y:S04]  /*132b0*/  LDL.LU R7, [R1+0x27c] ;  /* 0x00027c0001077983 */ /* 0x001f680000300800 */
[----:B------:R-:W5:Y:S04]  /*132c0*/  LDL.LU R15, [R1+0x238] ;  /* 0x00023800010f7983 */ /* 0x000f680000300800 */
[----:B------:R0:W-:Y:S04]  /*132d0*/  STL.64 [R1+0x498], R4 ;  /* 0x0004980401007387 */ /* 0x0001e80000100a00 */
[----:B------:R-:W5:Y:S04]  /*132e0*/  LDL.LU R14, [R1+0x23c] ;  /* 0x00023c00010e7983 */ /* 0x000f680000300800 */
[----:B------:R1:W-:Y:S01]  /*132f0*/  STL [R1+0x10], R3 ;  /* 0x0000100301007387 */ /* 0x0003e20000100800 */
[C---:B0-----:R-:W-:Y:S01]  /*13300*/  FMUL R4, R10.reuse, R35 ;  /* 0x000000230a047220 */ /* 0x041fe20000400000 */
[----:B------:R-:W-:-:S04]  /*13310*/  FMUL R5, R10, R34 ;  /* 0x000000220a057220 */ /* 0x000fc80000400000 */
[----:B------:R0:W-:Y:S01]  /*13320*/  STL [R1+0x14], R4 ;  /* 0x0000140401007387 */ /* 0x0001e20000100800 */
[C---:B-1----:R-:W-:Y:S01]  /*13330*/  FMUL R3, R10.reuse, R33 ;  /* 0x000000210a037220 */ /* 0x042fe20000400000 */
[C---:B------:R-:W-:Y:S02]  /*13340*/  FMUL R8, R10.reuse, R25 ;  /* 0x000000190a087220 */ /* 0x040fe40000400000 */
[----:B------:R1:W-:Y:S01]  /*13350*/  STL [R1], R5 ;  /* 0x0000000501007387 */ /* 0x0003e20000100800 */
[C---:B------:R-:W-:Y:S01]  /*13360*/  FMUL R9, R10.reuse, R24 ;  /* 0x000000180a097220 */ /* 0x040fe20000400000 */
[C---:B0-----:R-:W-:Y:S01]  /*13370*/  FMUL R4, R10.reuse, R32 ;  /* 0x000000200a047220 */ /* 0x041fe20000400000 */
[----:B-1----:R-:W-:-:S04]  /*13380*/  FMUL R5, R10, R26 ;  /* 0x0000001a0a057220 */ /* 0x002fc80000400000 */
[----:B------:R0:W-:Y:S04]  /*13390*/  STL [R1+0xb58], R4 ;  /* 0x000b580401007387 */ /* 0x0001e80000100800 */
[----:B------:R1:W-:Y:S04]  /*133a0*/  STL [R1+0x4], R3 ;  /* 0x0000040301007387 */ /* 0x0003e80000100800 */
[----:B------:R-:W-:Y:S01]  /*133b0*/  STL [R1+0xb5c], R5 ;  /* 0x000b5c0501007387 */ /* 0x000fe20000100800 */
[----:B0-----:R-:W-:-:S03]  /*133c0*/  FMUL R4, R11, R23 ;  /* 0x000000170b047220 */ /* 0x001fc60000400000 */
[----:B------:R0:W-:Y:S01]  /*133d0*/  STL [R1+0xb50], R8 ;  /* 0x000b500801007387 */ /* 0x0001e20000100800 */
[----:B-1----:R-:W-:-:S03]  /*133e0*/  FMUL R3, R11, R22 ;  /* 0x000000160b037220 */ /* 0x002fc60000400000 */
[----:B------:R-:W-:Y:S04]  /*133f0*/  STL [R1+0xb54], R9 ;  /* 0x000b540901007387 */ /* 0x000fe80000100800 */
[----:B------:R-:W5:Y:S04]  /*13400*/  LDL.LU R26, [R1+0x2f0] ;  /* 0x0002f000011a7983 */ /* 0x000f680000300800 */
[----:B------:R-:W-:Y:S04]  /*13410*/  STL [R1+0x18], R4 ;  /* 0x0000180401007387 */ /* 0x000fe80000100800 */
[----:B------:R-:W5:Y:S04]  /*13420*/  LDL.LU R25, [R1+0x2f4] ;  /* 0x0002f40001197983 */ /* 0x000f680000300800 */
[----:B------:R1:W-:Y:S04]  /*13430*/  STL [R1+0x1c], R3 ;  /* 0x00001c0301007387 */ /* 0x0003e80000100800 */
[----:B------:R-:W5:Y:S04]  /*13440*/  LDL.LU R24, [R1+0x2e0] ;  /* 0x0002e00001187983 */ /* 0x000f680000300800 */
[----:B------:R-:W5:Y:S04]  /*13450*/  LDL.LU R23, [R1+0x2e4] ;  /* 0x0002e40001177983 */ /* 0x000f680000300800 */
[----:B------:R-:W5:Y:S04]  /*13460*/  LDL.LU R12, [R1+0x2d0] ;  /* 0x0002d000010c7983 */ /* 0x000f680000300800 */
[----:B------:R-:W5:Y:S04]  /*13470*/  LDL.LU R13, [R1+0x2d4] ;  /* 0x0002d400010d7983 */ /* 0x000f680000300800 */
[----:B------:R-:W5:Y:S04]  /*13480*/  LDL.LU R22, [R1+0x250] ;  /* 0x0002500001167983 */ /* 0x000f680000300800 */
[----:B0-----:R-:W5:Y:S04]  /*13490*/  LDL.LU R8, [R1+0x254] ;  /* 0x0002540001087983 */ /* 0x001f680000300800 */
[----:B------:R-:W5:Y:S04]  /*134a0*/  LDL.LU R5, [R1+0x2f8] ;  /* 0x0002f80001057983 */ /* 0x000f680000300800 */
[----:B-1----:R-:W5:Y:S01]  /*134b0*/  LDL.LU R3, [R1+0x2fc] ;  /* 0x0002fc0001037983 */ /* 0x002f620000300800 */
[----:B--2---:R-:W-:-:S05]  /*134c0*/  FMUL R9, R11, R29 ;  /* 0x0000001d0b097220 */ /* 0x004fca0000400000 */
[----:B------:R-:W-:Y:S01]  /*134d0*/  STL [R1+0x8], R9 ;  /* 0x0000080901007387 */ /* 0x000fe20000100800 */
[C---:B---3--:R-:W-:Y:S01]  /*134e0*/  FMUL R4, R11.reuse, R28 ;  /* 0x0000001c0b047220 */ /* 0x048fe20000400000 */
[----:B----4-:R-:W-:-:S05]  /*134f0*/  FMUL R6, R11, R27 ;  /* 0x0000001b0b067220 */ /* 0x010fca0000400000 */
[----:B------:R-:W-:Y:S01]  /*13500*/  STL [R1+0xb60], R6 ;  /* 0x000b600601007387 */ /* 0x000fe20000100800 */
[----:B-----5:R-:W-:-:S03]  /*13510*/  FMUL R7, R11, R7 ;  /* 0x000000070b077220 */ /* 0x020fc60000400000 */
[----:B------:R-:W-:Y:S01]  /*13520*/  STL [R1+0xc], R4 ;  /* 0x00000c0401007387 */ /* 0x000fe20000100800 */
[----:B------:R-:W-:-:S03]  /*13530*/  FMUL R10, R11, R15 ;  /* 0x0000000f0b0a7220 */ /* 0x000fc60000400000 */
[----:B------:R-:W-:Y:S04]  /*13540*/  STL [R1+0xb64], R7 ;  /* 0x000b640701007387 */ /* 0x000fe80000100800 */
[----:B------:R0:W-:Y:S01]  /*13550*/  STL [R1+0xb68], R10 ;  /* 0x000b680a01007387 */ /* 0x0001e20000100800 */
[----:B------:R-:W-:-:S03]  /*13560*/  FMUL R11, R11, R14 ;  /* 0x0000000e0b0b7220 */ /* 0x000fc60000400000 */
[----:B------:R-:W2:Y:S04]  /*13570*/  LDL.LU R34, [R1+0x2e8] ;  /* 0x0002e80001227983 */ /* 0x000ea80000300800 */
[----:B------:R-:W3:Y:S04]  /*13580*/  LDL.LU R33, [R1+0x2ec] ;  /* 0x0002ec0001217983 */ /* 0x000ee80000300800 */
[----:B------:R-:W4:Y:S04]  /*13590*/  LDL.LU R14, [R1+0x2d8] ;  /* 0x0002d800010e7983 */ /* 0x000f280000300800 */
[----:B------:R-:W5:Y:S04]  /*135a0*/  LDL.LU R15, [R1+0x2dc] ;  /* 0x0002dc00010f7983 */ /* 0x000f680000300800 */
[----:B------:R-:W5:Y:S04]  /*135b0*/  LDL.LU R32, [R1+0x258] ;  /* 0x0002580001207983 */ /* 0x000f680000300800 */
[----:B------:R-:W5:Y:S04]  /*135c0*/  LDL.LU R29, [R1+0x25c] ;  /* 0x00025c00011d7983 */ /* 0x000f680000300800 */
[----:B0-----:R-:W5:Y:S04]  /*135d0*/  LDL.LU R10, [R1+0x390] ;  /* 0x00039000010a7983 */ /* 0x001f680000300800 */
[----:B------:R-:W5:Y:S04]  /*135e0*/  LDL.LU R7, [R1+0x394] ;  /* 0x0003940001077983 */ /* 0x000f680000300800 */
[----:B------:R-:W5:Y:S04]  /*135f0*/  LDL.LU R4, [R1+0x350] ;  /* 0x0003500001047983 */ /* 0x000f680000300800 */
[----:B------:R-:W5:Y:S04]  /*13600*/  LDL.LU R9, [R1+0x354] ;  /* 0x0003540001097983 */ /* 0x000f680000300800 */
[----:B------:R-:W5:Y:S04]  /*13610*/  LDL.LU R28, [R1+0x330] ;  /* 0x00033000011c7983 */ /* 0x000f680000300800 */
[----:B------:R0:W-:Y:S01]  /*13620*/  STL [R1+0xb6c], R11 ;  /* 0x000b6c0b01007387 */ /* 0x0001e20000100800 */
[----:B------:R-:W-:-:S05]  /*13630*/  FMUL R6, R20, R26 ;  /* 0x0000001a14067220 */ /* 0x000fca0000400000 */
[----:B------:R1:W-:Y:S01]  /*13640*/  STL [R1+0x30], R6 ;  /* 0x0000300601007387 */ /* 0x0003e20000100800 */
[C---:B------:R-:W-:Y:S01]  /*13650*/  FMUL R25, R20.reuse, R25 ;  /* 0x0000001914197220 */ /* 0x040fe20000400000 */
[----:B0-----:R-:W-:-:S04]  /*13660*/  FMUL R11, R20, R24 ;  /* 0x00000018140b7220 */ /* 0x001fc80000400000 */
[----:B------:R-:W-:Y:S01]  /*13670*/  STL [R1+0x34], R25 ;  /* 0x0000341901007387 */ /* 0x000fe20000100800 */
[----:B-1----:R-:W-:-:S03]  /*13680*/  FMUL R6, R20, R23 ;  /* 0x0000001714067220 */ /* 0x002fc60000400000 */
[----:B------:R0:W-:Y:S04]  /*13690*/  STL [R1+0x20], R11 ;  /* 0x0000200b01007387 */ /* 0x0001e80000100800 */
[----:B------:R1:W-:Y:S01]  /*136a0*/  STL [R1+0x24], R6 ;  /* 0x0000240601007387 */ /* 0x0003e20000100800 */
[C---:B0-----:R-:W-:Y:S01]  /*136b0*/  FMUL R11, R20.reuse, R22 ;  /* 0x00000016140b7220 */ /* 0x041fe20000400000 */
[----:B-1----:R-:W-:-:S04]  /*136c0*/  FMUL R6, R20, R8 ;  /* 0x0000000814067220 */ /* 0x002fc80000400000 */
[----:B------:R-:W-:Y:S01]  /*136d0*/  STL [R1+0x40], R11 ;  /* 0x0000400b01007387 */ /* 0x000fe20000100800 */
[----:B------:R-:W-:-:S03]  /*136e0*/  FMUL R5, R21, R5 ;  /* 0x0000000515057220 */ /* 0x000fc60000400000 */
[----:B------:R-:W5:Y:S04]  /*136f0*/  LDL.LU R27, [R1+0x334] ;  /* 0x00033400011b7983 */ /* 0x000f680000300800 */
[----:B------:R0:W-:Y:S04]  /*13700*/  STL [R1+0x44], R6 ;  /* 0x0000440601007387 */ /* 0x0001e80000100800 */
[----:B------:R1:W-:Y:S04]  /*13710*/  STL [R1+0x38], R5 ;  /* 0x0000380501007387 */ /* 0x0003e80000100800 */
[----:B------:R-:W5:Y:S04]  /*13720*/  LDL.LU R26, [R1+0x310] ;  /* 0x00031000011a7983 */ /* 0x000f680000300800 */
[----:B------:R-:W5:Y:S04]  /*13730*/  LDL.LU R25, [R1+0x314] ;  /* 0x0003140001197983 */ /* 0x000f680000300800 */
[----:B0-----:R-:W5:Y:S04]  /*13740*/  LDL.LU R6, [R1+0x398] ;  /* 0x0003980001067983 */ /* 0x001f680000300800 */
[----:B-1----:R-:W5:Y:S04]  /*13750*/  LDL.LU R5, [R1+0x39c] ;  /* 0x00039c0001057983 */ /* 0x002f680000300800 */
[----:B------:R-:W5:Y:S04]  /*13760*/  LDL.LU R8, [R1+0x358] ;  /* 0x0003580001087983 */ /* 0x000f680000300800 */
[----:B------:R-:W5:Y:S01]  /*13770*/  LDL.LU R24, [R1+0x35c] ;  /* 0x00035c0001187983 */ /* 0x000f620000300800 */
[C---:B------:R-:W-:Y:S01]  /*13780*/  FMUL R12, R20.reuse, R12 ;  /* 0x0000000c140c7220 */ /* 0x040fe20000400000 */
[----:B------:R-:W-:-:S02]  /*13790*/  FMUL R13, R20, R13 ;  /* 0x0000000d140d7220 */ /* 0x000fc40000400000 */
[----:B------:R-:W5:Y:S04]  /*137a0*/  LDL.LU R23, [R1+0x338] ;  /* 0x0003380001177983 */ /* 0x000f680000300800 */
[----:B------:R-:W5:Y:S04]  /*137b0*/  LDL.LU R22, [R1+0x33c] ;  /* 0x00033c0001167983 */ /* 0x000f680000300800 */
[----:B------:R-:W5:Y:S01]  /*137c0*/  LDL.LU R20, [R1+0x318] ;  /* 0x0003180001147983 */ /* 0x000f620000300800 */
[----:B------:R-:W-:-:S03]  /*137d0*/  FMUL R11, R21, R3 ;  /* 0x00000003150b7220 */ /* 0x000fc60000400000 */
[----:B------:R-:W5:Y:S04]  /*137e0*/  LDL.LU R3, [R1+0x31c] ;  /* 0x00031c0001037983 */ /* 0x000f680000300800 */
[----:B------:R3:W-:Y:S01]  /*137f0*/  STL [R1+0xb70], R11 ;  /* 0x000b700b01007387 */ /* 0x0007e20000100800 */
[C---:B--2---:R-:W-:Y:S01]  /*13800*/  FMUL R34, R21.reuse, R34 ;  /* 0x0000002215227220 */ /* 0x044fe20000400000 */
[----:B---3--:R-:W-:-:S04]  /*13810*/  FMUL R11, R21, R33 ;  /* 0x00000021150b7220 */ /* 0x008fc80000400000 */
[----:B------:R-:W-:Y:S01]  /*13820*/  STL [R1+0x28], R34 ;  /* 0x0000282201007387 */ /* 0x000fe20000100800 */
[C---:B----4-:R-:W-:Y:S01]  /*13830*/  FMUL R14, R21.reuse, R14 ;  /* 0x0000000e150e7220 */ /* 0x050fe20000400000 */
[C---:B-----5:R-:W-:Y:S02]  /*13840*/  FMUL R15, R21.reuse, R15 ;  /* 0x0000000f150f7220 */ /* 0x060fe40000400000 */
[----:B------:R0:W-:Y:S04]  /*13850*/  STL [R1+0x2c], R11 ;  /* 0x00002c0b01007387 */ /* 0x0001e80000100800 */
[----:B------:R-:W-:Y:S04]  /*13860*/  STL.64 [R1+0xb48], R14 ;  /* 0x000b480e01007387 */ /* 0x000fe80000100a00 */
[----:B------:R1:W-:Y:S01]  /*13870*/  STL.64 [R1+0xb40], R12 ;  /* 0x000b400c01007387 */ /* 0x0003e20000100a00 */
[C---:B0-----:R-:W-:Y:S01]  /*13880*/  FMUL R11, R21.reuse, R29 ;  /* 0x0000001d150b7220 */ /* 0x041fe20000400000 */
[C---:B------:R-:W-:Y:S01]  /*13890*/  FMUL R10, R16.reuse, R10 ;  /* 0x0000000a100a7220 */ /* 0x040fe20000400000 */
[C---:B------:R-:W-:Y:S01]  /*138a0*/  FMUL R7, R16.reuse, R7 ;  /* 0x0000000710077220 */ /* 0x040fe20000400000 */
[----:B-1----:R-:W-:Y:S01]  /*138b0*/  FMUL R12, R21, R32 ;  /* 0x00000020150c7220 */ /* 0x002fe20000400000 */
[C---:B------:R-:W-:Y:S01]  /*138c0*/  FMUL R4, R16.reuse, R4 ;  /* 0x0000000410047220 */ /* 0x040fe20000400000 */
[----:B------:R-:W-:-:S03]  /*138d0*/  FMUL R9, R16, R9 ;  /* 0x0000000910097220 */ /* 0x000fc60000400000 */
[----:B------:R-:W-:Y:S01]  /*138e0*/  STL [R1+0x48], R12 ;  /* 0x0000480c01007387 */ /* 0x000fe20000100800 */
[----:B------:R-:W-:-:S03]  /*138f0*/  FMUL R15, R16, R28 ;  /* 0x0000001c100f7220 */ /* 0x000fc60000400000 */
[----:B------:R-:W-:Y:S04]  /*13900*/  STL [R1+0xb74], R10 ;  /* 0x000b740a01007387 */ /* 0x000fe80000100800 */
[----:B------:R-:W-:Y:S04]  /*13910*/  STL [R1+0x4c], R11 ;  /* 0x00004c0b01007387 */ /* 0x000fe80000100800 */
[----:B------:R-:W-:Y:S04]  /*13920*/  STL [R1+0xb78], R7 ;  /* 0x000b780701007387 */ /* 0x000fe80000100800 */
[----:B------:R-:W-:Y:S04]  /*13930*/  STL [R1+0xb7c], R4 ;  /* 0x000b7c0401007387 */ /* 0x000fe80000100800 */
[----:B------:R-:W-:Y:S04]  /*13940*/  STL [R1+0xb80], R9 ;  /* 0x000b800901007387 */ /* 0x000fe80000100800 */
[----:B------:R-:W-:Y:S01]  /*13950*/  STL [R1+0xb84], R15 ;  /* 0x000b840f01007387 */ /* 0x000fe20000100800 */
[----:B------:R-:W-:-:S05]  /*13960*/  FMUL R14, R16, R27 ;  /* 0x0000001b100e7220 */ /* 0x000fca0000400000 */
[----:B------:R-:W-:Y:S01]  /*13970*/  STL [R1+0xb88], R14 ;  /* 0x000b880e01007387 */ /* 0x000fe20000100800 */
[----:B------:R-:W-:-:S05]  /*13980*/  FMUL R6, R17, R6 ;  /* 0x0000000611067220 */ /* 0x000fca0000400000 */
[----:B------:R0:W-:Y:S02]  /*13990*/  STL [R1+0xb8c], R6 ;  /* 0x000b8c0601007387 */ /* 0x0001e40000100800 */
[----:B0-----:R-:W-:-:S05]  /*139a0*/  FMUL R6, R17, R24 ;  /* 0x0000001811067220 */ /* 0x001fca0000400000 */
[----:B------:R0:W-:Y:S01]  /*139b0*/  STL [R1+0xac], R6 ;  /* 0x0000ac0601007387 */ /* 0x0001e20000100800 */
[C---:B------:R-:W-:Y:S01]  /*139c0*/  FMUL R4, R16.reuse, R26 ;  /* 0x0000001a10047220 */ /* 0x040fe20000400000 */
[----:B------:R-:W-:Y:S02]  /*139d0*/  FMUL R7, R16, R25 ;  /* 0x0000001910077220 */ /* 0x000fe40000400000 */
[----:B0-----:R-:W2:Y:S04]  /*139e0*/  LDL.LU R6, [R1+0x340] ;  /* 0x0003400001067983 */ /* 0x001ea80000300800 */
[----:B------:R-:W3:Y:S04]  /*139f0*/  LDL.LU R14, [R1+0x344] ;  /* 0x00034400010e7983 */ /* 0x000ee80000300800 */
[----:B------:R-:W4:Y:S04]  /*13a00*/  LDL.LU R49, [R1+0x320] ;  /* 0x0003200001317983 */ /* 0x000f280000300800 */
[----:B------:R-:W5:Y:S04]  /*13a10*/  LDL.LU R48, [R1+0x324] ;  /* 0x0003240001307983 */ /* 0x000f680000300800 */
[----:B------:R-:W3:Y:S04]  /*13a20*/  LDL.LU R45, [R1+0x300] ;  /* 0x00030000012d7983 */ /* 0x000ee80000300800 */
        /* <DEDUP_REMOVED lines=10> */
[----:B------:R-:W3:Y:S01]  /*13ad0*/  LDL.LU R37, [R1+0x2cc] ;  /* 0x0002cc0001257983 */ /* 0x000ee20000300800 */
[----:B------:R-:W-:-:S03]  /*13ae0*/  FMUL R10, R17, R20 ;  /* 0x00000014110a7220 */ /* 0x000fc60000400000 */
[----:B------:R-:W3:Y:S04]  /*13af0*/  LDL.LU R36, [R1+0x2b0] ;  /* 0x0002b00001247983 */ /* 0x000ee80000300800 */
[----:B------:R-:W3:Y:S04]  /*13b00*/  LDL.LU R35, [R1+0x2b4] ;  /* 0x0002b40001237983 */ /* 0x000ee80000300800 */
[----:B------:R-:W3:Y:S04]  /*13b10*/  LDL.LU R20, [R1+0x290] ;  /* 0x0002900001147983 */ /* 0x000ee80000300800 */
[----:B------:R-:W3:Y:S04]  /*13b20*/  LDL.LU R21, [R1+0x294] ;  /* 0x0002940001157983 */ /* 0x000ee80000300800 */
[----:B------:R-:W3:Y:S04]  /*13b30*/  LDL.LU R24, [R1+0x260] ;  /* 0x0002600001187983 */ /* 0x000ee80000300800 */
[----:B------:R-:W3:Y:S01]  /*13b40*/  LDL.LU R25, [R1+0x264] ;  /* 0x0002640001197983 */ /* 0x000ee20000300800 */
[----:B------:R-:W-:-:S03]  /*13b50*/  FMUL R12, R17, R22 ;  /* 0x00000016110c7220 */ /* 0x000fc60000400000 */
[----:B------:R-:W3:Y:S01]  /*13b60*/  LDL.LU R28, [R1+0x240] ;  /* 0x00024000011c7983 */ /* 0x000ee20000300800 */
[----:B------:R-:W-:-:S03]  /*13b70*/  FMUL R13, R17, R23 ;  /* 0x00000017110d7220 */ /* 0x000fc60000400000 */
        /* <DEDUP_REMOVED lines=8> */
[C---:B------:R-:W-:Y:S01]  /*13c00*/  FMUL R5, R17.reuse, R5 ;  /* 0x0000000511057220 */ /* 0x040fe20000400000 */
[C---:B------:R-:W-:Y:S01]  /*13c10*/  FMUL R8, R17.reuse, R8 ;  /* 0x0000000811087220 */ /* 0x040fe20000400000 */
[----:B------:R-:W-:-:S02]  /*13c20*/  FMUL R11, R17, R3 ;  /* 0x00000003110b7220 */ /* 0x000fc40000400000 */
[----:B------:R-:W3:Y:S01]  /*13c30*/  LDL.LU R3, [R1+0x24c] ;  /* 0x00024c0001037983 */ /* 0x000ee20000300800 */
[C---:B--2---:R-:W-:Y:S01]  /*13c40*/  FMUL R6, R18.reuse, R6 ;  /* 0x0000000612067220 */ /* 0x044fe20000400000 */
[C---:B----4-:R-:W-:Y:S01]  /*13c50*/  FMUL R49, R18.reuse, R49 ;  /* 0x0000003112317220 */ /* 0x050fe20000400000 */
[----:B-----5:R-:W-:-:S04]  /*13c60*/  FMUL R48, R18, R48 ;  /* 0x0000003012307220 */ /* 0x020fc80000400000 */
[----:B------:R-:W-:Y:S01]  /*13c70*/  STL [R1+0x60], R49 ;  /* 0x0000603101007387 */ /* 0x000fe20000100800 */
[----:B---3--:R-:W-:-:S03]  /*13c80*/  FMUL R17, R18, R45 ;  /* 0x0000002d12117220 */ /* 0x008fc60000400000 */
[----:B------:R-:W-:Y:S01]  /*13c90*/  STL [R1+0x64], R48 ;  /* 0x0000643001007387 */ /* 0x000fe20000100800 */
[C---:B------:R-:W-:Y:S01]  /*13ca0*/  FMUL R14, R18.reuse, R14 ;  /* 0x0000000e120e7220 */ /* 0x040fe20000400000 */
[C---:B------:R-:W-:Y:S02]  /*13cb0*/  FMUL R44, R18.reuse, R44 ;  /* 0x0000002c122c7220 */ /* 0x040fe40000400000 */
[----:B------:R0:W-:Y:S01]  /*13cc0*/  STL [R1+0x50], R17 ;  /* 0x0000501101007387 */ /* 0x0001e20000100800 */
[----:B------:R-:W-:-:S03]  /*13cd0*/  FMUL R16, R18, R16 ;  /* 0x0000001012107220 */ /* 0x000fc60000400000 */
[----:B------:R-:W-:Y:S01]  /*13ce0*/  STL [R1+0x54], R44 ;  /* 0x0000542c01007387 */ /* 0x000fe20000100800 */
[----:B0-----:R-:W-:Y:S01]  /*13cf0*/  FMUL R17, R18, R43 ;  /* 0x0000002b12117220 */ /* 0x001fe20000400000 */
[C---:B------:R-:W-:Y:S01]  /*13d00*/  FMUL R15, R19.reuse, R15 ;  /* 0x0000000f130f7220 */ /* 0x040fe20000400000 */
[C---:B------:R-:W-:Y:S01]  /*13d10*/  FMUL R42, R19.reuse, R42 ;  /* 0x0000002a132a7220 */ /* 0x040fe20000400000 */
[----:B------:R-:W-:-:S04]  /*13d20*/  FMUL R18, R19, R41 ;  /* 0x0000002913127220 */ /* 0x000fc80000400000 */
[----:B------:R-:W-:Y:S01]  /*13d30*/  STL [R1+0x68], R42 ;  /* 0x0000682a01007387 */ /* 0x000fe20000100800 */
[C---:B------:R-:W-:Y:S01]  /*13d40*/  FMUL R9, R19.reuse, R9 ;  /* 0x0000000913097220 */ /* 0x040fe20000400000 */
[C---:B------:R-:W-:Y:S02]  /*13d50*/  FMUL R40, R19.reuse, R40 ;  /* 0x0000002813287220 */ /* 0x040fe40000400000 */
[----:B------:R0:W-:Y:S01]  /*13d60*/  STL [R1+0x6c], R18 ;  /* 0x00006c1201007387 */ /* 0x0001e20000100800 */
[----:B------:R-:W-:-:S03]  /*13d70*/  FMUL R39, R19, R39 ;  /* 0x0000002713277220 */ /* 0x000fc60000400000 */
[----:B------:R-:W-:Y:S01]  /*13d80*/  STL [R1+0x58], R40 ;  /* 0x0000582801007387 */ /* 0x000fe20000100800 */
[C---:B0-----:R-:W-:Y:S01]  /*13d90*/  FMUL R18, R19.reuse, R38 ;  /* 0x0000002613127220 */ /* 0x041fe20000400000 */
[----:B------:R-:W-:Y:S02]  /*13da0*/  FMUL R19, R19, R37 ;  /* 0x0000002513137220 */ /* 0x000fe40000400000 */
[----:B------:R-:W-:Y:S04]  /*13db0*/  STL [R1+0x5c], R39 ;  /* 0x00005c2701007387 */ /* 0x000fe80000100800 */
[----:B------:R-:W-:Y:S04]  /*13dc0*/  STL.64 [R1+0xaf8], R18 ;  /* 0x000af81201007387 */ /* 0x000fe80000100a00 */
[----:B------:R0:W-:Y:S01]  /*13dd0*/  STL.64 [R1+0xaf0], R16 ;  /* 0x000af01001007387 */ /* 0x0001e20000100a00 */
[C---:B------:R-:W-:Y:S01]  /*13de0*/  FMUL R20, R30.reuse, R20 ;  /* 0x000000141e147220 */ /* 0x040fe20000400000 */
[C---:B0-----:R-:W-:Y:S01]  /*13df0*/  FMUL R17, R30.reuse, R36 ;  /* 0x000000241e117220 */ /* 0x041fe20000400000 */
[----:B------:R-:W-:-:S04]  /*13e00*/  FMUL R16, R30, R35 ;  /* 0x000000231e107220 */ /* 0x000fc80000400000 */
[----:B------:R0:W-:Y:S01]  /*13e10*/  STL [R1+0xc0], R17 ;  /* 0x0000c01101007387 */ /* 0x0001e20000100800 */
[----:B------:R-:W-:-:S03]  /*13e20*/  FMUL R21, R30, R21 ;  /* 0x000000151e157220 */ /* 0x000fc60000400000 */
[----:B------:R1:W-:Y:S01]  /*13e30*/  STL [R1+0xc4], R16 ;  /* 0x0000c41001007387 */ /* 0x0003e20000100800 */
[C---:B------:R-:W-:Y:S01]  /*13e40*/  FMUL R24, R30.reuse, R24 ;  /* 0x000000181e187220 */ /* 0x040fe20000400000 */
[C---:B0-----:R-:W-:Y:S01]  /*13e50*/  FMUL R17, R31.reuse, R34 ;  /* 0x000000221f117220 */ /* 0x041fe20000400000 */
[C---:B-1----:R-:W-:Y:S01]  /*13e60*/  FMUL R16, R31.reuse, R33 ;  /* 0x000000211f107220 */ /* 0x042fe20000400000 */
[----:B------:R-:W-:Y:S01]  /*13e70*/  FMUL R25, R30, R25 ;  /* 0x000000191e197220 */ /* 0x000fe20000400000 */
[C---:B------:R-:W-:Y:S02]  /*13e80*/  FMUL R22, R31.reuse, R22 ;  /* 0x000000161f167220 */ /* 0x040fe40000400000 */
[----:B------:R-:W-:Y:S01]  /*13e90*/  STL [R1+0xc8], R17 ;  /* 0x0000c81101007387 */ /* 0x000fe20000100800 */
[----:B------:R-:W-:-:S03]  /*13ea0*/  FMUL R23, R31, R23 ;  /* 0x000000171f177220 */ /* 0x000fc60000400000 */
[----:B------:R-:W-:Y:S01]  /*13eb0*/  STL [R1+0xcc], R16 ;  /* 0x0000cc1001007387 */ /* 0x000fe20000100800 */
[----:B------:R-:W-:-:S03]  /*13ec0*/  FMUL R26, R31, R26 ;  /* 0x0000001a1f1a7220 */ /* 0x000fc60000400000 */
[----:B------:R-:W-:Y:S01]  /*13ed0*/  STL.64 [R1+0xb08], R22 ;  /* 0x000b081601007387 */ /* 0x000fe20000100a00 */
[----:B------:R-:W-:-:S03]  /*13ee0*/  FMUL R27, R31, R27 ;  /* 0x0000001b1f1b7220 */ /* 0x000fc60000400000 */
[----:B------:R-:W-:Y:S01]  /*13ef0*/  STL.64 [R1+0xb00], R20 ;  /* 0x000b001401007387 */ /* 0x000fe20000100a00 */
[C---:B------:R-:W-:Y:S01]  /*13f00*/  FMUL R28, R30.reuse, R28 ;  /* 0x0000001c1e1c7220 */ /* 0x040fe20000400000 */
[----:B------:R-:W-:Y:S01]  /*13f10*/  FMUL R29, R30, R29 ;  /* 0x0000001d1e1d7220 */ /* 0x000fe20000400000 */
[C---:B------:R-:W-:Y:S01]  /*13f20*/  FMUL R30, R31.reuse, R32 ;  /* 0x000000201f1e7220 */ /* 0x040fe20000400000 */
[----:B------:R0:W-:Y:S04]  /*13f30*/  STL.64 [R1+0xb18], R26 ;  /* 0x000b181a01007387 */ /* 0x0001e80000100a00 */
[----:B------:R1:W-:Y:S04]  /*13f40*/  STL.64 [R1+0xb10], R24 ;  /* 0x000b101801007387 */ /* 0x0003e80000100a00 */
[----:B------:R-:W2:Y:S04]  /*13f50*/  LDL.LU R32, [R1+0x370] ;  /* 0x0003700001207983 */ /* 0x000ea80000300800 */
[----:B------:R-:W3:Y:S04]  /*13f60*/  LDL.LU R33, [R1+0x374] ;  /* 0x0003740001217983 */ /* 0x000ee80000300800 */
[----:B------:R-:W4:Y:S04]  /*13f70*/  LDL.LU R36, [R1+0x360] ;  /* 0x0003600001247983 */ /* 0x000f280000300800 */
[----:B------:R-:W5:Y:S04]  /*13f80*/  LDL.LU R37, [R1+0x364] ;  /* 0x0003640001257983 */ /* 0x000f680000300800 */
[----:B------:R-:W4:Y:S04]  /*13f90*/  LDL.LU R40, [R1+0x220] ;  /* 0x0002200001287983 */ /* 0x000f280000300800 */
[----:B------:R-:W4:Y:S04]  /*13fa0*/  LDL.LU R41, [R1+0x224] ;  /* 0x0002240001297983 */ /* 0x000f280000300800 */
[----:B------:R-:W4:Y:S04]  /*13fb0*/  LDL.LU R44, [R1+0x210] ;  /* 0x00021000012c7983 */ /* 0x000f280000300800 */
[----:B------:R-:W4:Y:S04]  /*13fc0*/  LDL.LU R45, [R1+0x214] ;  /* 0x00021400012d7983 */ /* 0x000f280000300800 */
[----:B------:R-:W4:Y:S04]  /*13fd0*/  LDL.LU R34, [R1+0x378] ;  /* 0x0003780001227983 */ /* 0x000f280000300800 */
        /* <DEDUP_REMOVED lines=10> */
[----:B0-----:R-:W5:Y:S04]  /*14080*/  LDL.LU R27, [R1+0x1f4] ;  /* 0x0001f400011b7983 */ /* 0x001f680000300800 */
[----:B------:R-:W5:Y:S04]  /*14090*/  LDL.LU R26, [R1+0x1e0] ;  /* 0x0001e000011a7983 */ /* 0x000f680000300800 */
[----:B-1----:R-:W5:Y:S04]  /*140a0*/  LDL.LU R25, [R1+0x1e4] ;  /* 0x0001e40001197983 */ /* 0x002f680000300800 */
[----:B------:R-:W5:Y:S04]  /*140b0*/  LDL.LU R24, [R1+0x1d0] ;  /* 0x0001d00001187983 */ /* 0x000f680000300800 */
[----:B------:R-:W5:Y:S04]  /*140c0*/  LDL.LU R23, [R1+0x1d4] ;  /* 0x0001d40001177983 */ /* 0x000f680000300800 */
[----:B------:R-:W5:Y:S04]  /*140d0*/  LDL.LU R22, [R1+0x208] ;  /* 0x0002080001167983 */ /* 0x000f680000300800 */
[----:B------:R-:W5:Y:S04]  /*140e0*/  LDL.LU R21, [R1+0x20c] ;  /* 0x00020c0001157983 */ /* 0x000f680000300800 */
[----:B------:R-:W5:Y:S04]  /*140f0*/  LDL.LU R20, [R1+0x1f8] ;  /* 0x0001f80001147983 */ /* 0x000f680000300800 */
[----:B------:R-:W5:Y:S04]  /*14100*/  LDL.LU R19, [R1+0x1fc] ;  /* 0x0001fc0001137983 */ /* 0x000f680000300800 */
[----:B------:R-:W5:Y:S04]  /*14110*/  LDL.LU R18, [R1+0x1e8] ;  /* 0x0001e80001127983 */ /* 0x000f680000300800 */
[----:B------:R-:W5:Y:S01]  /*14120*/  LDL.LU R17, [R1+0x1ec] ;  /* 0x0001ec0001117983 */ /* 0x000f620000300800 */
[----:B------:R-:W-:-:S03]  /*14130*/  FMUL R31, R31, R3 ;  /* 0x000000031f1f7220 */ /* 0x000fc60000400000 */
[----:B------:R-:W5:Y:S04]  /*14140*/  LDL.LU R16, [R1+0x1d8] ;  /* 0x0001d80001107983 */ /* 0x000f680000300800 */
[----:B------:R-:W5:Y:S04]  /*14150*/  LDL.LU R3, [R1+0x1dc] ;  /* 0x0001dc0001037983 */ /* 0x000f680000300800 */
[----:B------:R-:W-:Y:S04]  /*14160*/  STL.64 [R1+0xb28], R30 ;  /* 0x000b281e01007387 */ /* 0x000fe80000100a00 */
[----:B------:R-:W-:Y:S01]  /*14170*/  STL.64 [R1+0xb20], R28 ;  /* 0x000b201c01007387 */ /* 0x000fe20000100a00 */
[C---:B--2---:R-:W-:Y:S01]  /*14180*/  FMUL R32, R46.reuse, R32 ;  /* 0x000000202e207220 */ /* 0x044fe20000400000 */
[----:B---3--:R-:W-:Y:S01]  /*14190*/  FMUL R33, R46, R33 ;  /* 0x000000212e217220 */ /* 0x008fe20000400000 */
[C---:B----4-:R-:W-:Y:S01]  /*141a0*/  FMUL R34, R47.reuse, R34 ;  /* 0x000000222f227220 */ /* 0x050fe20000400000 */
[----:B-----5:R-:W-:-:S05]  /*141b0*/  FMUL R35, R47, R35 ;  /* 0x000000232f237220 */ /* 0x020fca0000400000 */
[----:B------:R0:W-:Y:S04]  /*141c0*/  STL.64 [R1+0xb38], R34 ;  /* 0x000b382201007387 */ /* 0x0001e80000100a00 */
[----:B------:R1:W-:Y:S04]  /*141d0*/  STL.64 [R1+0xb30], R32 ;  /* 0x000b302001007387 */ /* 0x0003e80000100a00 */
[----:B------:R-:W2:Y:S04]  /*141e0*/  LDL.LU R64, [R1+0x1c0] ;  /* 0x0001c00001407983 */ /* 0x000ea80000300800 */
[----:B------:R-:W3:Y:S04]  /*141f0*/  LDL.LU R65, [R1+0x1c4] ;  /* 0x0001c40001417983 */ /* 0x000ee80000300800 */
[----:B------:R-:W4:Y:S04]  /*14200*/  LDL.LU R68, [R1+0x1b0] ;  /* 0x0001b00001447983 */ /* 0x000f280000300800 */
[----:B------:R-:W5:Y:S04]  /*14210*/  LDL.LU R67, [R1+0x1b4] ;  /* 0x0001b40001437983 */ /* 0x000f680000300800 */
[----:B------:R-:W5:Y:S04]  /*14220*/  LDL.LU R66, [R1+0x1a0] ;  /* 0x0001a00001427983 */ /* 0x000f680000300800 */
[----:B0-----:R-:W5:Y:S04]  /*14230*/  LDL.LU R35, [R1+0x1a4] ;  /* 0x0001a40001237983 */ /* 0x001f680000300800 */
[----:B------:R-:W5:Y:S04]  /*14240*/  LDL.LU R34, [R1+0x190] ;  /* 0x0001900001227983 */ /* 0x000f680000300800 */
[----:B-1----:R-:W5:Y:S04]  /*14250*/  LDL.LU R33, [R1+0x194] ;  /* 0x0001940001217983 */ /* 0x002f680000300800 */
[----:B------:R-:W5:Y:S04]  /*14260*/  LDL.LU R32, [R1+0x1c8] ;  /* 0x0001c80001207983 */ /* 0x000f680000300800 */
[----:B------:R-:W5:Y:S01]  /*14270*/  LDL.LU R31, [R1+0x1cc] ;  /* 0x0001cc00011f7983 */ /* 0x000f620000300800 */
[----:B------:R-:W-:-:S03]  /*14280*/  FMUL R54, R63, R20 ;  /* 0x000000143f367220 */ /* 0x000fc60000400000 */
[----:B------:R-:W5:Y:S01]  /*14290*/  LDL.LU R20, [R1+0x1b8] ;  /* 0x0001b80001147983 */ /* 0x000f620000300800 */
[----:B------:R-:W-:-:S03]  /*142a0*/  FMUL R55, R63, R19 ;  /* 0x000000133f377220 */ /* 0x000fc60000400000 */
[----:B------:R-:W5:Y:S01]  /*142b0*/  LDL.LU R19, [R1+0x1bc] ;  /* 0x0001bc0001137983 */ /* 0x000f620000300800 */
[----:B------:R-:W-:-:S03]  /*142c0*/  FMUL R58, R63, R18 ;  /* 0x000000123f3a7220 */ /* 0x000fc60000400000 */
[----:B------:R-:W5:Y:S01]  /*142d0*/  LDL.LU R18, [R1+0x1a8] ;  /* 0x0001a80001127983 */ /* 0x000f620000300800 */
[----:B------:R-:W-:-:S03]  /*142e0*/  FMUL R59, R63, R17 ;  /* 0x000000113f3b7220 */ /* 0x000fc60000400000 */
[----:B------:R-:W5:Y:S01]  /*142f0*/  LDL.LU R17, [R1+0x1ac] ;  /* 0x0001ac0001117983 */ /* 0x000f620000300800 */
[C---:B------:R-:W-:Y:S01]  /*14300*/  FMUL R36, R46.reuse, R36 ;  /* 0x000000242e247220 */ /* 0x040fe20000400000 */
[C---:B------:R-:W-:Y:S01]  /*14310*/  FMUL R37, R46.reuse, R37 ;  /* 0x000000252e257220 */ /* 0x040fe20000400000 */
[C---:B------:R-:W-:Y:S01]  /*14320*/  FMUL R40, R46.reuse, R40 ;  /* 0x000000282e287220 */ /* 0x040fe20000400000 */
[C---:B------:R-:W-:Y:S01]  /*14330*/  FMUL R41, R46.reuse, R41 ;  /* 0x000000292e297220 */ /* 0x040fe20000400000 */
[C---:B------:R-:W-:Y:S01]  /*14340*/  FMUL R44, R46.reuse, R44 ;  /* 0x0000002c2e2c7220 */ /* 0x040fe20000400000 */
[----:B------:R-:W-:Y:S01]  /*14350*/  FMUL R45, R46, R45 ;  /* 0x0000002d2e2d7220 */ /* 0x000fe20000400000 */
        /* <DEDUP_REMOVED lines=17> */
[----:B------:R-:W-:Y:S01]  /*14470*/  FMUL R63, R63, R3 ;  /* 0x000000033f3f7220 */ /* 0x000fe20000400000 */
        /* <DEDUP_REMOVED lines=12> */
[C---:B--2---:R-:W-:Y:S01]  /*14540*/  FMUL R64, R78.reuse, R64 ;  /* 0x000000404e407220 */ /* 0x044fe20000400000 */
[----:B---3--:R-:W-:-:S04]  /*14550*/  FMUL R65, R78, R65 ;  /* 0x000000414e417220 */ /* 0x008fc80000400000 */
[----:B------:R-:W-:Y:S01]  /*14560*/  STL [R1+0xad0], R64 ;  /* 0x000ad04001007387 */ /* 0x000fe20000100800 */
[----:B----4-:R-:W-:-:S03]  /*14570*/  FMUL R68, R78, R68 ;  /* 0x000000444e447220 */ /* 0x010fc60000400000 */
[----:B------:R-:W-:Y:S01]  /*14580*/  STL [R1+0xad4], R65 ;  /* 0x000ad44101007387 */ /* 0x000fe20000100800 */
[----:B-----5:R-:W-:-:S03]  /*14590*/  FMUL R69, R78, R67 ;  /* 0x000000434e457220 */ /* 0x020fc60000400000 */
[----:B------:R0:W-:Y:S01]  /*145a0*/  STL [R1+0xac8], R68 ;  /* 0x000ac84401007387 */ /* 0x0001e20000100800 */
[----:B------:R-:W-:-:S03]  /*145b0*/  FMUL R72, R78, R66 ;  /* 0x000000424e487220 */ /* 0x000fc60000400000 */
[----:B------:R-:W-:Y:S01]  /*145c0*/  STL [R1+0xacc], R69 ;  /* 0x000acc4501007387 */ /* 0x000fe20000100800 */
        /* <DEDUP_REMOVED lines=9> */
[----:B------:R1:W-:Y:S04]  /*14660*/  STL [R1+0xae4], R66 ;  /* 0x000ae44201007387 */ /* 0x0003e80000100800 */
[----:B------:R2:W-:Y:S01]  /*14670*/  STL [R1+0xae8], R67 ;  /* 0x000ae84301007387 */ /* 0x0005e20000100800 */
[----:B------:R-:W-:-:S03]  /*14680*/  FMUL R70, R79, R20 ;  /* 0x000000144f467220 */ /* 0x000fc60000400000 */
[----:B------:R-:W3:Y:S01]  /*14690*/  LDL.LU R20, [R1+0x178] ;  /* 0x0001780001147983 */ /* 0x000ee20000300800 */
[----:B------:R-:W-:-:S03]  /*146a0*/  FMUL R71, R79, R19 ;  /* 0x000000134f477220 */ /* 0x000fc60000400000 */
[----:B------:R-:W4:Y:S01]  /*146b0*/  LDL.LU R19, [R1+0x17c] ;  /* 0x00017c0001137983 */ /* 0x000f220000300800 */
        /* <DEDUP_REMOVED lines=9> */
[----:B------:R-:W-:-:S04]  /*14750*/  FMUL R81, R92, R29 ;  /* 0x0000001d5c517220 */ /* 0x000fc80000400000 */
[----:B------:R-:W-:Y:S04]  /*14760*/  STL [R1+0xabc], R80 ;  /* 0x000abc5001007387 */ /* 0x000fe80000100800 */
[----:B------:R-:W-:Y:S01]  /*14770*/  STL [R1+0xac0], R81 ;  /* 0x000ac05101007387 */ /* 0x000fe20000100800 */
[C---:B------:R-:W-:Y:S01]  /*14780*/  FMUL R88, R92.reuse, R26 ;  /* 0x0000001a5c587220 */ /* 0x040fe20000400000 */
[----:B------:R-:W-:-:S04]  /*14790*/  FMUL R89, R92, R25 ;  /* 0x000000195c597220 */ /* 0x000fc80000400000 */
[----:B------:R-:W-:Y:S04]  /*147a0*/  STL [R1+0xab0], R88 ;  /* 0x000ab05801007387 */ /* 0x000fe80000100800 */
[----:B------:R1:W-:Y:S04]  /*147b0*/  STL [R1+0xab4], R89 ;  /* 0x000ab45901007387 */ /* 0x0003e80000100800 */
[----:B0-----:R-:W5:Y:S04]  /*147c0*/  LDL.LU R68, [R1+0x130] ;  /* 0x0001300001447983 */ /* 0x001f680000300800 */
[----:B------:R-:W5:Y:S04]  /*147d0*/  LDL.LU R65, [R1+0x134] ;  /* 0x0001340001417983 */ /* 0x000f680000300800 */
[----:B------:R-:W5:Y:S04]  /*147e0*/  LDL.LU R64, [R1+0x120] ;  /* 0x0001200001407983 */ /* 0x000f680000300800 */
[----:B------:R-:W5:Y:S04]  /*147f0*/  LDL.LU R35, [R1+0x124] ;  /* 0x0001240001237983 */ /* 0x000f680000300800 */
[----:B------:R-:W5:Y:S04]  /*14800*/  LDL.LU R34, [R1+0x110] ;  /* 0x0001100001227983 */ /* 0x000f680000300800 */
[----:B------:R-:W5:Y:S01]  /*14810*/  LDL.LU R33, [R1+0x114] ;  /* 0x0001140001217983 */ /* 0x000f620000300800 */
[----:B------:R-:W-:-:S03]  /*14820*/  FMUL R85, R92, R27 ;  /* 0x0000001b5c557220 */ /* 0x000fc60000400000 */
[----:B------:R-:W5:Y:S04]  /*14830*/  LDL.LU R32, [R1+0x100] ;  /* 0x0001000001207983 */ /* 0x000f680000300800 */
[----:B------:R-:W5:Y:S01]  /*14840*/  LDL.LU R31, [R1+0x104] ;  /* 0x00010400011f7983 */ /* 0x000f620000300800 */
[----:B-1----:R-:W-:-:S03]  /*14850*/  FMUL R66, R92, R23 ;  /* 0x000000175c427220 */ /* 0x002fc60000400000 */
[----:B------:R-:W5:Y:S01]  /*14860*/  LDL.LU R30, [R1+0x138] ;  /* 0x00013800011e7983 */ /* 0x000f620000300800 */
[----:B------:R-:W-:-:S03]  /*14870*/  FMUL R82, R93, R22 ;  /* 0x000000165d527220 */ /* 0x000fc60000400000 */
[----:B------:R-:W5:Y:S04]  /*14880*/  LDL.LU R29, [R1+0x13c] ;  /* 0x00013c00011d7983 */ /* 0x000f680000300800 */
[----:B------:R-:W5:Y:S04]  /*14890*/  LDL.LU R27, [R1+0x128] ;  /* 0x00012800011b7983 */ /* 0x000f680000300800 */
[----:B------:R-:W5:Y:S04]  /*148a0*/  LDL.LU R26, [R1+0x12c] ;  /* 0x00012c00011a7983 */ /* 0x000f680000300800 */
[----:B------:R-:W5:Y:S04]  /*148b0*/  LDL.LU R23, [R1+0x118] ;  /* 0x0001180001177983 */ /* 0x000f680000300800 */
[----:B------:R-:W5:Y:S01]  /*148c0*/  LDL.LU R22, [R1+0x11c] ;  /* 0x00011c0001167983 */ /* 0x000f620000300800 */
[C---:B------:R-:W-:Y:S01]  /*148d0*/  FMUL R84, R92.reuse, R28 ;  /* 0x0000001c5c547220 */ /* 0x040fe20000400000 */
[----:B--2---:R-:W-:-:S02]  /*148e0*/  FMUL R67, R92, R24 ;  /* 0x000000185c437220 */ /* 0x004fc40000400000 */
[----:B------:R-:W2:Y:S01]  /*148f0*/  LDL.LU R28, [R1+0x108] ;  /* 0x00010800011c7983 */ /* 0x000ea20000300800 */
[----:B------:R-:W-:-:S03]  /*14900*/  FMUL R83, R93, R21 ;  /* 0x000000155d537220 */ /* 0x000fc60000400000 */
[----:B------:R-:W2:Y:S04]  /*14910*/  LDL.LU R25, [R1+0x10c] ;  /* 0x00010c0001197983 */ /* 0x000ea80000300800 */
[----:B------:R-:W2:Y:S04]  /*14920*/  LDL.LU R24, [R1+0xf0] ;  /* 0x0000f00001187983 */ /* 0x000ea80000300800 */
[----:B------:R-:W2:Y:S01]  /*14930*/  LDL.LU R21, [R1+0xf4] ;  /* 0x0000f40001157983 */ /* 0x000ea20000300800 */
[----:B---3--:R-:W-:-:S03]  /*14940*/  FMUL R86, R93, R20 ;  /* 0x000000145d567220 */ /* 0x008fc60000400000 */
[----:B------:R-:W3:Y:S01]  /*14950*/  LDL.LU R20, [R1+0xe0] ;  /* 0x0000e00001147983 */ /* 0x000ee20000300800 */
[----:B----4-:R-:W-:-:S03]  /*14960*/  FMUL R87, R93, R19 ;  /* 0x000000135d577220 */ /* 0x010fc60000400000 */
[----:B------:R-:W4:Y:S01]  /*14970*/  LDL.LU R19, [R1+0xe4] ;  /* 0x0000e40001137983 */ /* 0x000f220000300800 */
[C---:B-----5:R-:W-:Y:S01]  /*14980*/  FMUL R90, R93.reuse, R18 ;  /* 0x000000125d5a7220 */ /* 0x060fe20000400000 */
[----:B------:R-:W-:-:S04]  /*14990*/  FMUL R91, R93, R17 ;  /* 0x000000115d5b7220 */ /* 0x000fc80000400000 */
[----:B------:R-:W-:Y:S04]  /*149a0*/  STL [R1+0xab8], R90 ;  /* 0x000ab85a01007387 */ /* 0x000fe80000100800 */
[----:B------:R-:W5:Y:S04]  /*149b0*/  LDL.LU R18, [R1+0xf8] ;  /* 0x0000f80001127983 */ /* 0x000f680000300800 */
[----:B------:R-:W5:Y:S01]  /*149c0*/  LDL.LU R17, [R1+0xfc] ;  /* 0x0000fc0001117983 */ /* 0x000f620000300800 */
[----:B------:R-:W-:-:S03]  /*149d0*/  FMUL R77, R93, R16 ;  /* 0x000000105d4d7220 */ /* 0x000fc60000400000 */
[----:B------:R-:W5:Y:S01]  /*149e0*/  LDL.LU R16, [R1+0xe8] ;  /* 0x0000e80001107983 */ /* 0x000f620000300800 */
[----:B------:R-:W-:-:S03]  /*149f0*/  FMUL R76, R93, R3 ;  /* 0x000000035d4c7220 */ /* 0x000fc60000400000 */
[----:B------:R-:W5:Y:S01]  /*14a00*/  LDL.LU R3, [R1+0xec] ;  /* 0x0000ec0001037983 */ /* 0x000f620000300800 */
[C---:B------:R-:W-:Y:S01]  /*14a10*/  FMUL R73, R102.reuse, R64 ;  /* 0x0000004066497220 */ /* 0x040fe20000400000 */
[C---:B------:R-:W-:Y:S01]  /*14a20*/  FMUL R32, R102.reuse, R32 ;  /* 0x0000002066207220 */ /* 0x040fe20000400000 */
[----:B------:R-:W-:-:S04]  /*14a30*/  FMUL R31, R102, R31 ;  /* 0x0000001f661f7220 */ /* 0x000fc80000400000 */
[----:B------:R0:W-:Y:S01]  /*14a40*/  STL [R1+0x1a0], R32 ;  /* 0x0001a02001007387 */ /* 0x0001e20000100800 */
[----:B------:R-:W-:Y:S01]  /*14a50*/  FMUL R89, R102, R33 ;  /* 0x0000002166597220 */ /* 0x000fe20000400000 */
[C---:B------:R-:W-:Y:S02]  /*14a60*/  FMUL R80, R103.reuse, R29 ;  /* 0x0000001d67507220 */ /* 0x040fe40000400000 */
[----:B------:R-:W-:Y:S01]  /*14a70*/  STL [R1+0x1a4], R31 ;  /* 0x0001a41f01007387 */ /* 0x000fe20000100800 */
[----:B------:R-:W-:-:S03]  /*14a80*/  FMUL R64, R103, R27 ;  /* 0x0000001b67407220 */ /* 0x000fc60000400000 */
[----:B0-----:R-:W5:Y:S01]  /*14a90*/  LDL.64 R32, [R1+0x8b8] ;  /* 0x0008b80001207983 */ /* 0x001f620000100a00 */
[----:B------:R-:W-:-:S03]  /*14aa0*/  FMUL R69, R103, R26 ;  /* 0x0000001a67457220 */ /* 0x000fc60000400000 */
[----:B------:R-:W5:Y:S01]  /*14ab0*/  LDL.64 R26, [R1+0x8b0] ;  /* 0x0008b000011a7983 */ /* 0x000f620000100a00 */
[C---:B------:R-:W-:Y:S01]  /*14ac0*/  FMUL R88, R103.reuse, R23 ;  /* 0x0000001767587220 */ /* 0x040fe20000400000 */
[C---:B------:R-:W-:Y:S02]  /*14ad0*/  FMUL R29, R103.reuse, R22 ;  /* 0x00000016671d7220 */ /* 0x040fe40000400000 */
[----:B------:R-:W5:Y:S04]  /*14ae0*/  LDL.64 R22, [R1+0x8a8] ;  /* 0x0008a80001167983 */ /* 0x000f680000100a00 */
[----:B------:R2:W-:Y:S02]  /*14af0*/  STL [R1+0x18c], R29 ;  /* 0x00018c1d01007387 */ /* 0x0005e40000100800 */
[C---:B--2---:R-:W-:Y:S01]  /*14b00*/  FMUL R29, R103.reuse, R28 ;  /* 0x0000001c671d7220 */ /* 0x044fe20000400000 */
[----:B------:R-:W-:Y:S01]  /*14b10*/  FMUL R28, R103, R25 ;  /* 0x00000019671c7220 */ /* 0x000fe20000400000 */
[C---:B------:R-:W-:Y:S01]  /*14b20*/  FMUL R25, R100.reuse, R24 ;  /* 0x0000001864197220 */ /* 0x040fe20000400000 */
[----:B------:R-:W-:-:S02]  /*14b30*/  FMUL R24, R100, R21 ;  /* 0x0000001564187220 */ /* 0x000fc40000400000 */
[----:B------:R-:W-:Y:S04]  /*14b40*/  STL [R1+0x1a8], R29 ;  /* 0x0001a81d01007387 */ /* 0x000fe80000100800 */
[----:B------:R-:W-:Y:S04]  /*14b50*/  STL [R1+0x1ac], R28 ;  /* 0x0001ac1c01007387 */ /* 0x000fe80000100800 */
[----:B------:R-:W-:Y:S04]  /*14b60*/  STL [R1+0x1b0], R25 ;  /* 0x0001b01901007387 */ /* 0x000fe80000100800 */
[----:B------:R-:W-:Y:S01]  /*14b70*/  STL [R1+0x1b4], R24 ;  /* 0x0001b41801007387 */ /* 0x000fe20000100800 */
[C---:B---3--:R-:W-:Y:S01]  /*14b80*/  FMUL R21, R100.reuse, R20 ;  /* 0x0000001464157220 */ /* 0x048fe20000400000 */
[C---:B----4-:R-:W-:Y:S01]  /*14b90*/  FMUL R20, R100.reuse, R19 ;  /* 0x0000001364147220 */ /* 0x050fe20000400000 */
[----:B------:R-:W-:-:S03]  /*14ba0*/  FMUL R19, R100, R120 ;  /* 0x0000007864137220 */ /* 0x000fc60000400000 */
[----:B------:R0:W-:Y:S04]  /*14bb0*/  STL [R1+0x1d0], R21 ;  /* 0x0001d01501007387 */ /* 0x0001e80000100800 */
[----:B------:R1:W-:Y:S04]  /*14bc0*/  STL [R1+0x1d4], R20 ;  /* 0x0001d41401007387 */ /* 0x0003e80000100800 */
[----:B------:R2:W-:Y:S01]  /*14bd0*/  STL [R1+0x210], R19 ;  /* 0x0002101301007387 */ /* 0x0005e20000100800 */
[C---:B0-----:R-:W-:Y:S01]  /*14be0*/  FMUL R21, R100.reuse, R121 ;  /* 0x0000007964157220 */ /* 0x041fe20000400000 */
[C---:B-----5:R-:W-:Y:S01]  /*14bf0*/  FMUL R18, R101.reuse, R18 ;  /* 0x0000001265127220 */ /* 0x060fe20000400000 */
[C---:B-1----:R-:W-:Y:S01]  /*14c00*/  FMUL R20, R100.reuse, R112 ;  /* 0x0000007064147220 */ /* 0x042fe20000400000 */
[C---:B------:R-:W-:Y:S01]  /*14c10*/  FMUL R17, R101.reuse, R17 ;  /* 0x0000001165117220 */ /* 0x040fe20000400000 */
[----:B--2---:R-:W-:Y:S01]  /*14c20*/  FMUL R19, R100, R113 ;  /* 0x0000007164137220 */ /* 0x004fe20000400000 */
[----:B------:R-:W-:Y:S04]  /*14c30*/  STL [R1+0x214], R21 ;  /* 0x0002141501007387 */ /* 0x000fe80000100800 */
[----:B------:R0:W-:Y:S04]  /*14c40*/  STL [R1+0x200], R20 ;  /* 0x0002001401007387 */ /* 0x0001e80000100800 */
[----:B------:R-:W-:Y:S04]  /*14c50*/  STL [R1+0x204], R19 ;  /* 0x0002041301007387 */ /* 0x000fe80000100800 */
[----:B------:R-:W-:Y:S04]  /*14c60*/  STL [R1+0x1b8], R18 ;  /* 0x0001b81201007387 */ /* 0x000fe80000100800 */
[----:B------:R-:W-:Y:S04]  /*14c70*/  STL [R1+0x1bc], R17 ;  /* 0x0001bc1101007387 */ /* 0x000fe80000100800 */
[----:B------:R-:W2:Y:S01]  /*14c80*/  LDL.64 R24, [R1+0x8a0] ;  /* 0x0008a00001187983 */ /* 0x000ea20000100a00 */
[C---:B------:R-:W-:Y:S01]  /*14c90*/  FMUL R16, R101.reuse, R16 ;  /* 0x0000001065107220 */ /* 0x040fe20000400000 */
[----:B------:R-:W-:-:S04]  /*14ca0*/  FMUL R3, R101, R3 ;  /* 0x0000000365037220 */ /* 0x000fc80000400000 */
[----:B------:R1:W-:Y:S01]  /*14cb0*/  STL [R1+0x1d8], R16 ;  /* 0x0001d81001007387 */ /* 0x0003e20000100800 */
[----:B------:R-:W-:-:S03]  /*14cc0*/  FMUL R81, R103, R30 ;  /* 0x0000001e67517220 */ /* 0x000fc60000400000 */
[----:B0-----:R-:W3:Y:S04]  /*14cd0*/  LDL.64 R20, [R1+0x898] ;  /* 0x0008980001147983 */ /* 0x001ee80000100a00 */
[----:B------:R0:W-:Y:S01]  /*14ce0*/  STL [R1+0x1dc], R3 ;  /* 0x0001dc0301007387 */ /* 0x0001e20000100800 */
[----:B-1----:R-:W-:-:S03]  /*14cf0*/  FMUL R16, R101, R122 ;  /* 0x0000007a65107220 */ /* 0x002fc60000400000 */
[----:B------:R-:W4:Y:S01]  /*14d00*/  LDL.64 R18, [R1+0x890] ;  /* 0x0008900001127983 */ /* 0x000f220000100a00 */
[----:B------:R-:W-:-:S03]  /*14d10*/  FMUL R90, R102, R34 ;  /* 0x00000022665a7220 */ /* 0x000fc60000400000 */
[----:B------:R-:W5:Y:S01]  /*14d20*/  LDL.64 R30, [R1+0x888] ;  /* 0x00088800011e7983 */ /* 0x000f620000100a00 */
[----:B0-----:R-:W-:-:S03]  /*14d30*/  FMUL R3, R101, R123 ;  /* 0x0000007b65037220 */ /* 0x001fc60000400000 */
[----:B------:R0:W-:Y:S01]  /*14d40*/  STL [R1+0x218], R16 ;  /* 0x0002181001007387 */ /* 0x0001e20000100800 */
[----:B------:R-:W-:-:S03]  /*14d50*/  FMUL R34, R101, R114 ;  /* 0x0000007265227220 */ /* 0x000fc60000400000 */
[----:B------:R-:W5:Y:S04]  /*14d60*/  LDL.64 R28, [R1+0x880] ;  /* 0x00088000011c7983 */ /* 0x000f680000100a00 */
[----:B------:R1:W-:Y:S01]  /*14d70*/  STL [R1+0x21c], R3 ;  /* 0x00021c0301007387 */ /* 0x0003e20000100800 */
[----:B------:R-:W-:-:S03]  /*14d80*/  FMUL R72, R102, R65 ;  /* 0x0000004166487220 */ /* 0x000fc60000400000 */
[----:B0-----:R-:W5:Y:S01]  /*14d90*/  LDL.64 R16, [R1+0x878] ;  /* 0x0008780001107983 */ /* 0x001f620000100a00 */
[C---:B------:R-:W-:Y:S01]  /*14da0*/  FMUL R68, R102.reuse, R68 ;  /* 0x0000004466447220 */ /* 0x040fe20000400000 */
[----:B-1----:R-:W-:Y:S02]  /*14db0*/  FMUL R3, R101, R115 ;  /* 0x0000007365037220 */ /* 0x002fe40000400000 */
[----:B------:R0:W-:Y:S01]  /*14dc0*/  STL [R1+0x208], R34 ;  /* 0x0002082201007387 */ /* 0x0001e20000100800 */
[----:B------:R-:W-:-:S03]  /*14dd0*/  FMUL R65, R102, R35 ;  /* 0x0000002366417220 */ /* 0x000fc60000400000 */
[----:B------:R1:W-:Y:S04]  /*14de0*/  STL [R1+0x20c], R3 ;  /* 0x00020c0301007387 */ /* 0x0003e80000100800 */
[----:B------:R-:W5:Y:S04]  /*14df0*/  LDL.64 R110, [R1+0x868] ;  /* 0x00086800016e7983 */ /* 0x000f680000100a00 */
[----:B------:R-:W5:Y:S04]  /*14e00*/  LDL.64 R106, [R1+0x860] ;  /* 0x00086000016a7983 */ /* 0x000f680000100a00 */
[----:B------:R-:W5:Y:S04]  /*14e10*/  LDL.64 R112, [R1+0x870] ;  /* 0x0008700001707983 */ /* 0x000f680000100a00 */
[----:B0-----:R-:W5:Y:S01]  /*14e20*/  LDL.64 R34, [R1+0x858] ;  /* 0x0008580001227983 */ /* 0x001f620000100a00 */
[----:B------:R-:W-:-:S03]  /*14e30*/  IMAD.WIDE R102, R0, 0x2, R32 ;  /* 0x0000000200667825 */ /* 0x000fc600078e0220 */
[----:B------:R-:W5:Y:S01]  /*14e40*/  LDL.64 R32, [R1+0x840] ;  /* 0x0008400001207983 */ /* 0x000f620000100a00 */
[----:B------:R-:W-:-:S03]  /*14e50*/  IMAD.WIDE R100, R0, 0x2, R26 ;  /* 0x0000000200647825 */ /* 0x000fc600078e021a */
[----:B------:R2:W5:Y:S04]  /*14e60*/  LDG.E.U16 R109, desc[UR12][R102.64] ;  /* 0x0000000c666d7981 */ /* 0x000568000c1e1500 */
[----:B------:R-:W5:Y:S01]  /*14e70*/  LDL.64 R26, [R1+0x850] ;  /* 0x00085000011a7983 */ /* 0x000f620000100a00 */
[----:B------:R-:W-:-:S03]  /*14e80*/  IMAD.WIDE R92, R0, 0x2, R22 ;  /* 0x00000002005c7825 */ /* 0x000fc600078e0216 */
[----:B------:R3:W5:Y:S04]  /*14e90*/  LDG.E.U16 R105, desc[UR12][R100.64] ;  /* 0x0000000c64697981 */ /* 0x000768000c1e1500 */
[----:B------:R4:W5:Y:S01]  /*14ea0*/  LDG.E.U16 R22, desc[UR12][R92.64] ;  /* 0x0000000c5c167981 */ /* 0x000962000c1e1500 */
[----:B--2---:R-:W-:-:S03]  /*14eb0*/  IMAD.WIDE R102, R0, 0x2, R24 ;  /* 0x0000000200667825 */ /* 0x004fc600078e0218 */
[----:B------:R-:W2:Y:S01]  /*14ec0*/  LDL.64 R24, [R1+0x848] ;  /* 0x0008480001187983 */ /* 0x000ea20000100a00 */
[----:B---3--:R-:W-:-:S03]  /*14ed0*/  IMAD.WIDE R100, R0, 0x2, R20 ;  /* 0x0000000200647825 */ /* 0x008fc600078e0214 */
[----:B------:R5:W3:Y:S04]  /*14ee0*/  LDG.E.U16 R21, desc[UR12][R102.64] ;  /* 0x0000000c66157981 */ /* 0x000ae8000c1e1500 */
[----:B------:R0:W3:Y:S01]  /*14ef0*/  LDG.E.U16 R20, desc[UR12][R100.64] ;  /* 0x0000000c64147981 */ /* 0x0000e2000c1e1500 */
[----:B----4-:R-:W-:-:S05]  /*14f00*/  IMAD.WIDE R92, R0, 0x2, R18 ;  /* 0x00000002005c7825 */ /* 0x010fca00078e0212 */
[----:B------:R4:W3:Y:S01]  /*14f10*/  LDG.E.U16 R19, desc[UR12][R92.64] ;  /* 0x0000000c5c137981 */ /* 0x0008e2000c1e1500 */
[----:B-----5:R-:W-:-:S03]  /*14f20*/  IMAD.WIDE R102, R0, 0x2, R30 ;  /* 0x0000000200667825 */ /* 0x020fc600078e021e */
[----:B------:R-:W5:Y:S01]  /*14f30*/  LDL.64 R30, [R1+0x838] ;  /* 0x00083800011e7983 */ /* 0x000f620000100a00 */
[----:B0-----:R-:W-:-:S03]  /*14f40*/  IMAD.WIDE R100, R0, 0x2, R28 ;  /* 0x0000000200647825 */ /* 0x001fc600078e021c */
[----:B------:R-:W3:Y:S04]  /*14f50*/  LDG.E.U16 R18, desc[UR12][R102.64] ;  /* 0x0000000c66127981 */ /* 0x000ee8000c1e1500 */
[----:B------:R-:W3:Y:S01]  /*14f60*/  LDL.64 R28, [R1+0x830] ;  /* 0x00083000011c7983 */ /* 0x000ee20000100a00 */
[----:B----4-:R-:W-:-:S03]  /*14f70*/  IMAD.WIDE R92, R0, 0x2, R16 ;  /* 0x00000002005c7825 */ /* 0x010fc600078e0210 */
[----:B------:R0:W4:Y:S04]  /*14f80*/  LDG.E.U16 R17, desc[UR12][R100.64] ;  /* 0x0000000c64117981 */ /* 0x000128000c1e1500 */
[----:B------:R1:W4:Y:S01]  /*14f90*/  LDG.E.U16 R16, desc[UR12][R92.64] ;  /* 0x0000000c5c107981 */ /* 0x000322000c1e1500 */
[----:B0-----:R-:W-:-:S03]  /*14fa0*/  IMAD.WIDE R100, R0, 0x2, R110 ;  /* 0x0000000200647825 */ /* 0x001fc600078e026e */
[----:B------:R-:W4:Y:S01]  /*14fb0*/  LDL.64 R110, [R1+0x810] ;  /* 0x00081000016e7983 */ /* 0x000f220000100a00 */
[----:B-1----:R-:W-:-:S03]  /*14fc0*/  IMAD.WIDE R92, R0, 0x2, R106 ;  /* 0x00000002005c7825 */ /* 0x002fc600078e026a */
[----:B------:R0:W4:Y:S04]  /*14fd0*/  LDG.E.U16 R124, desc[UR12][R100.64] ;  /* 0x0000000c647c7981 */ /* 0x000128000c1e1500 */
[----:B------:R2:W4:Y:S01]  /*14fe0*/  LDG.E.U16 R123, desc[UR12][R92.64] ;  /* 0x0000000c5c7b7981 */ /* 0x000522000c1e1500 */
[----:B------:R-:W-:-:S03]  /*14ff0*/  IMAD.WIDE R102, R0, 0x2, R112 ;  /* 0x0000000200667825 */ /* 0x000fc600078e0270 */
[----:B------:R-:W4:Y:S04]  /*15000*/  LDL.64 R112, [R1+0x828] ;  /* 0x0008280001707983 */ /* 0x000f280000100a00 */
[----:B------:R1:W4:Y:S04]  /*15010*/  LDG.E.U16 R125, desc[UR12][R102.64] ;  /* 0x0000000c667d7981 */ /* 0x000328000c1e1500 */
[----:B------:R-:W4:Y:S01]  /*15020*/  LDL.64 R106, [R1+0x808] ;  /* 0x00080800016a7983 */ /* 0x000f220000100a00 */
[----:B0-----:R-:W-:-:S03]  /*15030*/  IMAD.WIDE R100, R0, 0x2, R26 ;  /* 0x0000000200647825 */ /* 0x001fc600078e021a */
[----:B------:R-:W4:Y:S01]  /*15040*/  LDL.64 R26, [R1+0x820] ;  /* 0x00082000011a7983 */ /* 0x000f220000100a00 */
[----:B--2---:R-:W-:-:S03]  /*15050*/  IMAD.WIDE R92, R0, 0x2, R24 ;  /* 0x00000002005c7825 */ /* 0x004fc600078e0218 */
[----:B------:R-:W2:Y:S04]  /*15060*/  LDG.E.U16 R121, desc[UR12][R100.64] ;  /* 0x0000000c64797981 */ /* 0x000ea8000c1e1500 */
[----:B------:R-:W2:Y:S01]  /*15070*/  LDL.64 R24, [R1+0x818] ;  /* 0x0008180001187983 */ /* 0x000ea20000100a00 */
[----:B-1----:R-:W-:-:S03]  /*15080*/  IMAD.WIDE R102, R0, 0x2, R34 ;  /* 0x0000000200667825 */ /* 0x002fc600078e0222 */
[----:B------:R-:W2:Y:S04]  /*15090*/  LDL.64 R34, [R1+0x800] ;  /* 0x0008000001227983 */ /* 0x000ea80000100a00 */
[----:B------:R0:W2:Y:S04]  /*150a0*/  LDG.E.U16 R122, desc[UR12][R102.64] ;  /* 0x0000000c667a7981 */ /* 0x0000a8000c1e1500 */
[----:B------:R3:W2:Y:S01]  /*150b0*/  LDG.E.U16 R120, desc[UR12][R92.64] ;  /* 0x0000000c5c787981 */ /* 0x0006a2000c1e1500 */
[----:B0-----:R-:W-:-:S03]  /*150c0*/  IMAD.WIDE R102, R0, 0x2, R32 ;  /* 0x0000000200667825 */ /* 0x001fc600078e0220 */
[----:B------:R-:W2:Y:S01]  /*150d0*/  LDL.64 R32, [R1+0x7f8] ;  /* 0x0007f80001207983 */ /* 0x000ea20000100a00 */
[----:B-----5:R-:W-:-:S03]  /*150e0*/  IMAD.WIDE R100, R0, 0x2, R30 ;  /* 0x0000000200647825 */ /* 0x020fc600078e021e */
[----:B------:R-:W5:Y:S01]  /*150f0*/  LDL.64 R30, [R1+0x7f0] ;  /* 0x0007f000011e7983 */ /* 0x000f620000100a00 */
[----:B---3--:R-:W-:-:S03]  /*15100*/  IMAD.WIDE R92, R0, 0x2, R28 ;  /* 0x00000002005c7825 */ /* 0x008fc600078e021c */
[----:B------:R4:W3:Y:S04]  /*15110*/  LDG.E.U16 R118, desc[UR12][R100.64] ;  /* 0x0000000c64767981 */ /* 0x0008e8000c1e1500 */
[----:B------:R-:W3:Y:S04]  /*15120*/  LDL.64 R28, [R1+0x7e8] ;  /* 0x0007e800011c7983 */ /* 0x000ee80000100a00 */
[----:B------:R2:W3:Y:S04]  /*15130*/  LDG.E.U16 R117, desc[UR12][R92.64] ;  /* 0x0000000c5c757981 */ /* 0x0004e8000c1e1500 */
[----:B------:R0:W3:Y:S01]  /*15140*/  LDG.E.U16 R119, desc[UR12][R102.64] ;  /* 0x0000000c66777981 */ /* 0x0000e2000c1e1500 */
[----:B----4-:R-:W-:-:S03]  /*15150*/  IMAD.WIDE R100, R0, 0x2, R26 ;  /* 0x0000000200647825 */ /* 0x010fc600078e021a */
[----:B------:R-:W4:Y:S01]  /*15160*/  LDL.64 R26, [R1+0x7e0] ;  /* 0x0007e000011a7983 */ /* 0x000f220000100a00 */
[----:B--2---:R-:W-:-:S03]  /*15170*/  IMAD.WIDE R92, R0, 0x2, R24 ;  /* 0x00000002005c7825 */ /* 0x004fc600078e0218 */
[----:B------:R1:W2:Y:S04]  /*15180*/  LDG.E.U16 R114, desc[UR12][R100.64] ;  /* 0x0000000c64727981 */ /* 0x0002a8000c1e1500 */
[----:B------:R-:W2:Y:S01]  /*15190*/  LDL.64 R24, [R1+0x7d8] ;  /* 0x0007d80001187983 */ /* 0x000ea20000100a00 */
[----:B0-----:R-:W-:-:S03]  /*151a0*/  IMAD.WIDE R102, R0, 0x2, R112 ;  /* 0x0000000200667825 */ /* 0x001fc600078e0270 */
[----:B------:R0:W2:Y:S01]  /*151b0*/  LDG.E.U16 R113, desc[UR12][R92.64] ;  /* 0x0000000c5c717981 */ /* 0x0000a2000c1e1500 */
[----:B-1----:R-:W-:-:S03]  /*151c0*/  IMAD.WIDE R100, R0, 0x2, R106 ;  /* 0x0000000200647825 */ /* 0x002fc600078e026a */
[----:B------:R1:W2:Y:S04]  /*151d0*/  LDG.E.U16 R115, desc[UR12][R102.64] ;  /* 0x0000000c66737981 */ /* 0x0002a8000c1e1500 */
[----:B------:R-:W2:Y:S01]  /*151e0*/  LDL.LU R23, [R1+0x3a8] ;  /* 0x0003a80001177983 */ /* 0x000ea20000300800 */
[----:B0-----:R-:W-:-:S03]  /*151f0*/  IMAD.WIDE R92, R0, 0x2, R34 ;  /* 0x00000002005c7825 */ /* 0x001fc600078e0222 */
[----:B------:R-:W2:Y:S01]  /*15200*/  LDL.LU R3, [R1+0x3ac] ;  /* 0x0003ac0001037983 */ /* 0x000ea20000300800 */
[----:B-1----:R-:W-:-:S03]  /*15210*/  IMAD.WIDE R102, R0, 0x2, R110 ;  /* 0x0000000200667825 */ /* 0x002fc600078e026e */
[----:B------:R5:W2:Y:S04]  /*15220*/  LDG.E.U16 R111, desc[UR12][R100.64] ;  /* 0x0000000c646f7981 */ /* 0x000aa8000c1e1500 */
[----:B------:R0:W2:Y:S04]  /*15230*/  LDG.E.U16 R112, desc[UR12][R102.64] ;  /* 0x0000000c66707981 */ /* 0x0000a8000c1e1500 */
[----:B------:R3:W2:Y:S01]  /*15240*/  LDG.E.U16 R108, desc[UR12][R92.64] ;  /* 0x0000000c5c6c7981 */ /* 0x0006a2000c1e1500 */
[----:B-----5:R-:W-:-:S03]  /*15250*/  IMAD.WIDE R100, R0, 0x2, R30 ;  /* 0x0000000200647825 */ /* 0x020fc600078e021e */
[----:B------:R-:W5:Y:S01]  /*15260*/  LDL.LU R116, [R1+0x400] ;  /* 0x0004000001747983 */ /* 0x000f620000300800 */
[----:B0-----:R-:W-:-:S03]  /*15270*/  IMAD.WIDE R102, R0, 0x2, R32 ;  /* 0x0000000200667825 */ /* 0x001fc600078e0220 */
[----:B------:R-:W5:Y:S01]  /*15280*/  LDL.LU R110, [R1+0x404] ;  /* 0x00040400016e7983 */ /* 0x000f620000300800 */
[----:B---3--:R-:W-:-:S03]  /*15290*/  IMAD.WIDE R92, R0, 0x2, R28 ;  /* 0x00000002005c7825 */ /* 0x008fc600078e021c */
[----:B------:R-:W3:Y:S04]  /*152a0*/  LDL.LU R35, [R1+0x3f0] ;  /* 0x0003f00001237983 */ /* 0x000ee80000300800 */
[----:B------:R-:W3:Y:S04]  /*152b0*/  LDL.LU R34, [R1+0x3f4] ;  /* 0x0003f40001227983 */ /* 0x000ee80000300800 */
[----:B------:R-:W3:Y:S04]  /*152c0*/  LDL.LU R33, [R1+0x3a0] ;  /* 0x0003a00001217983 */ /* 0x000ee80000300800 */
[----:B------:R-:W3:Y:S04]  /*152d0*/  LDG.E.U16 R107, desc[UR12][R102.64] ;  /* 0x0000000c666b7981 */ /* 0x000ee8000c1e1500 */
[----:B------:R4:W3:Y:S04]  /*152e0*/  LDG.E.U16 R106, desc[UR12][R100.64] ;  /* 0x0000000c646a7981 */ /* 0x0008e8000c1e1500 */
[----:B------:R-:W3:Y:S04]  /*152f0*/  LDL.LU R32, [R1+0x3a4] ;  /* 0x0003a40001207983 */ /* 0x000ee80000300800 */
[----:B------:R2:W3:Y:S04]  /*15300*/  LDG.E.U16 R103, desc[UR12][R92.64] ;  /* 0x0000000c5c677981 */ /* 0x0004e8000c1e1500 */
[----:B------:R-:W3:Y:S01]  /*15310*/  LDL.64 R30, [R1+0x7c8] ;  /* 0x0007c800011e7983 */ /* 0x000ee20000100a00 */
[----:B----4-:R-:W-:-:S03]  /*15320*/  IMAD.WIDE R100, R0, 0x2, R26 ;  /* 0x0000000200647825 */ /* 0x010fc600078e021a */
[----:B------:R-:W4:Y:S04]  /*15330*/  LDL.LU R29, [R1+0x418] ;  /* 0x00041800011d7983 */ /* 0x000f280000300800 */
[----:B------:R-:W3:Y:S04]  /*15340*/  LDL.LU R28, [R1+0x41c] ;  /* 0x00041c00011c7983 */ /* 0x000ee80000300800 */
[----:B------:R-:W3:Y:S04]  /*15350*/  LDL.LU R27, [R1+0x408] ;  /* 0x00040800011b7983 */ /* 0x000ee80000300800 */
[----:B------:R-:W3:Y:S04]  /*15360*/  LDL.LU R26, [R1+0x40c] ;  /* 0x00040c00011a7983 */ /* 0x000ee80000300800 */
[----:B------:R-:W3:Y:S01]  /*15370*/  LDG.E.U16 R102, desc[UR12][R100.64] ;  /* 0x0000000c64667981 */ /* 0x000ee2000c1e1500 */
[----:B--2---:R-:W-:-:S03]  /*15380*/  IMAD.WIDE R92, R0, 0x2, R24 ;  /* 0x00000002005c7825 */ /* 0x004fc600078e0218 */
[----:B------:R-:W2:Y:S04]  /*15390*/  LDL.LU R25, [R1+0x3f8] ;  /* 0x0003f80001197983 */ /* 0x000ea80000300800 */
[----:B------:R-:W2:Y:S04]  /*153a0*/  LDL.LU R24, [R1+0x3fc] ;  /* 0x0003fc0001187983 */ /* 0x000ea80000300800 */
[----:B------:R0:W2:Y:S04]  /*153b0*/  LDG.E.U16 R101, desc[UR12][R92.64] ;  /* 0x0000000c5c657981 */ /* 0x0000a8000c1e1500 */
[----:B------:R-:W0:Y:S02]  /*153c0*/  LDL.64 R92, [R1+0x7d0] ;  /* 0x0007d000015c7983 */ /* 0x000e240000100a00 */
[----:B0-----:R-:W-:-:S05]  /*153d0*/  IMAD.WIDE R92, R0, 0x2, R92 ;  /* 0x00000002005c7825 */ /* 0x001fca00078e025c */
[----:B------:R0:W5:Y:S04]  /*153e0*/  LDG.E.U16 R100, desc[UR12][R92.64] ;  /* 0x0000000c5c647981 */ /* 0x000168000c1e1500 */
[----:B------:R-:W0:Y:S04]  /*153f0*/  LDL.LU R92, [R1+0x410] ;  /* 0x00041000015c7983 */ /* 0x000e280000300800 */
[----:B------:R-:W5:Y:S01]  /*15400*/  LDL.LU R93, [R1+0x414] ;  /* 0x00041400015d7983 */ /* 0x000f620000300800 */
[C---:B---3--:R-:W-:Y:S01]  /*15410*/  FMUL R35, R98.reuse, R35 ;  /* 0x0000002362237220 */ /* 0x048fe20000400000 */
[C---:B------:R-:W-:Y:S01]  /*15420*/  FMUL R34, R98.reuse, R34 ;  /* 0x0000002262227220 */ /* 0x040fe20000400000 */
[C---:B------:R-:W-:Y:S01]  /*15430*/  FMUL R33, R98.reuse, R33 ;  /* 0x0000002162217220 */ /* 0x040fe20000400000 */
[C---:B------:R-:W-:Y:S01]  /*15440*/  FMUL R32, R98.reuse, R32 ;  /* 0x0000002062207220 */ /* 0x040fe20000400000 */
[C---:B----4-:R-:W-:Y:S01]  /*15450*/  FMUL R29, R99.reuse, R29 ;  /* 0x0000001d631d7220 */ /* 0x050fe20000400000 */
[C---:B------:R-:W-:Y:S01]  /*15460*/  FMUL R28, R99.reuse, R28 ;  /* 0x0000001c631c7220 */ /* 0x040fe20000400000 */
[C---:B------:R-:W-:Y:S01]  /*15470*/  FMUL R27, R99.reuse, R27 ;  /* 0x0000001b631b7220 */ /* 0x040fe20000400000 */
[C---:B------:R-:W-:Y:S01]  /*15480*/  FMUL R26, R99.reuse, R26 ;  /* 0x0000001a631a7220 */ /* 0x040fe20000400000 */
[C---:B--2---:R-:W-:Y:S01]  /*15490*/  FMUL R25, R99.reuse, R25 ;  /* 0x0000001963197220 */ /* 0x044fe20000400000 */
[C---:B------:R-:W-:Y:S01]  /*154a0*/  FMUL R24, R99.reuse, R24 ;  /* 0x0000001863187220 */ /* 0x040fe20000400000 */
[C---:B------:R-:W-:Y:S01]  /*154b0*/  FMUL R23, R99.reuse, R23 ;  /* 0x0000001763177220 */ /* 0x040fe20000400000 */
[----:B------:R-:W-:Y:S01]  /*154c0*/  FMUL R3, R99, R3 ;  /* 0x0000000363037220 */ /* 0x000fe20000400000 */
[----:B0-----:R-:W-:-:S05]  /*154d0*/  FMUL R92, R98, R92 ;  /* 0x0000005c625c7220 */ /* 0x001fca0000400000 */
[----:B------:R5:W-:Y:S02]  /*154e0*/  STL [R1+0x1f0], R92 ;  /* 0x0001f05c01007387 */ /* 0x000be40000100800 */
[C---:B-----5:R-:W-:Y:S01]  /*154f0*/  FMUL R92, R98.reuse, R93 ;  /* 0x0000005d625c7220 */ /* 0x060fe20000400000 */
[----:B------:R-:W-:-:S04]  /*15500*/  FMUL R93, R98, R116 ;  /* 0x00000074625d7220 */ /* 0x000fc80000400000 */
[----:B------:R0:W-:Y:S04]  /*15510*/  STL [R1+0x1f4], R92 ;  /* 0x0001f45c01007387 */ /* 0x0001e80000100800 */
[----:B------:R-:W-:Y:S01]  /*15520*/  STL [R1+0x230], R93 ;  /* 0x0002305d01007387 */ /* 0x000fe20000100800 */
[----:B0-----:R-:W-:-:S05]  /*15530*/  FMUL R92, R98, R110 ;  /* 0x0000006e625c7220 */ /* 0x001fca0000400000 */
[----:B------:R0:W-:Y:S04]  /*15540*/  STL [R1+0x234], R92 ;  /* 0x0002345c01007387 */ /* 0x0001e80000100800 */
[----:B------:R1:W-:Y:S04]  /*15550*/  STL [R1+0x250], R35 ;  /* 0x0002502301007387 */ /* 0x0003e80000100800 */
[----:B------:R2:W-:Y:S01]  /*15560*/  STL [R1+0x254], R34 ;  /* 0x0002542201007387 */ /* 0x0005e20000100800 */
[----:B0-----:R-:W-:-:S03]  /*15570*/  IMAD.WIDE R92, R0, 0x2, R30 ;  /* 0x00000002005c7825 */ /* 0x001fc600078e021e */
[----:B------:R0:W-:Y:S04]  /*15580*/  STL [R1+0x280], R33 ;  /* 0x0002802101007387 */ /* 0x0001e80000100800 */
[----:B------:R3:W-:Y:S04]  /*15590*/  STL [R1+0x284], R32 ;  /* 0x0002842001007387 */ /* 0x0007e80000100800 */
[----:B------:R4:W-:Y:S04]  /*155a0*/  STL [R1+0x1f8], R29 ;  /* 0x0001f81d01007387 */ /* 0x0009e80000100800 */
[----:B------:R5:W-:Y:S04]  /*155b0*/  STL [R1+0x1fc], R28 ;  /* 0x0001fc1c01007387 */ /* 0x000be80000100800 */
[----:B------:R0:W-:Y:S04]  /*155c0*/  STL [R1+0x238], R27 ;  /* 0x0002381b01007387 */ /* 0x0001e80000100800 */
[----:B------:R0:W5:Y:S04]  /*155d0*/  LDG.E.U16 R98, desc[UR12][R92.64] ;  /* 0x0000000c5c627981 */ /* 0x000168000c1e1500 */
[----:B------:R0:W-:Y:S04]  /*155e0*/  STL [R1+0x23c], R26 ;  /* 0x00023c1a01007387 */ /* 0x0001e80000100800 */
[----:B------:R-:W5:Y:S04]  /*155f0*/  LDL.64 R92, [R1+0x7c0] ;  /* 0x0007c000015c7983 */ /* 0x000f680000100a00 */
[----:B------:R0:W-:Y:S04]  /*15600*/  STL [R1+0x258], R25 ;  /* 0x0002581901007387 */ /* 0x0001e80000100800 */
[----:B------:R-:W-:Y:S04]  /*15610*/  STL [R1+0x25c], R24 ;  /* 0x00025c1801007387 */ /* 0x000fe80000100800 */
[----:B-1----:R-:W5:Y:S04]  /*15620*/  LDL.LU R35, [R1+0x540] ;  /* 0x0005400001237983 */ /* 0x002f680000300800 */
[----:B------:R-:W-:Y:S04]  /*15630*/  STL [R1+0x288], R23 ;  /* 0x0002881701007387 */ /* 0x000fe80000100800 */
[----:B--2---:R-:W2:Y:S04]  /*15640*/  LDL.LU R34, [R1+0x544] ;  /* 0x0005440001227983 */ /* 0x004ea80000300800 */
[----:B------:R1:W-:Y:S04]  /*15650*/  STL [R1+0x28c], R3 ;  /* 0x00028c0301007387 */ /* 0x0003e80000100800 */
[----:B0-----:R-:W2:Y:S04]  /*15660*/  LDL.LU R33, [R1+0x530] ;  /* 0x0005300001217983 */ /* 0x001ea80000300800 */
[----:B---3--:R-:W3:Y:S04]  /*15670*/  LDL.LU R32, [R1+0x534] ;  /* 0x0005340001207983 */ /* 0x008ee80000300800 */
[----:B------:R-:W3:Y:S04]  /*15680*/  LDL.LU R31, [R1+0x520] ;  /* 0x00052000011f7983 */ /* 0x000ee80000300800 */
[----:B------:R-:W3:Y:S04]  /*15690*/  LDL.LU R30, [R1+0x524] ;  /* 0x00052400011e7983 */ /* 0x000ee80000300800 */
[----:B----4-:R-:W4:Y:S04]  /*156a0*/  LDL.LU R29, [R1+0x3e0] ;  /* 0x0003e000011d7983 */ /* 0x010f280000300800 */
[----:B-----5:R-:W5:Y:S04]  /*156b0*/  LDL.LU R28, [R1+0x3e4] ;  /* 0x0003e400011c7983 */ /* 0x020f680000300800 */
[----:B------:R-:W5:Y:S04]  /*156c0*/  LDL.LU R27, [R1+0x548] ;  /* 0x00054800011b7983 */ /* 0x000f680000300800 */
[----:B------:R-:W5:Y:S04]  /*156d0*/  LDL.LU R26, [R1+0x54c] ;  /* 0x00054c00011a7983 */ /* 0x000f680000300800 */
[----:B------:R-:W5:Y:S04]  /*156e0*/  LDL.LU R25, [R1+0x538] ;  /* 0x0005380001197983 */ /* 0x000f680000300800 */
[----:B-1----:R-:W5:Y:S04]  /*156f0*/  LDL.LU R3, [R1+0x53c] ;  /* 0x00053c0001037983 */ /* 0x002f680000300800 */
[----:B------:R-:W5:Y:S04]  /*15700*/  LDL.LU R24, [R1+0x528] ;  /* 0x0005280001187983 */ /* 0x000f680000300800 */
[----:B------:R-:W5:Y:S04]  /*15710*/  LDL.LU R23, [R1+0x52c] ;  /* 0x00052c0001177983 */ /* 0x000f680000300800 */
[----:B------:R2:W-:Y:S01]  /*15720*/  STL [R1+0x8f0], R0 ;  /* 0x0008f00001007387 */ /* 0x0005e20000100800 */
[----:B------:R-:W-:-:S05]  /*15730*/  IMAD.WIDE R92, R0, 0x2, R92 ;  /* 0x00000002005c7825 */ /* 0x000fca00078e025c */
[----:B------:R0:W5:Y:S01]  /*15740*/  LDG.E.U16 R110, desc[UR12][R92.64] ;  /* 0x0000000c5c6e7981 */ /* 0x000162000c1e1500 */
[C---:B------:R-:W-:Y:S01]  /*15750*/  FMUL R35, R96.reuse, R35 ;  /* 0x0000002360237220 */ /* 0x040fe20000400000 */
[----:B--2---:R-:W-:-:S04]  /*15760*/  FMUL R0, R96, R34 ;  /* 0x0000002260007220 */ /* 0x004fc80000400000 */
[----:B------:R-:W-:Y:S04]  /*15770*/  STL [R1+0x270], R35 ;  /* 0x0002702301007387 */ /* 0x000fe80000100800 */
[----:B------:R1:W-:Y:S01]  /*15780*/  STL [R1+0x274], R0 ;  /* 0x0002740001007387 */ /* 0x0003e20000100800 */
[C---:B------:R-:W-:Y:S01]  /*15790*/  FMUL R33, R96.reuse, R33 ;  /* 0x0000002160217220 */ /* 0x040fe20000400000 */
[----:B---3--:R-:W-:-:S04]  /*157a0*/  FMUL R32, R96, R32 ;  /* 0x0000002060207220 */ /* 0x008fc80000400000 */
[----:B------:R-:W-:Y:S01]  /*157b0*/  STL [R1+0x2a0], R33 ;  /* 0x0002a02101007387 */ /* 0x000fe20000100800 */
[----:B-1----:R-:W-:-:S03]  /*157c0*/  FMUL R0, R96, R31 ;  /* 0x0000001f60007220 */ /* 0x002fc60000400000 */
[----:B------:R-:W-:Y:S01]  /*157d0*/  STL [R1+0x2a4], R32 ;  /* 0x0002a42001007387 */ /* 0x000fe20000100800 */
[----:B------:R-:W-:-:S03]  /*157e0*/  FMUL R30, R96, R30 ;  /* 0x0000001e601e7220 */ /* 0x000fc60000400000 */
[----:B------:R5:W-:Y:S01]  /*157f0*/  STL [R1+0x2d0], R0 ;  /* 0x0002d00001007387 */ /* 0x000be20000100800 */
[----:B----4-:R-:W-:-:S03]  /*15800*/  FMUL R29, R96, R29 ;  /* 0x0000001d601d7220 */ /* 0x010fc60000400000 */
[----:B------:R-:W-:Y:S01]  /*15810*/  STL [R1+0x2d4], R30 ;  /* 0x0002d41e01007387 */ /* 0x000fe20000100800 */
[----:B-----5:R-:W-:Y:S01]  /*15820*/  FMUL R0, R96, R28 ;  /* 0x0000001c60007220 */ /* 0x020fe20000400000 */
[C---:B------:R-:W-:Y:S02]  /*15830*/  FMUL R27, R97.reuse, R27 ;  /* 0x0000001b611b7220 */ /* 0x040fe40000400000 */
[----:B------:R-:W-:Y:S01]  /*15840*/  STL [R1+0x2f0], R29 ;  /* 0x0002f01d01007387 */ /* 0x000fe20000100800 */
[----:B------:R-:W-:-:S03]  /*15850*/  FMUL R26, R97, R26 ;  /* 0x0000001a611a7220 */ /* 0x000fc60000400000 */
[----:B------:R1:W-:Y:S04]  /*15860*/  STL [R1+0x2f4], R0 ;  /* 0x0002f40001007387 */ /* 0x0003e80000100800 */
[----:B------:R-:W-:Y:S04]  /*15870*/  STL [R1+0x278], R27 ;  /* 0x0002781b01007387 */ /* 0x000fe80000100800 */
[----:B------:R-:W-:Y:S01]  /*15880*/  STL [R1+0x27c], R26 ;  /* 0x00027c1a01007387 */ /* 0x000fe20000100800 */
[C---:B-1----:R-:W-:Y:S01]  /*15890*/  FMUL R0, R97.reuse, R25 ;  /* 0x0000001961007220 */ /* 0x042fe20000400000 */
[----:B------:R-:W-:-:S02]  /*158a0*/  FMUL R25, R97, R3 ;  /* 0x0000000361197220 */ /* 0x000fc40000400000 */
[----:B------:R-:W2:Y:S04]  /*158b0*/  LDL.LU R3, [R1+0x3e8] ;  /* 0x0003e80001037983 */ /* 0x000ea80000300800 */
[----:B------:R1:W-:Y:S04]  /*158c0*/  STL [R1+0x2a8], R0 ;  /* 0x0002a80001007387 */ /* 0x0003e80000100800 */
[----:B-1----:R-:W0:Y:S01]  /*158d0*/  LDL.LU R0, [R1+0x3ec] ;  /* 0x0003ec0001007983 */ /* 0x002e220000300800 */
[C---:B------:R-:W-:Y:S01]  /*158e0*/  FMUL R24, R97.reuse, R24 ;  /* 0x0000001861187220 */ /* 0x040fe20000400000 */
[----:B------:R-:W-:-:S02]  /*158f0*/  FMUL R23, R97, R23 ;  /* 0x0000001761177220 */ /* 0x000fc40000400000 */
[----:B------:R1:W-:Y:S04]  /*15900*/  STL [R1+0x2ac], R25 ;  /* 0x0002ac1901007387 */ /* 0x0003e80000100800 */
[----:B------:R-:W3:Y:S04]  /*15910*/  LDL.LU R92, [R1+0x3d0] ;  /* 0x0003d000015c7983 */ /* 0x000ee80000300800 */
[----:B------:R4:W-:Y:S04]  /*15920*/  STL [R1+0x2d8], R24 ;  /* 0x0002d81801007387 */ /* 0x0009e80000100800 */
[----:B------:R-:W5:Y:S04]  /*15930*/  LDL.LU R35, [R1+0x3d4] ;  /* 0x0003d40001237983 */ /* 0x000f680000300800 */
[----:B------:R1:W-:Y:S04]  /*15940*/  STL [R1+0x2dc], R23 ;  /* 0x0002dc1701007387 */ /* 0x0003e80000100800 */
        /* <DEDUP_REMOVED lines=9> */
[----:B-1----:R-:W5:Y:S04]  /*159e0*/  LDL.LU R25, [R1+0x3cc] ;  /* 0x0003cc0001197983 */ /* 0x002f680000300800 */
[----:B----4-:R-:W4:Y:S04]  /*159f0*/  LDL.LU R24, [R1+0x3b8] ;  /* 0x0003b80001187983 */ /* 0x010f280000300800 */
[----:B------:R-:W4:Y:S01]  /*15a00*/  LDL.LU R23, [R1+0x3bc] ;  /* 0x0003bc0001177983 */ /* 0x000f220000300800 */
[----:B--2---:R-:W-:-:S03]  /*15a10*/  FMUL R96, R97, R3 ;  /* 0x0000000361607220 */ /* 0x004fc60000400000 */
[----:B------:R-:W2:Y:S04]  /*15a20*/  LDL.LU R3, [R1+0x388] ;  /* 0x0003880001037983 */ /* 0x000ea80000300800 */
[----:B------:R-:W-:Y:S01]  /*15a30*/  STL [R1+0x2f8], R96 ;  /* 0x0002f86001007387 */ /* 0x000fe20000100800 */
[----:B0-----:R-:W-:-:S03]  /*15a40*/  FMUL R93, R97, R0 ;  /* 0x00000000615d7220 */ /* 0x001fc60000400000 */
[----:B------:R-:W2:Y:S04]  /*15a50*/  LDL.LU R0, [R1+0x38c] ;  /* 0x00038c0001007983 */ /* 0x000ea80000300800 */
[----:B------:R3:W-:Y:S02]  /*15a60*/  STL [R1+0x2fc], R93 ;  /* 0x0002fc5d01007387 */ /* 0x0007e40000100800 */
[C---:B---3--:R-:W-:Y:S01]  /*15a70*/  FMUL R93, R94.reuse, R92 ;  /* 0x0000005c5e5d7220 */ /* 0x048fe20000400000 */
[----:B-----5:R-:W-:-:S04]  /*15a80*/  FMUL R92, R94, R35 ;  /* 0x000000235e5c7220 */ /* 0x020fc80000400000 */
        /* <DEDUP_REMOVED lines=20> */
[----:B------:R0:W-:Y:S01]  /*15bd0*/  STL [R1+0x318], R27 ;  /* 0x0003181b01007387 */ /* 0x0001e20000100800 */
[----:B----4-:R-:W-:-:S03]  /*15be0*/  FMUL R25, R95, R24 ;  /* 0x000000185f197220 */ /* 0x010fc60000400000 */
[----:B------:R-:W-:Y:S01]  /*15bf0*/  STL [R1+0x31c], R26 ;  /* 0x00031c1a01007387 */ /* 0x000fe20000100800 */
[----:B------:R-:W-:-:S03]  /*15c00*/  FMUL R24, R95, R23 ;  /* 0x000000175f187220 */ /* 0x000fc60000400000 */
[----:B------:R-:W-:Y:S04]  /*15c10*/  STL [R1+0x338], R25 ;  /* 0x0003381901007387 */ /* 0x000fe80000100800 */
[----:B------:R-:W-:Y:S01]  /*15c20*/  STL [R1+0x33c], R24 ;  /* 0x00033c1801007387 */ /* 0x000fe20000100800 */
[----:B0-----:R-:W0:Y:S02]  /*15c30*/  S2R R27, SR_TID.X ;  /* 0x00000000001b7919 */ /* 0x001e240000002100 */
[----:B0-----:R-:W-:Y:S01]  /*15c40*/  SHF.R.U32.HI R92, RZ, 0x2, R27 ;  /* 0x00000002ff5c7819 */ /* 0x001fe2000001161b */
[C---:B--2---:R-:W-:Y:S01]  /*15c50*/  FMUL R23, R95.reuse, R3 ;  /* 0x000000035f177220 */ /* 0x044fe20000400000 */
[----:B------:R-:W-:Y:S02]  /*15c60*/  SHF.L.U32 R3, R2, 0x1, RZ ;  /* 0x0000000102037819 */ /* 0x000fe400000006ff */
[----:B------:R-:W-:Y:S04]  /*15c70*/  LDS R2, [R104+0x40e80] ;  /* 0x040e800068027984 */ /* 0x000fe80000000800 */
[----:B------:R-:W-:Y:S01]  /*15c80*/  STL [R1+0x358], R23 ;  /* 0x0003581701007387 */ /* 0x000fe20000100800 */
[----:B------:R-:W-:-:S05]  /*15c90*/  FMUL R0, R95, R0 ;  /* 0x000000005f007220 */ /* 0x000fca0000400000 */
[----:B------:R-:W-:Y:S04]  /*15ca0*/  STL [R1+0x35c], R0 ;  /* 0x00035c0001007387 */ /* 0x000fe80000100800 */
[----:B------:R-:W0:Y:S04]  /*15cb0*/  LDS R0, [R104+0x40e00] ;  /* 0x040e000068007984 */ /* 0x000e280000000800 */
[----:B0-----:R-:W-:Y:S04]  /*15cc0*/  STL [R1+0x910], R0 ;  /* 0x0009100001007387 */ /* 0x001fe80000100800 */
[----:B------:R-:W-:Y:S04]  /*15cd0*/  STL [R1+0x914], R2 ;  /* 0x0009140201007387 */ /* 0x000fe80000100800 */
[----:B------:R-:W0:Y:S04]  /*15ce0*/  LDS R2, [R104+0x40f80] ;  /* 0x040f800068027984 */ /* 0x000e280000000800 */
[----:B------:R-:W1:Y:S04]  /*15cf0*/  LDS R0, [R104+0x40f00] ;  /* 0x040f000068007984 */ /* 0x000e680000000800 */
[----:B0-----:R0:W-:Y:S04]  /*15d00*/  STL [R1+0x424], R2 ;  /* 0x0004240201007387 */ /* 0x0011e80000100800 */
[----:B-1----:R1:W-:Y:S04]  /*15d10*/  STL [R1+0x420], R0 ;  /* 0x0004200001007387 */ /* 0x0023e80000100800 */
[----:B------:R-:W2:Y:S04]  /*15d20*/  LDL.LU R104, [R1+0x6c4] ;  /* 0x0006c40001687983 */ /* 0x000ea80000300800 */
[----:B0-----:R-:W2:Y:S04]  /*15d30*/  LDL.LU R2, [R1+0x6c8] ;  /* 0x0006c80001027983 */ /* 0x001ea80000300800 */
[----:B-1----:R-:W3:Y:S04]  /*15d40*/  LDL.LU R0, [R1+0x6bc] ;  /* 0x0006bc0001007983 */ /* 0x002ee80000300800 */
[----:B------:R-:W3:Y:S04]  /*15d50*/  LDL.LU R95, [R1+0x6c0] ;  /* 0x0006c000015f7983 */ /* 0x000ee80000300800 */
[----:B------:R-:W4:Y:S04]  /*15d60*/  LDL.LU R97, [R1+0x6b4] ;  /* 0x0006b40001617983 */ /* 0x000f280000300800 */
[----:B------:R-:W4:Y:S04]  /*15d70*/  LDL.LU R96, [R1+0x6b8] ;  /* 0x0006b80001607983 */ /* 0x000f280000300800 */
[----:B------:R-:W5:Y:S04]  /*15d80*/  LDL.LU R99, [R1+0x6ac] ;  /* 0x0006ac0001637983 */ /* 0x000f680000300800 */
[----:B------:R-:W5:Y:S04]  /*15d90*/  LDL.LU R32, [R1+0x6b0] ;  /* 0x0006b00001207983 */ /* 0x000f680000300800 */
[----:B------:R-:W2:Y:S04]  /*15da0*/  LDL.LU R33, [R1+0x6a4] ;  /* 0x0006a40001217983 */ /* 0x000ea80000300800 */
[----:B------:R-:W2:Y:S04]  /*15db0*/  LDL.LU R34, [R1+0x6a8] ;  /* 0x0006a80001227983 */ /* 0x000ea80000300800 */
[----:B------:R-:W2:Y:S04]  /*15dc0*/  LDL.LU R25, [R1+0x694] ;  /* 0x0006940001197983 */ /* 0x000ea80000300800 */
[----:B------:R-:W2:Y:S01]  /*15dd0*/  LDL.LU R26, [R1+0x6a0] ;  /* 0x0006a000011a7983 */ /* 0x000ea20000300800 */
[----:B------:R-:W-:Y:S01]  /*15de0*/  LOP3.LUT R3, R3, 0x30, R92, 0x78, !PT ;  /* 0x0000003003037812 */ /* 0x000fe200078e785c */
[----:B------:R-:W-:Y:S06]  /*15df0*/  BAR.SYNC.DEFER_BLOCKING 0x0 ;  /* 0x0000000000007b1d */ /* 0x000fec0000010000 */
[----:B------:R-:W3:Y:S04]  /*15e00*/  LDL.LU R35, [R1+0x68c] ;  /* 0x00068c0001237983 */ /* 0x000ee80000300800 */
[----:B------:R-:W3:Y:S04]  /*15e10*/  LDL.LU R28, [R1+0x690] ;  /* 0x00069000011c7983 */ /* 0x000ee80000300800 */
[----:B------:R-:W3:Y:S04]  /*15e20*/  LDL.LU R29, [R1+0x684] ;  /* 0x00068400011d7983 */ /* 0x000ee80000300800 */
[----:B------:R-:W3:Y:S04]  /*15e30*/  LDL.LU R30, [R1+0x688] ;  /* 0x00068800011e7983 */ /* 0x000ee80000300800 */
[----:B------:R-:W3:Y:S04]  /*15e40*/  LDL.LU R31, [R1+0x67c] ;  /* 0x00067c00011f7983 */ /* 0x000ee80000300800 */
[----:B------:R0:W-:Y:S04]  /*15e50*/  STS.U16 [R3+UR6+0x41000], R20 ;  /* 0x0410001403007988 */ /* 0x0001e80008000406 */
[----:B------:R-:W3:Y:S04]  /*15e60*/  LDL.LU R24, [R1+0x680] ;  /* 0x0006800001187983 */ /* 0x000ee80000300800 */
[----:B------:R1:W-:Y:S04]  /*15e70*/  STS.U16 [R3+UR6+0x40c00], R21 ;  /* 0x040c001503007988 */ /* 0x0003e80008000406 */
[----:B0-----:R-:W3:Y:S04]  /*15e80*/  LDL.LU R20, [R1+0x674] ;  /* 0x0006740001147983 */ /* 0x001ee80000300800 */
[----:B------:R0:W-:Y:S04]  /*15e90*/  STS.U16 [R3+UR6+0x40800], R22 ;  /* 0x0408001603007988 */ /* 0x0001e80008000406 */
[----:B-1----:R-:W3:Y:S04]  /*15ea0*/  LDL.LU R21, [R1+0x678] ;  /* 0x0006780001157983 */ /* 0x002ee80000300800 */
[----:B------:R1:W-:Y:S04]  /*15eb0*/  STS.U16 [R3+UR6+0x42000], R16 ;  /* 0x0420001003007988 */ /* 0x0003e80008000406 */
[----:B0-----:R-:W5:Y:S04]  /*15ec0*/  LDL.LU R22, [R1+0x66c] ;  /* 0x00066c0001167983 */ /* 0x001f680000300800 */
[----:B------:R-:W5:Y:S04]  /*15ed0*/  LDL.LU R23, [R1+0x670] ;  /* 0x0006700001177983 */ /* 0x000f680000300800 */
[----:B------:R0:W-:Y:S04]  /*15ee0*/  STS.U16 [R3+UR6+0x41c00], R17 ;  /* 0x041c001103007988 */ /* 0x0001e80008000406 */
[----:B-1----:R-:W5:Y:S04]  /*15ef0*/  LDL.LU R16, [R1+0x664] ;  /* 0x0006640001107983 */ /* 0x002f680000300800 */
[----:B------:R1:W-:Y:S04]  /*15f00*/  STS.U16 [R3+UR6+0x41800], R18 ;  /* 0x0418001203007988 */ /* 0x0003e80008000406 */
[----:B0-----:R-:W5:Y:S04]  /*15f10*/  LDL.LU R17, [R1+0x668] ;  /* 0x0006680001117983 */ /* 0x001f680000300800 */
[----:B------:R0:W-:Y:S04]  /*15f20*/  STS.U16 [R3+UR6+0x41400], R19 ;  /* 0x0414001303007988 */ /* 0x0001e80008000406 */
[----:B-1----:R-:W5:Y:S04]  /*15f30*/  LDL.LU R18, [R1+0x65c] ;  /* 0x00065c0001127983 */ /* 0x002f680000300800 */
[----:B0-----:R-:W5:Y:S01]  /*15f40*/  LDL.LU R19, [R1+0x660] ;  /* 0x0006600001137983 */ /* 0x001f620000300800 */
[----:B------:R-:W-:-:S02]  /*15f50*/  LOP3.LUT R92, R27, 0x7, RZ, 0xc0, !PT ;  /* 0x000000071b5c7812 */ /* 0x000fc400078ec0ff */
[C---:B------:R-:W-:Y:S02]  /*15f60*/  LOP3.LUT R93, R27.reuse, 0x1e0, RZ, 0xc0, !PT ;  /* 0x000001e01b5d7812 */ /* 0x040fe400078ec0ff */
[----:B------:R-:W-:Y:S01]  /*15f70*/  LEA R92, R92, UR6, 0x6 ;  /* 0x000000065c5c7c11 */ /* 0x000fe2000f8e30ff */
[C---:B------:R-:W-:Y:S01]  /*15f80*/  IMAD.SHL.U32 R116, R27.reuse, 0x40, RZ ;  /* 0x000000401b747824 */ /* 0x040fe200078e00ff */
[----:B------:R-:W-:-:S03]  /*15f90*/  SHF.L.U32 R94, R27, 0x3, RZ ;  /* 0x000000031b5e7819 */ /* 0x000fc600000006ff */
[----:B------:R-:W-:Y:S02]  /*15fa0*/  IMAD R92, R93, 0x10, R92 ;  /* 0x000000105d5c7824 */ /* 0x000fe400078e025c */
[----:B------:R-:W-:Y:S01]  /*15fb0*/  IMAD.SHL.U32 R93, R27, 0x2, RZ ;  /* 0x000000021b5d7824 */ /* 0x000fe200078e00ff */
[----:B------:R-:W-:Y:S01]  /*15fc0*/  LOP3.LUT R116, R116, 0x3c0, RZ, 0xc0, !PT ;  /* 0x000003c074747812 */ /* 0x000fe200078ec0ff */
[----:B------:R0:W-:Y:S03]  /*15fd0*/  STS.U16 [R3+UR6+0x40000], R109 ;  /* 0x0400006d03007988 */ /* 0x0001e60008000406 */
[--C-:B------:R-:W-:Y:S02]  /*15fe0*/  LOP3.LUT R93, R93, 0x30, R94.reuse, 0x48, !PT ;  /* 0x000000305d5d7812 */ /* 0x100fe400078e485e */
[----:B------:R-:W-:Y:S02]  /*15ff0*/  LOP3.LUT R116, R116, 0x30, R94, 0xf8, !PT ;  /* 0x0000003074747812 */ /* 0x000fe400078ef85e */
[----:B0-----:R-:W-:-:S02]  /*16000*/  IADD3 R109, PT, PT, R93, R92, RZ ;  /* 0x0000005c5d6d7210 */ /* 0x001fc40007ffe0ff */
[----:B------:R-:W-:Y:S01]  /*16010*/  LOP3.LUT R92, R94, 0x30, RZ, 0xc0, !PT ;  /* 0x000000305e5c7812 */ /* 0x000fe200078ec0ff */
[----:B------:R-:W-:Y:S04]  /*16020*/  STS.U16 [R3+UR6+0x46000], R107 ;  /* 0x0460006b03007988 */ /* 0x000fe80008000406 */
[----:B------:R-:W-:Y:S04]  /*16030*/  STS.U16 [R3+UR6+0x45800], R111 ;  /* 0x0458006f03007988 */ /* 0x000fe80008000406 */
[----:B------:R-:W-:Y:S04]  /*16040*/  STS.U16 [R3+UR6+0x45400], R112 ;  /* 0x0454007003007988 */ /* 0x000fe80008000406 */
[----:B------:R-:W-:Y:S04]  /*16050*/  STS.U16 [R3+UR6+0x45000], R113 ;  /* 0x0450007103007988 */ /* 0x000fe80008000406 */
[----:B------:R-:W-:Y:S04]  /*16060*/  STS.U16 [R3+UR6+0x44c00], R114 ;  /* 0x044c007203007988 */ /* 0x000fe80008000406 */
[----:B------:R-:W-:Y:S04]  /*16070*/  STS.U16 [R3+UR6+0x44800], R115 ;  /* 0x0448007303007988 */ /* 0x000fe80008000406 */
[----:B------:R-:W-:Y:S01]  /*16080*/  STS.U16 [R3+UR6+0x44400], R117 ;  /* 0x0444007503007988 */ /* 0x000fe20008000406 */
[----:B------:R-:W-:-:S03]  /*16090*/  LOP3.LUT R93, R27, 0x1f, RZ, 0xc0, !PT ;  /* 0x0000001f1b5d7812 */ /* 0x000fc600078ec0ff */
[----:B------:R-:W-:Y:S04]  /*160a0*/  STS.U16 [R3+UR6+0x44000], R118 ;  /* 0x0440007603007988 */ /* 0x000fe80008000406 */
[----:B------:R-:W-:Y:S04]  /*160b0*/  STS.U16 [R3+UR6+0x43c00], R119 ;  /* 0x043c007703007988 */ /* 0x000fe80008000406 */
[----:B------:R0:W-:Y:S04]  /*160c0*/  STS.U16 [R3+UR6+0x40400], R105 ;  /* 0x0404006903007988 */ /* 0x0001e80008000406 */
[----:B------:R1:W-:Y:S04]  /*160d0*/  STS.U16 [R3+UR6+0x43800], R120 ;  /* 0x0438007803007988 */ /* 0x0003e80008000406 */
[----:B------:R1:W-:Y:S01]  /*160e0*/  STS.U16 [R3+UR6+0x43400], R121 ;  /* 0x0434007903007988 */ /* 0x0003e20008000406 */
[----:B0-----:R-:W-:-:S03]  /*160f0*/  LOP3.LUT R105, R27, 0x60, RZ, 0xc0, !PT ;  /* 0x000000601b697812 */ /* 0x001fc600078ec0ff */
[----:B------:R-:W-:Y:S01]  /*16100*/  STS.U16 [R3+UR6+0x43000], R122 ;  /* 0x0430007a03007988 */ /* 0x000fe20008000406 */
[----:B------:R-:W-:-:S03]  /*16110*/  LEA R92, R93, R92, 0x6 ;  /* 0x0000005c5d5c7211 */ /* 0x000fc600078e30ff */
[----:B------:R-:W-:Y:S01]  /*16120*/  STS.U16 [R3+UR6+0x42c00], R123 ;  /* 0x042c007b03007988 */ /* 0x000fe20008000406 */
[----:B------:R-:W-:-:S03]  /*16130*/  SHF.R.U32.HI R105, RZ, 0x1, R105 ;  /* 0x00000001ff697819 */ /* 0x000fc60000011669 */
[----:B------:R-:W-:Y:S04]  /*16140*/  STS.U16 [R3+UR6+0x42800], R124 ;  /* 0x0428007c03007988 */ /* 0x000fe80008000406 */
[----:B------:R3:W-:Y:S01]  /*16150*/  STS.U16 [R3+UR6+0x47000], R101 ;  /* 0x0470006503007988 */ /* 0x0007e20008000406 */
[----:B------:R-:W-:-:S03]  /*16160*/  LOP3.LUT R105, R92, R105, RZ, 0x3c, !PT ;  /* 0x000000695c697212 */ /* 0x000fc600078e3cff */
[----:B------:R5:W-:Y:S04]  /*16170*/  STS.U16 [R3+UR6+0x46c00], R102 ;  /* 0x046c006603007988 */ /* 0x000be80008000406 */
[----:B------:R0:W-:Y:S01]  /*16180*/  STS.U16 [R3+UR6+0x46800], R103 ;  /* 0x0468006703007988 */ /* 0x0001e20008000406 */
[----:B----4-:R-:W-:Y:S02]  /*16190*/  F2FP.BF16.F32.PACK_AB R94, R97, R96 ;  /* 0x00000060615e723e */ /* 0x010fe400000010ff */
[----:B--2---:R-:W-:Y:S02]  /*161a0*/  F2FP.BF16.F32.PACK_AB R97, R25, R26 ;  /* 0x0000001a1961723e */ /* 0x004fe400000010ff */
[----:B------:R-:W2:Y:S04]  /*161b0*/  LDL.LU R25, [R1+0x654] ;  /* 0x0006540001197983 */ /* 0x000ea80000300800 */
[----:B------:R-:W2:Y:S04]  /*161c0*/  LDL.LU R26, [R1+0x658] ;  /* 0x00065800011a7983 */ /* 0x000ea80000300800 */
[----:B------:R-:W4:Y:S04]  /*161d0*/  LDL.LU R107, [R1+0x64c] ;  /* 0x00064c00016b7983 */ /* 0x000f280000300800 */
        /* <DEDUP_REMOVED lines=8> */
[----:B-1----:R-:W4:Y:S04]  /*16260*/  LDL.LU R120, [R1+0x630] ;  /* 0x0006300001787983 */ /* 0x002f280000300800 */
[----:B------:R-:W4:Y:S01]  /*16270*/  LDL.LU R121, [R1+0x624] ;  /* 0x0006240001797983 */ /* 0x000f220000300800 */
[----:B---3--:R-:W-:-:S03]  /*16280*/  F2FP.BF16.F32.PACK_AB R101, R20, R21 ;  /* 0x000000151465723e */ /* 0x008fc600000010ff */
[----:B------:R-:W3:Y:S04]  /*16290*/  LDL.LU R122, [R1+0x628] ;  /* 0x00062800017a7983 */ /* 0x000ee80000300800 */
[----:B------:R-:W3:Y:S04]  /*162a0*/  LDL.LU R123, [R1+0x61c] ;  /* 0x00061c00017b7983 */ /* 0x000ee80000300800 */
[----:B------:R-:W3:Y:S01]  /*162b0*/  LDL.LU R124, [R1+0x620] ;  /* 0x00062000017c7983 */ /* 0x000ee20000300800 */
[----:B-----5:R-:W-:-:S03]  /*162c0*/  F2FP.BF16.F32.PACK_AB R102, R22, R23 ;  /* 0x000000171666723e */ /* 0x020fc600000010ff */
[----:B------:R-:W5:Y:S01]  /*162d0*/  LDL.LU R20, [R1+0x614] ;  /* 0x0006140001147983 */ /* 0x000f620000300800 */
[----:B------:R-:W-:-:S03]  /*162e0*/  F2FP.BF16.F32.PACK_AB R92, R104, R2 ;  /* 0x00000002685c723e */ /* 0x000fc600000010ff */
[----:B------:R-:W5:Y:S04]  /*162f0*/  LDL.LU R21, [R1+0x618] ;  /* 0x0006180001157983 */ /* 0x000f680000300800 */
[----:B------:R-:W5:Y:S04]  /*16300*/  LDL.LU R22, [R1+0x60c] ;  /* 0x00060c0001167983 */ /* 0x000f680000300800 */
[----:B------:R-:W5:Y:S01]  /*16310*/  LDL.LU R23, [R1+0x610] ;  /* 0x0006100001177983 */ /* 0x000f620000300800 */
[----:B0-----:R-:W-:-:S03]  /*16320*/  F2FP.BF16.F32.PACK_AB R103, R16, R17 ;  /* 0x000000111067723e */ /* 0x001fc600000010ff */
[----:B------:R-:W5:Y:S04]  /*16330*/  LDL.LU R16, [R1+0x604] ;  /* 0x0006040001107983 */ /* 0x000f680000300800 */
[----:B------:R-:W5:Y:S01]  /*16340*/  LDL.LU R17, [R1+0x608] ;  /* 0x0006080001117983 */ /* 0x000f620000300800 */
[----:B------:R-:W-:-:S03]  /*16350*/  F2FP.BF16.F32.PACK_AB R104, R18, R19 ;  /* 0x000000131268723e */ /* 0x000fc600000010ff */
[----:B------:R-:W5:Y:S04]  /*16360*/  LDL.LU R18, [R1+0x5fc] ;  /* 0x0005fc0001127983 */ /* 0x000f680000300800 */
[----:B------:R-:W5:Y:S01]  /*16370*/  LDL.LU R19, [R1+0x600] ;  /* 0x0006000001137983 */ /* 0x000f620000300800 */
[----:B------:R-:W-:-:S03]  /*16380*/  F2FP.BF16.F32.PACK_AB R93, R0, R95 ;  /* 0x0000005f005d723e */ /* 0x000fc600000010ff */
[----:B------:R0:W-:Y:S01]  /*16390*/  STS.U16 [R3+UR6+0x42400], R125 ;  /* 0x0424007d03007988 */ /* 0x0001e20008000406 */
[----:B------:R-:W-:Y:S02]  /*163a0*/  F2FP.BF16.F32.PACK_AB R95, R99, R32 ;  /* 0x00000020635f723e */ /* 0x000fe400000010ff */
[----:B------:R-:W-:Y:S01]  /*163b0*/  F2FP.BF16.F32.PACK_AB R96, R33, R34 ;  /* 0x000000222160723e */ /* 0x000fe200000010ff */
[----:B------:R1:W-:Y:S04]  /*163c0*/  STS.U16 [R3+UR6+0x47800], R98 ;  /* 0x0478006203007988 */ /* 0x0003e80008000406 */
[----:B0-----:R-:W5:Y:S04]  /*163d0*/  LDL.LU R125, [R1+0x5f4] ;  /* 0x0005f400017d7983 */ /* 0x001f680000300800 */
[----:B------:R-:W5:Y:S01]  /*163e0*/  LDL.LU R2, [R1+0x5f8] ;  /* 0x0005f80001027983 */ /* 0x000f620000300800 */
[----:B-1----:R-:W-:-:S03]  /*163f0*/  F2FP.BF16.F32.PACK_AB R98, R35, R28 ;  /* 0x0000001c2362723e */ /* 0x002fc600000010ff */
[----:B------:R-:W5:Y:S04]  /*16400*/  LDL.LU R0, [R1+0x5ec] ;  /* 0x0005ec0001007983 */ /* 0x000f680000300800 */
[----:B------:R-:W5:Y:S01]  /*16410*/  LDL.LU R32, [R1+0x5f0] ;  /* 0x0005f00001207983 */ /* 0x000f620000300800 */
[----:B------:R-:W-:-:S03]  /*16420*/  F2FP.BF16.F32.PACK_AB R99, R29, R30 ;  /* 0x0000001e1d63723e */ /* 0x000fc600000010ff */
[----:B------:R-:W5:Y:S04]  /*16430*/  LDL.LU R33, [R1+0x5e4] ;  /* 0x0005e40001217983 */ /* 0x000f680000300800 */
[----:B------:R-:W5:Y:S04]  /*16440*/  LDL.LU R34, [R1+0x5e8] ;  /* 0x0005e80001227983 */ /* 0x000f680000300800 */
[----:B------:R-:W5:Y:S04]  /*16450*/  LDL.LU R35, [R1+0x55c] ;  /* 0x00055c0001237983 */ /* 0x000f680000300800 */
[----:B------:R-:W5:Y:S04]  /*16460*/  LDL.LU R28, [R1+0x5e0] ;  /* 0x0005e000011c7983 */ /* 0x000f680000300800 */
[----:B------:R0:W-:Y:S04]  /*16470*/  STS.U16 [R3+UR6+0x47400], R100 ;  /* 0x0474006403007988 */ /* 0x0001e80008000406 */
[----:B------:R-:W5:Y:S04]  /*16480*/  LDL.LU R29, [R1+0x550] ;  /* 0x00055000011d7983 */ /* 0x000f680000300800 */
[----:B------:R1:W-:Y:S01]  /*16490*/  STS.U16 [R3+UR6+0x45c00], R108 ;  /* 0x045c006c03007988 */ /* 0x0003e20008000406 */
[----:B0-----:R-:W-:-:S03]  /*164a0*/  F2FP.BF16.F32.PACK_AB R100, R31, R24 ;  /* 0x000000181f64723e */ /* 0x001fc600000010ff */
[----:B------:R-:W5:Y:S04]  /*164b0*/  LDL.LU R30, [R1+0x554] ;  /* 0x00055400011e7983 */ /* 0x000f680000300800 */
[----:B------:R-:W5:Y:S01]  /*164c0*/  LDL.LU R31, [R1+0x158] ;  /* 0x00015800011f7983 */ /* 0x000f620000300800 */
[----:B-1----:R-:W-:-:S03]  /*164d0*/  VIADD R108, R105, UR6 ;  /* 0x00000006696c7c36 */ /* 0x002fc60008000000 */
[----:B------:R-:W5:Y:S04]  /*164e0*/  LDL.LU R24, [R1+0x15c] ;  /* 0x00015c0001187983 */ /* 0x000f680000300800 */
[----:B------:R4:W-:Y:S04]  /*164f0*/  STS.U16 [R3+UR6+0x46400], R106 ;  /* 0x0464006a03007988 */ /* 0x0009e80008000406 */
[----:B------:R-:W-:Y:S04]  /*16500*/  STS.U16 [R3+UR6+0x47c00], R110 ;  /* 0x047c006e03007988 */ /* 0x000fe80008000406 */
[----:B------:R0:W-:Y:S01]  /*16510*/  STSM.16.M88.4 [R108+0x48000], R92 ;  /* 0x0480005c6c007844 */ /* 0x0001e20000000200 */
[----:B--2---:R-:W-:-:S03]  /*16520*/  F2FP.BF16.F32.PACK_AB R105, R25, R26 ;  /* 0x0000001a1969723e */ /* 0x004fc600000010ff */
[----:B------:R-:W2:Y:S04]  /*16530*/  LDL.LU R25, [R1+0x150] ;  /* 0x0001500001197983 */ /* 0x000ea80000300800 */
[----:B------:R-:W2:Y:S01]  /*16540*/  LDL.LU R26, [R1+0x154] ;  /* 0x00015400011a7983 */ /* 0x000ea20000300800 */
[----:B----4-:R-:W-:Y:S02]  /*16550*/  F2FP.BF16.F32.PACK_AB R106, R107, R111 ;  /* 0x0000006f6b6a723e */ /* 0x010fe400000010ff */
[----:B------:R-:W-:Y:S02]  /*16560*/  F2FP.BF16.F32.PACK_AB R107, R112, R113 ;  /* 0x00000071706b723e */ /* 0x000fe400000010ff */
[----:B------:R-:W-:Y:S02]  /*16570*/  F2FP.BF16.F32.PACK_AB R112, R114, R115 ;  /* 0x000000737270723e */ /* 0x000fe400000010ff */
[----:B------:R-:W-:-:S02]  /*16580*/  F2FP.BF16.F32.PACK_AB R114, R119, R120 ;  /* 0x000000787772723e */ /* 0x000fc400000010ff */
[----:B---3--:R-:W-:Y:S02]  /*16590*/  F2FP.BF16.F32.PACK_AB R115, R121, R122 ;  /* 0x0000007a7973723e */ /* 0x008fe400000010ff */
[----:B------:R-:W-:Y:S02]  /*165a0*/  F2FP.BF16.F32.PACK_AB R120, R123, R124 ;  /* 0x0000007c7b78723e */ /* 0x000fe400000010ff */
[----:B-----5:R-:W-:Y:S02]  /*165b0*/  F2FP.BF16.F32.PACK_AB R121, R20, R21 ;  /* 0x000000151479723e */ /* 0x020fe400000010ff */
[----:B------:R-:W3:Y:S04]  /*165c0*/  LDL.LU R20, [R1+0x10] ;  /* 0x0000100001147983 */ /* 0x000ee80000300800 */
[----:B------:R-:W3:Y:S01]  /*165d0*/  LDL.LU R21, [R1+0x14] ;  /* 0x0000140001157983 */ /* 0x000ee20000300800 */
[----:B------:R-:W-:-:S03]  /*165e0*/  F2FP.BF16.F32.PACK_AB R122, R22, R23 ;  /* 0x00000017167a723e */ /* 0x000fc600000010ff */
[----:B------:R-:W3:Y:S04]  /*165f0*/  LDL.LU R22, [R1+0x18] ;  /* 0x0000180001167983 */ /* 0x000ee80000300800 */
[----:B------:R-:W3:Y:S01]  /*16600*/  LDL.LU R23, [R1+0x1c] ;  /* 0x00001c0001177983 */ /* 0x000ee20000300800 */
[----:B------:R-:W-:-:S03]  /*16610*/  F2FP.BF16.F32.PACK_AB R123, R16, R17 ;  /* 0x00000011107b723e */ /* 0x000fc600000010ff */
[----:B------:R-:W4:Y:S04]  /*16620*/  LDL.LU R16, [R1] ;  /* 0x0000000001107983 */ /* 0x000f280000300800 */
[----:B------:R-:W4:Y:S01]  /*16630*/  LDL.LU R17, [R1+0x4] ;  /* 0x0000040001117983 */ /* 0x000f220000300800 */
[----:B0-----:R-:W-:-:S03]  /*16640*/  F2FP.BF16.F32.PACK_AB R92, R18, R19 ;  /* 0x00000013125c723e */ /* 0x001fc600000010ff */
[----:B------:R-:W4:Y:S04]  /*16650*/  LDL.LU R18, [R1+0x8] ;  /* 0x0000080001127983 */ /* 0x000f280000300800 */
[----:B------:R-:W4:Y:S01]  /*16660*/  LDL.LU R19, [R1+0xc] ;  /* 0x00000c0001137983 */ /* 0x000f220000300800 */
[----:B------:R-:W-:-:S03]  /*16670*/  F2FP.BF16.F32.PACK_AB R113, R117, R118 ;  /* 0x000000767571723e */ /* 0x000fc600000010ff */
[----:B------:R0:W-:Y:S04]  /*16680*/  STSM.16.M88.4 [R108+0x48800], R96 ;  /* 0x048800606c007844 */ /* 0x0001e80000000200 */
[----:B------:R-:W-:Y:S01]  /*16690*/  STSM.16.M88.4 [R108+0x49000], R100 ;  /* 0x049000646c007844 */ /* 0x000fe20000000200 */
[----:B------:R-:W-:-:S03]  /*166a0*/  F2FP.BF16.F32.PACK_AB R93, R125, R2 ;  /* 0x000000027d5d723e */ /* 0x000fc600000010ff */
[----:B------:R-:W-:Y:S04]  /*166b0*/  STSM.16.M88.4 [R108+0x49800], R104 ;  /* 0x049800686c007844 */ /* 0x000fe80000000200 */
[----:B------:R-:W-:Y:S01]  /*166c0*/  STSM.16.M88.4 [R108+0x4a000], R112 ;  /* 0x04a000706c007844 */ /* 0x000fe20000000200 */
[----:B------:R-:W-:-:S03]  /*166d0*/  F2FP.BF16.F32.PACK_AB R94, R0, R32 ;  /* 0x00000020005e723e */ /* 0x000fc600000010ff */
[----:B------:R-:W-:Y:S01]  /*166e0*/  STSM.16.M88.4 [R108+0x4a800], R120 ;  /* 0x04a800786c007844 */ /* 0x000fe20000000200 */
[----:B------:R-:W-:Y:S02]  /*166f0*/  F2FP.BF16.F32.PACK_AB R95, R33, R34 ;  /* 0x00000022215f723e */ /* 0x000fe400000010ff */
[----:B0-----:R-:W-:-:S03]  /*16700*/  F2FP.BF16.F32.PACK_AB R96, R35, R28 ;  /* 0x0000001c2360723e */ /* 0x001fc600000010ff */
[----:B------:R-:W-:Y:S01]  /*16710*/  STSM.16.M88.4 [R108+0x4b000], R92 ;  /* 0x04b0005c6c007844 */ /* 0x000fe20000000200 */
[----:B------:R-:W-:Y:S02]  /*16720*/  F2FP.BF16.F32.PACK_AB R97, R29, R30 ;  /* 0x0000001e1d61723e */ /* 0x000fe400000010ff */
[----:B------:R-:W-:Y:S02]  /*16730*/  F2FP.BF16.F32.PACK_AB R98, R31, R24 ;  /* 0x000000181f62723e */ /* 0x000fe400000010ff */
[----:B------:R-:W-:Y:S02]  /*16740*/  LOP3.LUT R3, R116, 0x10, R27, 0x78, !PT ;  /* 0x0000001074037812 */ /* 0x000fe400078e781b */
[----:B--2---:R-:W-:-:S05]  /*16750*/  F2FP.BF16.F32.PACK_AB R99, R25, R26 ;  /* 0x0000001a1963723e */ /* 0x004fca00000010ff */
[----:B------:R-:W-:Y:S01]  /*16760*/  STSM.16.M88.4 [R108+0x4b800], R96 ;  /* 0x04b800606c007844 */ /* 0x000fe20000000200 */
[----:B------:R-:W-:Y:S06]  /*16770*/  BAR.SYNC.DEFER_BLOCKING 0x0 ;  /* 0x0000000000007b1d */ /* 0x000fec0000010000 */
[----:B------:R-:W-:Y:S04]  /*16780*/  LDSM.16.M88.4 R92, [R3+UR6+0x48000] ;  /* 0x04800006035c783b */ /* 0x000fe80008000200 */
[----:B------:R-:W3:Y:S04]  /*16790*/  LDSM.16.M88.4 R96, [R109+0x40000] ;  /* 0x040000006d60783b */ /* 0x000ee80000000200 */
[----:B------:R-:W4:Y:S04]  /*167a0*/  LDSM.16.M88.4 R100, [R109+0x42000] ;  /* 0x042000006d64783b */ /* 0x000f280000000200 */
[----:B------:R-:W0:Y:S04]  /*167b0*/  LDSM.16.M88.4 R104, [R109+0x44000] ;  /* 0x044000006d68783b */ /* 0x000e280000000200 */
[----:B------:R-:W1:Y:S01]  /*167c0*/  LDSM.16.M88.4 R108, [R109+0x46000] ;  /* 0x046000006d6c783b */ /* 0x000e620000000200 */
[----:B------:R-:W-:Y:S01]  /*167d0*/  IMAD.MOV.U32 R27, RZ, RZ, R12 ;  /* 0x000000ffff1b7224 */ /* 0x000fe200078e000c */
[----:B------:R-:W-:-:S02]  /*167e0*/  MOV R26, R13 ;  /* 0x0000000d001a7202 */ /* 0x000fc40000000f00 */
[----:B------:R-:W-:Y:S01]  /*167f0*/  MOV R35, R5 ;  /* 0x0000000500237202 */ /* 0x000fe20000000f00 */
[----:B------:R-:W-:Y:S01]  /*16800*/  IMAD.MOV.U32 R30, RZ, RZ, R8 ;  /* 0x000000ffff1e7224 */ /* 0x000fe200078e0008 */
[----:B------:R-:W2:Y:S04]  /*16810*/  LDSM.16.M88.4 R112, [R3+UR6+0x48400] ;  /* 0x048400060370783b */ /* 0x000ea80008000200 */
[----:B------:R-:W5:Y:S04]  /*16820*/  LDSM.16.M88.4 R116, [R3+UR6+0x48800] ;  /* 0x048800060374783b */ /* 0x000f680008000200 */
[----:B------:R-:W0:Y:S01]  /*16830*/  LDSM.16.M88.4 R120, [R3+UR6+0x48c00] ;  /* 0x048c00060378783b */ /* 0x000e220008000200 */
[C---:B---3--:R-:W-:Y:S03]  /*16840*/  HMMA.16816.F32.BF16 R20, R92.reuse, R96, R20 ;  /* 0x000000605c14723c */ /* 0x048fe60000041814 */
[----:B------:R-:W-:Y:S04]  /*16850*/  STL [R1+0xa84], R98 ;  /* 0x000a846201007387 */ /* 0x000fe80000100800 */
[----:B------:R-:W-:Y:S01]  /*16860*/  STL [R1+0xa80], R99 ;  /* 0x000a806301007387 */ /* 0x000fe20000100800 */
[----:B----4-:R-:W-:Y:S03]  /*16870*/  HMMA.16816.F32.BF16 R16, R92, R100, R16 ;  /* 0x000000645c10723c */ /* 0x010fe60000041810 */
[----:B------:R3:W-:Y:S04]  /*16880*/  STL [R1+0xa8c], R102 ;  /* 0x000a8c6601007387 */ /* 0x0007e80000100800 */
[----:B------:R4:W-:Y:S04]  /*16890*/  STL [R1+0xa88], R103 ;  /* 0x000a886701007387 */ /* 0x0009e80000100800 */
[----:B0-----:R-:W-:Y:S04]  /*168a0*/  STL [R1+0xa94], R106 ;  /* 0x000a946a01007387 */ /* 0x001fe80000100800 */
[----:B------:R-:W-:Y:S04]  /*168b0*/  STL [R1+0xa90], R107 ;  /* 0x000a906b01007387 */ /* 0x000fe80000100800 */
[----:B-1----:R-:W-:Y:S01]  /*168c0*/  STL [R1+0xa9c], R110 ;  /* 0x000a9c6e01007387 */ /* 0x002fe20000100800 */
[----:B---3--:R-:W-:-:S03]  /*168d0*/  MOV R102, R16 ;  /* 0x0000001000667202 */ /* 0x008fc60000000f00 */
[----:B------:R-:W-:Y:S01]  /*168e0*/  STL [R1+0xa98], R111 ;  /* 0x000a986f01007387 */ /* 0x000fe20000100800 */
[----:B----4-:R-:W-:Y:S01]  /*168f0*/  IMAD.MOV.U32 R103, RZ, RZ, R17 ;  /* 0x000000ffff677224 */ /* 0x010fe200078e0011 */
[----:B------:R-:W-:Y:S02]  /*16900*/  MOV R16, R6 ;  /* 0x0000000600107202 */ /* 0x000fe40000000f00 */
[----:B------:R0:W-:Y:S01]  /*16910*/  STL.64 [R1+0x410], R20 ;  /* 0x0004101401007387 */ /* 0x0001e20000100a00 */
[----:B------:R-:W-:Y:S01]  /*16920*/  MOV R98, R18 ;  /* 0x0000001200627202 */ /* 0x000fe20000000f00 */
[----:B------:R-:W-:Y:S02]  /*16930*/  IMAD.MOV.U32 R17, RZ, RZ, R14 ;  /* 0x000000ffff117224 */ /* 0x000fe400078e000e */
[----:B------:R1:W-:Y:S01]  /*16940*/  STL.64 [R1+0x418], R22 ;  /* 0x0004181601007387 */ /* 0x0003e20000100a00 */
[----:B------:R-:W-:Y:S01]  /*16950*/  IMAD.MOV.U32 R99, RZ, RZ, R19 ;  /* 0x000000ffff637224 */ /* 0x000fe200078e0013 */
[----:B------:R-:W-:-:S02]  /*16960*/  MOV R18, R15 ;  /* 0x0000000f00127202 */ /* 0x000fc40000000f00 */
[----:B------:R-:W3:Y:S01]  /*16970*/  LDL.LU R6, [R1+0xb8c] ;  /* 0x000b8c0001067983 */ /* 0x000ee20000300800 */
[----:B------:R-:W-:-:S03]  /*16980*/  IMAD.MOV.U32 R19, RZ, RZ, R9 ;  /* 0x000000ffff137224 */ /* 0x000fc600078e0009 */
[----:B------:R-:W4:Y:S01]  /*16990*/  LDL.LU R14, [R1+0xb88] ;  /* 0x000b8800010e7983 */ /* 0x000f220000300800 */
[----:B0-----:R-:W-:Y:S01]  /*169a0*/  MOV R20, R4 ;  /* 0x0000000400147202 */ /* 0x001fe20000000f00 */
[----:B------:R-:W-:Y:S02]  /*169b0*/  IMAD.MOV.U32 R21, RZ, RZ, R7 ;  /* 0x000000ffff157224 */ /* 0x000fe400078e0007 */
[----:B------:R-:W2:Y:S01]  /*169c0*/  LDL.LU R15, [R1+0xb84] ;  /* 0x000b8400010f7983 */ /* 0x000ea20000300800 */
[----:B-1----:R-:W-:-:S03]  /*169d0*/  MOV R22, R10 ;  /* 0x0000000a00167202 */ /* 0x002fc60000000f00 */
[----:B------:R-:W5:Y:S01]  /*169e0*/  LDL.LU R9, [R1+0xb80] ;  /* 0x000b800001097983 */ /* 0x000f620000300800 */
[----:B------:R-:W-:-:S03]  /*169f0*/  IMAD.MOV.U32 R23, RZ, RZ, R11 ;  /* 0x000000ffff177224 */ /* 0x000fc600078e000b */
[----:B------:R-:W5:Y:S04]  /*16a00*/  LDL.LU R4, [R1+0xb7c] ;  /* 0x000b7c0001047983 */ /* 0x000f680000300800 */
[----:B------:R-:W5:Y:S04]  /*16a10*/  LDL.LU R7, [R1+0xb78] ;  /* 0x000b780001077983 */ /* 0x000f680000300800 */
[----:B------:R-:W5:Y:S04]  /*16a20*/  LDL.LU R10, [R1+0xb74] ;  /* 0x000b7400010a7983 */ /* 0x000f680000300800 */
[----:B------:R-:W5:Y:S04]  /*16a30*/  LDL.LU R11, [R1+0xb70] ;  /* 0x000b7000010b7983 */ /* 0x000f680000300800 */
[----:B------:R-:W5:Y:S04]  /*16a40*/  LDL.LU R12, [R1+0x30] ;  /* 0x00003000010c7983 */ /* 0x000f680000300800 */
[----:B------:R-:W5:Y:S01]  /*16a50*/  LDL.LU R13, [R1+0x34] ;  /* 0x00003400010d7983 */ /* 0x000f620000300800 */
[----:B---3--:R-:W-:-:S02]  /*16a60*/  IMAD.MOV.U32 R34, RZ, RZ, R6 ;  /* 0x000000ffff227224 */ /* 0x008fc400078e0006 */
[----:B----4-:R-:W-:Y:S02]  /*16a70*/  IMAD.MOV.U32 R25, RZ, RZ, R14 ;  /* 0x000000ffff197224 */ /* 0x010fe400078e000e */
[----:B------:R-:W3:Y:S01]  /*16a80*/  LDL.LU R14, [R1+0x38] ;  /* 0x00003800010e7983 */ /* 0x000ee20000300800 */
[----:B--2---:R-:W-:Y:S01]  /*16a90*/  MOV R24, R15 ;  /* 0x0000000f00187202 */ /* 0x004fe20000000f00 */
[----:B-----5:R-:W-:Y:S01]  /*16aa0*/  IMAD.MOV.U32 R28, RZ, RZ, R4 ;  /* 0x000000ffff1c7224 */ /* 0x020fe200078e0004 */
[----:B------:R-:W-:Y:S01]  /*16ab0*/  MOV R33, R7 ;  /* 0x0000000700217202 */ /* 0x000fe20000000f00 */
[----:B------:R-:W-:Y:S01]  /*16ac0*/  IMAD.MOV.U32 R32, RZ, RZ, R10 ;  /* 0x000000ffff207224 */ /* 0x000fe200078e000a */
[----:B------:R-:W-:Y:S02]  /*16ad0*/  MOV R15, R11 ;  /* 0x0000000b000f7202 */ /* 0x000fe40000000f00 */
[----:B------:R-:W2:Y:S04]  /*16ae0*/  LDL.LU R11, [R1+0xb6c] ;  /* 0x000b6c00010b7983 */ /* 0x000ea80000300800 */
[----:B------:R-:W2:Y:S04]  /*16af0*/  LDL.LU R10, [R1+0xb68] ;  /* 0x000b6800010a7983 */ /* 0x000ea80000300800 */
[----:B------:R-:W4:Y:S04]  /*16b00*/  LDL.LU R7, [R1+0xb64] ;  /* 0x000b640001077983 */ /* 0x000f280000300800 */
[----:B------:R-:W4:Y:S04]  /*16b10*/  LDL.LU R6, [R1+0xb60] ;  /* 0x000b600001067983 */ /* 0x000f280000300800 */
[----:B------:R-:W4:Y:S04]  /*16b20*/  LDL.LU R5, [R1+0xb5c] ;  /* 0x000b5c0001057983 */ /* 0x000f280000300800 */
[----:B------:R-:W4:Y:S01]  /*16b30*/  LDL.LU R4, [R1+0xb58] ;  /* 0x000b580001047983 */ /* 0x000f220000300800 */
[----:B------:R-:W-:-:S03]  /*16b40*/  MOV R29, R9 ;  /* 0x00000009001d7202 */ /* 0x000fc60000000f00 */
[----:B------:R-:W2:Y:S04]  /*16b50*/  LDL.LU R9, [R1+0xb54] ;  /* 0x000b540001097983 */ /* 0x000ea80000300800 */
[----:B------:R-:W2:Y:S04]  /*16b60*/  LDL.LU R8, [R1+0xb50] ;  /* 0x000b500001087983 */ /* 0x000ea80000300800 */
[----:B------:R-:W5:Y:S04]  /*16b70*/  LDL.LU R31, [R1+0xac] ;  /* 0x0000ac00011f7983 */ /* 0x000f680000300800 */
[----:B------:R-:W-:Y:S04]  /*16b80*/  STL [R1+0xaac], R99 ;  /* 0x000aac6301007387 */ /* 0x000fe80000100800 */
[----:B------:R-:W-:Y:S04]  /*16b90*/  STL [R1+0xaa8], R98 ;  /* 0x000aa86201007387 */ /* 0x000fe80000100800 */
[----:B------:R-:W-:Y:S04]  /*16ba0*/  STL [R1+0xaa4], R103 ;  /* 0x000aa46701007387 */ /* 0x000fe80000100800 */
[----:B------:R-:W-:Y:S01]  /*16bb0*/  STL [R1+0xaa0], R102 ;  /* 0x000aa06601007387 */ /* 0x000fe20000100800 */
[----:B---3--:R-:W-:Y:S08]  /*16bc0*/  HMMA.16816.F32.BF16 R12, R112, R96, R12 ;  /* 0x00000060700c723c */ /* 0x008ff0000004180c */
[----:B----4-:R-:W-:-:S15]  /*16bd0*/  HMMA.16816.F32.BF16 R4, R92, R104, R4 ;  /* 0x000000685c04723c */ /* 0x010fde0000041804 */
[----:B------:R-:W-:-:S04]  /*16be0*/  NOP ;  /* 0x0000000000007918 */ /* 0x000fc80000000000 */
[----:B------:R-:W-:Y:S01]  /*16bf0*/  MOV R110, R4 ;  /* 0x00000004006e7202 */ /* 0x000fe20000000f00 */
[----:B------:R-:W-:Y:S01]  /*16c00*/  IMAD.MOV.U32 R111, RZ, RZ, R5 ;  /* 0x000000ffff6f7224 */ /* 0x000fe200078e0005 */
[----:B------:R-:W-:Y:S01]  /*16c10*/  MOV R106, R6 ;  /* 0x00000006006a7202 */ /* 0x000fe20000000f00 */
[----:B------:R-:W-:Y:S02]  /*16c20*/  IMAD.MOV.U32 R107, RZ, RZ, R7 ;  /* 0x000000ffff6b7224 */ /* 0x000fe400078e0007 */
[----:B--2---:R-:W-:Y:S01]  /*16c30*/  HMMA.16816.F32.BF16 R4, R92, R108, R8 ;  /* 0x0000006c5c04723c */ /* 0x004fe20000041808 */
[----:B------:R-:W2:Y:S04]  /*16c40*/  LDL.LU R8, [R1+0x20] ;  /* 0x0000200001087983 */ /* 0x000ea80000300800 */
[----:B------:R-:W2:Y:S04]  /*16c50*/  LDL.LU R9, [R1+0x24] ;  /* 0x0000240001097983 */ /* 0x000ea80000300800 */
[----:B------:R-:W2:Y:S04]  /*16c60*/  LDL.LU R10, [R1+0x28] ;  /* 0x00002800010a7983 */ /* 0x000ea80000300800 */
[----:B------:R-:W2:Y:S04]  /*16c70*/  LDL.LU R11, [R1+0x2c] ;  /* 0x00002c00010b7983 */ /* 0x000ea80000300800 */
[----:B------:R-:W3:Y:S04]  /*16c80*/  LDL.LU R92, [R1+0x50] ;  /* 0x00005000015c7983 */ /* 0x000ee80000300800 */
[----:B------:R-:W3:Y:S04]  /*16c90*/  LDL.LU R93, [R1+0x54] ;  /* 0x00005400015d7983 */ /* 0x000ee80000300800 */
[----:B------:R-:W3:Y:S04]  /*16ca0*/  LDL.LU R94, [R1+0x58] ;  /* 0x00005800015e7983 */ /* 0x000ee80000300800 */
[----:B------:R-:W3:Y:S04]  /*16cb0*/  LDL.LU R95, [R1+0x5c] ;  /* 0x00005c00015f7983 */ /* 0x000ee80000300800 */
[----:B------:R-:W-:Y:S04]  /*16cc0*/  STL.64 [R1+0x3d0], R12 ;  /* 0x0003d00c01007387 */ /* 0x000fe80000100a00 */
[----:B------:R0:W-:Y:S04]  /*16cd0*/  STL.64 [R1+0x3d8], R14 ;  /* 0x0003d80e01007387 */ /* 0x0001e80000100a00 */
[----:B0-----:R-:W4:Y:S04]  /*16ce0*/  LDL.LU.64 R14, [R1+0xb48] ;  /* 0x000b4800010e7983 */ /* 0x001f280000300a00 */
[----:B------:R-:W4:Y:S01]  /*16cf0*/  LDL.LU.64 R12, [R1+0xb40] ;  /* 0x000b4000010c7983 */ /* 0x000f220000300a00 */
[----:B--2---:R-:W-:-:S15]  /*16d00*/  HMMA.16816.F32.BF16 R8, R112, R100, R8 ;  /* 0x000000647008723c */ /* 0x004fde0000041808 */
[----:B------:R-:W-:-:S04]  /*16d10*/  NOP ;  /* 0x0000000000007918 */ /* 0x000fc80000000000 */
[----:B------:R-:W-:Y:S04]  /*16d20*/  STL.64 [R1+0x3c0], R8 ;  /* 0x0003c00801007387 */ /* 0x000fe80000100a00 */
[----:B------:R4:W-:Y:S02]  /*16d30*/  STL.64 [R1+0x3c8], R10 ;  /* 0x0003c80a01007387 */ /* 0x0009e40000100a00 */
[----:B----4-:R-:W-:Y:S02]  /*16d40*/  HMMA.16816.F32.BF16 R8, R112, R104, R12 ;  /* 0x000000687008723c */ /* 0x010fe4000004180c */
[----:B------:R-:W2:-:S15]  /*16d50*/  LDL.LU R12, [R1+0x40] ;  /* 0x00004000010c7983 */ /* 0x000e9e0000300800 */
[----:B------:R-:W-:Y:S02]  /*16d60*/  NOP ;  /* 0x0000000000007918 */ /* 0x000fe40000000000 */
[----:B------:R-:W-:Y:S04]  /*16d70*/  STL.64 [R1+0x3b0], R8 ;  /* 0x0003b00801007387 */ /* 0x000fe80000100a00 */
[----:B------:R-:W-:Y:S04]  /*16d80*/  STL.64 [R1+0x3b8], R10 ;  /* 0x0003b80a01007387 */ /* 0x000fe80000100a00 */
[----:B------:R-:W2:Y:S04]  /*16d90*/  LDL.LU R13, [R1+0x44] ;  /* 0x00004400010d7983 */ /* 0x000ea80000300800 */
[----:B------:R-:W2:Y:S04]  /*16da0*/  LDL.LU R14, [R1+0x48] ;  /* 0x00004800010e7983 */ /* 0x000ea80000300800 */
[----:B------:R-:W2:Y:S01]  /*16db0*/  LDL.LU R15, [R1+0x4c] ;  /* 0x00004c00010f7983 */ /* 0x000ea20000300800 */
[C---:B------:R-:W-:Y:S08]  /*16dc0*/  HMMA.16816.F32.BF16 R32, R116.reuse, R96, R32 ;  /* 0x000000607420723c */ /* 0x040ff00000041820 */
[C---:B-----5:R-:W-:Y:S08]  /*16dd0*/  HMMA.16816.F32.BF16 R28, R116.reuse, R100, R28 ;  /* 0x00000064741c723c */ /* 0x060ff0000004181c */
[----:B------:R-:W-:Y:S08]  /*16de0*/  HMMA.16816.F32.BF16 R24, R116, R104, R24 ;  /* 0x000000687418723c */ /* 0x000ff00000041818 */
[----:B------:R-:W-:Y:S01]  /*16df0*/  HMMA.16816.F32.BF16 R16, R120, R96, R16 ;  /* 0x000000607810723c */ /* 0x000fe20000041810 */
[----:B------:R-:W-:Y:S01]  /*16e00*/  MOV R99, R4 ;  /* 0x0000000400637202 */ /* 0x000fe20000000f00 */
[----:B------:R-:W-:Y:S01]  /*16e10*/  IMAD.MOV.U32 R98, RZ, RZ, R5 ;  /* 0x000000ffff627224 */ /* 0x000fe200078e0005 */
[----:B------:R-:W-:Y:S01]  /*16e20*/  MOV R103, R6 ;  /* 0x0000000600677202 */ /* 0x000fe20000000f00 */
[----:B------:R-:W-:Y:S01]  /*16e30*/  IMAD.MOV.U32 R102, RZ, RZ, R7 ;  /* 0x000000ffff667224 */ /* 0x000fe200078e0007 */
[----:B------:R-:W-:Y:S03]  /*16e40*/  LDSM.16.M88.4 R8, [R3+UR6+0x49400] ;  /* 0x049400060308783b */ /* 0x000fe60008000200 */
[-C--:B------:R-:W-:Y:S01]  /*16e50*/  HMMA.16816.F32.BF16 R116, R116, R108.reuse, R20 ;  /* 0x0000006c7474723c */ /* 0x080fe20000041814 */
[----:B------:R-:W0:Y:S07]  /*16e60*/  LDSM.16.M88.4 R4, [R3+UR6+0x49000] ;  /* 0x049000060304783b */ /* 0x000e2e0008000200 */
[----:B--2---:R-:W-:Y:S01]  /*16e70*/  HMMA.16816.F32.BF16 R12, R112, R108, R12 ;  /* 0x0000006c700c723c */ /* 0x004fe2000004180c */
[----:B------:R-:W0:-:S15]  /*16e80*/  LDL.LU R112, [R1+0xc0] ;  /* 0x0000c00001707983 */ /* 0x000e1e0000300800 */
[----:B------:R-:W-:-:S03]  /*16e90*/  NOP ;  /* 0x0000000000007918 */ /* 0x000fc60000000000 */
[----:B------:R-:W-:Y:S04]  /*16ea0*/  STL.64 [R1+0x3a0], R12 ;  /* 0x0003a00c01007387 */ /* 0x000fe80000100a00 */
[----:B------:R-:W-:Y:S04]  /*16eb0*/  STL.64 [R1+0x3a8], R14 ;  /* 0x0003a80e01007387 */ /* 0x000fe80000100a00 */
[----:B------:R-:W0:Y:S04]  /*16ec0*/  LDL.LU R113, [R1+0xc4] ;  /* 0x0000c40001717983 */ /* 0x000e280000300800 */
[----:B------:R-:W0:Y:S04]  /*16ed0*/  LDL.LU R114, [R1+0xc8] ;  /* 0x0000c80001727983 */ /* 0x000e280000300800 */
[----:B------:R-:W0:Y:S04]  /*16ee0*/  LDL.LU R115, [R1+0xcc] ;  /* 0x0000cc0001737983 */ /* 0x000e280000300800 */
[----:B------:R-:W-:Y:S04]  /*16ef0*/  STL.64 [R1+0x390], R32 ;  /* 0x0003902001007387 */ /* 0x000fe80000100a00 */
[----:B------:R1:W-:Y:S04]  /*16f00*/  STL.64 [R1+0x398], R34 ;  /* 0x0003982201007387 */ /* 0x0003e80000100a00 */
[----:B------:R-:W2:Y:S04]  /*16f10*/  LDSM.16.M88.4 R12, [R3+UR6+0x49800] ;  /* 0x04980006030c783b */ /* 0x000ea80008000200 */
[----:B-1----:R-:W4:Y:S04]  /*16f20*/  LDL.LU.64 R34, [R1+0xb38] ;  /* 0x000b380001227983 */ /* 0x002f280000300a00 */
[----:B------:R-:W4:Y:S04]  /*16f30*/  LDL.LU.64 R32, [R1+0xb30] ;  /* 0x000b300001207983 */ /* 0x000f280000300a00 */
[----:B------:R-:W-:Y:S04]  /*16f40*/  STL.64 [R1+0x380], R28 ;  /* 0x0003801c01007387 */ /* 0x000fe80000100a00 */
[----:B------:R1:W-:Y:S04]  /*16f50*/  STL.64 [R1+0x388], R30 ;  /* 0x0003881e01007387 */ /* 0x0003e80000100a00 */
[----:B-1----:R-:W5:Y:S04]  /*16f60*/  LDL.LU.64 R30, [R1+0xb28] ;  /* 0x000b2800011e7983 */ /* 0x002f680000300a00 */
[----:B------:R-:W5:Y:S04]  /*16f70*/  LDL.LU.64 R28, [R1+0xb20] ;  /* 0x000b2000011c7983 */ /* 0x000f680000300a00 */
[----:B------:R-:W-:Y:S04]  /*16f80*/  STL.64 [R1+0x370], R24 ;  /* 0x0003701801007387 */ /* 0x000fe80000100a00 */
[----:B------:R1:W-:Y:S04]  /*16f90*/  STL.64 [R1+0x378], R26 ;  /* 0x0003781a01007387 */ /* 0x0003e80000100a00 */
[----:B-1----:R-:W2:Y:S04]  /*16fa0*/  LDL.LU.64 R26, [R1+0xb18] ;  /* 0x000b1800011a7983 */ /* 0x002ea80000300a00 */
[----:B------:R-:W2:Y:S04]  /*16fb0*/  LDL.LU.64 R24, [R1+0xb10] ;  /* 0x000b100001187983 */ /* 0x000ea80000300a00 */
[----:B------:R-:W2:Y:S04]  /*16fc0*/  LDL.LU.64 R22, [R1+0xb08] ;  /* 0x000b080001167983 */ /* 0x000ea80000300a00 */
[----:B------:R-:W2:Y:S04]  /*16fd0*/  LDL.LU.64 R20, [R1+0xb00] ;  /* 0x000b000001147983 */ /* 0x000ea80000300a00 */
[----:B------:R1:W-:Y:S04]  /*16fe0*/  STL.64 [R1+0x360], R116 ;  /* 0x0003607401007387 */ /* 0x0003e80000100a00 */
[----:B------:R3:W-:Y:S04]  /*16ff0*/  STL.64 [R1+0x368], R118 ;  /* 0x0003687601007387 */ /* 0x0007e80000100a00 */
[----:B-1----:R-:W2:Y:S04]  /*17000*/  LDL.LU R116, [R1+0x60] ;  /* 0x0000600001747983 */ /* 0x002ea80000300800 */
[----:B------:R-:W2:Y:S04]  /*17010*/  LDL.LU R117, [R1+0x64] ;  /* 0x0000640001757983 */ /* 0x000ea80000300800 */
[----:B---3--:R-:W2:Y:S04]  /*17020*/  LDL.LU R118, [R1+0x68] ;  /* 0x0000680001767983 */ /* 0x008ea80000300800 */
[----:B------:R-:W2:Y:S04]  /*17030*/  LDL.LU R119, [R1+0x6c] ;  /* 0x00006c0001777983 */ /* 0x000ea80000300800 */
[----:B------:R-:W-:Y:S04]  /*17040*/  STL.64 [R1+0x340], R16 ;  /* 0x0003401001007387 */ /* 0x000fe80000100a00 */
[----:B------:R1:W-:Y:S04]  /*17050*/  STL.64 [R1+0x348], R18 ;  /* 0x0003481201007387 */ /* 0x0003e80000100a00 */
[----:B-1----:R-:W3:Y:S04]  /*17060*/  LDL.LU.64 R18, [R1+0xaf8] ;  /* 0x000af80001127983 */ /* 0x002ee80000300a00 */
[----:B------:R-:W3:Y:S01]  /*17070*/  LDL.LU.64 R16, [R1+0xaf0] ;  /* 0x000af00001107983 */ /* 0x000ee20000300a00 */
[----:B--2---:R-:W-:-:S15]  /*17080*/  HMMA.16816.F32.BF16 R116, R120, R100, R116 ;  /* 0x000000647874723c */ /* 0x004fde0000041874 */
[----:B------:R-:W-:-:S04]  /*17090*/  NOP ;  /* 0x0000000000007918 */ /* 0x000fc80000000000 */
[----:B------:R-:W-:Y:S04]  /*170a0*/  STL.64 [R1+0x320], R116 ;  /* 0x0003207401007387 */ /* 0x000fe80000100a00 */
[----:B------:R1:W-:Y:S02]  /*170b0*/  STL.64 [R1+0x328], R118 ;  /* 0x0003287601007387 */ /* 0x0003e40000100a00 */
[----:B-1----:R-:W-:Y:S02]  /*170c0*/  HMMA.16816.F32.BF16 R116, R120, R104, R92 ;  /* 0x000000687874723c */ /* 0x002fe4000004185c */
[----:B------:R-:W1:-:S15]  /*170d0*/  LDSM.16.M88.4 R92, [R3+UR6+0x49c00] ;  /* 0x049c0006035c783b */ /* 0x000e5e0008000200 */
[----:B------:R-:W-:Y:S02]  /*170e0*/  NOP ;  /* 0x0000000000007918 */ /* 0x000fe40000000000 */
[----:B------:R-:W-:Y:S04]  /*170f0*/  STL.64 [R1+0x300], R116 ;  /* 0x0003007401007387 */ /* 0x000fe80000100a00 */
[----:B------:R3:W-:Y:S02]  /*17100*/  STL.64 [R1+0x308], R118 ;  /* 0x0003087601007387 */ /* 0x0007e40000100a00 */
[----:B---3--:R-:W-:Y:S02]  /*17110*/  HMMA.16816.F32.BF16 R116, R120, R108, R16 ;  /* 0x0000006c7874723c */ /* 0x008fe40000041810 */
[----:B------:R-:W2:Y:S06]  /*17120*/  LDSM.16.M88.4 R120, [R3+UR6+0x4a000] ;  /* 0x04a000060378783b */ /* 0x000eac0008000200 */
[C---:B0-----:R-:W-:Y:S08]  /*17130*/  HMMA.16816.F32.BF16 R16, R4.reuse, R96, R112 ;  /* 0x000000600410723c */ /* 0x041ff00000041870 */
[C---:B------:R-:W-:Y:S03]  /*17140*/  HMMA.16816.F32.BF16 R112, R4.reuse, R100, R20 ;  /* 0x000000640470723c */ /* 0x040fe60000041814 */
[----:B------:R-:W-:Y:S04]  /*17150*/  STL.64 [R1+0x2c0], R116 ;  /* 0x0002c07401007387 */ /* 0x000fe80000100a00 */
[----:B------:R-:W-:Y:S01]  /*17160*/  STL.64 [R1+0x2c8], R118 ;  /* 0x0002c87601007387 */ /* 0x000fe20000100a00 */
[C---:B------:R-:W-:Y:S03]  /*17170*/  HMMA.16816.F32.BF16 R20, R4.reuse, R104, R24 ;  /* 0x000000680414723c */ /* 0x040fe60000041818 */
[----:B------:R-:W-:Y:S04]  /*17180*/  STL.64 [R1+0x2b0], R16 ;  /* 0x0002b01001007387 */ /* 0x000fe80000100a00 */
[----:B------:R5:W-:Y:S04]  /*17190*/  STL.64 [R1+0x2b8], R18 ;  /* 0x0002b81201007387 */ /* 0x000be80000100a00 */
[----:B------:R-:W-:Y:S01]  /*171a0*/  LDSM.16.M88.4 R116, [R3+UR6+0x4ac00] ;  /* 0x04ac00060374783b */ /* 0x000fe20008000200 */
[----:B-----5:R-:W-:Y:S03]  /*171b0*/  HMMA.16816.F32.BF16 R16, R4, R108, R28 ;  /* 0x0000006c0410723c */ /* 0x020fe6000004181c */
[----:B------:R-:W-:Y:S04]  /*171c0*/  STL.64 [R1+0x290], R112 ;  /* 0x0002907001007387 */ /* 0x000fe80000100a00 */
[----:B------:R-:W-:Y:S04]  /*171d0*/  STL.64 [R1+0x298], R114 ;  /* 0x0002987201007387 */ /* 0x000fe80000100a00 */
[----:B------:R-:W-:Y:S04]  /*171e0*/  STL.64 [R1+0x260], R20 ;  /* 0x0002601401007387 */ /* 0x000fe80000100a00 */
[----:B------:R4:W-:Y:S01]  /*171f0*/  STL.64 [R1+0x268], R22 ;  /* 0x0002681601007387 */ /* 0x0009e20000100a00 */
[C---:B------:R-:W-:Y:S03]  /*17200*/  HMMA.16816.F32.BF16 R24, R8.reuse, R104, R40 ;  /* 0x000000680818723c */ /* 0x040fe60000041828 */
[----:B------:R-:W0:Y:S04]  /*17210*/  LDSM.16.M88.4 R4, [R3+UR6+0x4a400] ;  /* 0x04a400060304783b */ /* 0x000e280008000200 */
[----:B------:R-:W-:Y:S01]  /*17220*/  STL.64 [R1+0x240], R16 ;  /* 0x0002401001007387 */ /* 0x000fe20000100a00 */
[C---:B----4-:R-:W-:Y:S03]  /*17230*/  HMMA.16816.F32.BF16 R20, R8.reuse, R96, R32 ;  /* 0x000000600814723c */ /* 0x050fe60000041820 */
[----:B------:R3:W-:Y:S05]  /*17240*/  STL.64 [R1+0x248], R18 ;  /* 0x0002481201007387 */ /* 0x0007ea0000100a00 */
[C---:B---3--:R-:W-:Y:S11]  /*17250*/  HMMA.16816.F32.BF16 R16, R8.reuse, R100, R36 ;  /* 0x000000640810723c */ /* 0x048ff60000041824 */
[----:B------:R-:W-:Y:S04]  /*17260*/  STL.64 [R1+0x220], R20 ;  /* 0x0002201401007387 */ /* 0x000fe80000100a00 */
[----:B------:R3:W-:Y:S04]  /*17270*/  STL.64 [R1+0x228], R22 ;  /* 0x0002281601007387 */ /* 0x0007e80000100a00 */
[----:B------:R-:W-:Y:S01]  /*17280*/  STL.64 [R1+0x1e0], R16 ;  /* 0x0001e01001007387 */ /* 0x000fe20000100a00 */
[----:B---3--:R-:W-:Y:S03]  /*17290*/  HMMA.16816.F32.BF16 R20, R8, R108, R44 ;  /* 0x0000006c0814723c */ /* 0x008fe6000004182c */
[----:B------:R3:W-:Y:S01]  /*172a0*/  STL.64 [R1+0x1e8], R18 ;  /* 0x0001e81201007387 */ /* 0x0007e20000100a00 */
[----:B------:R-:W-:Y:S01]  /*172b0*/  MOV R28, R73 ;  /* 0x00000049001c7202 */ /* 0x000fe20000000f00 */
[----:B------:R-:W-:Y:S01]  /*172c0*/  IMAD.MOV.U32 R29, RZ, RZ, R65 ;  /* 0x000000ffff1d7224 */ /* 0x000fe200078e0041 */
[----:B------:R-:W-:Y:S01]  /*172d0*/  MOV R30, R64 ;  /* 0x00000040001e7202 */ /* 0x000fe20000000f00 */
[----:B------:R-:W-:Y:S01]  /*172e0*/  IMAD.MOV.U32 R31, RZ, RZ, R69 ;  /* 0x000000ffff1f7224 */ /* 0x000fe200078e0045 */
[----:B------:R-:W-:Y:S01]  /*172f0*/  MOV R32, R68 ;  /* 0x0000004400207202 */ /* 0x000fe20000000f00 */
[----:B------:R-:W-:Y:S01]  /*17300*/  IMAD.MOV.U32 R33, RZ, RZ, R72 ;  /* 0x000000ffff217224 */ /* 0x000fe200078e0048 */
[----:B------:R-:W-:Y:S01]  /*17310*/  MOV R34, R81 ;  /* 0x0000005100227202 */ /* 0x000fe20000000f00 */
[----:B------:R-:W-:Y:S01]  /*17320*/  IMAD.MOV.U32 R35, RZ, RZ, R80 ;  /* 0x000000ffff237224 */ /* 0x000fe200078e0050 */
[----:B------:R-:W4:Y:S01]  /*17330*/  LDSM.16.M88.4 R8, [R3+UR6+0x4a800] ;  /* 0x04a800060308783b */ /* 0x000f220008000200 */
[C---:B---3--:R-:W-:Y:S03]  /*17340*/  HMMA.16816.F32.BF16 R16, R12.reuse, R96, R48 ;  /* 0x000000600c10723c */ /* 0x048fe60000041830 */
[----:B------:R-:W-:Y:S04]  /*17350*/  STL.64 [R1+0x1c0], R24 ;  /* 0x0001c01801007387 */ /* 0x000fe80000100a00 */
[----:B------:R-:W-:Y:S04]  /*17360*/  STL.64 [R1+0x1c8], R26 ;  /* 0x0001c81a01007387 */ /* 0x000fe80000100a00 */
[----:B------:R-:W-:Y:S04]  /*17370*/  STL.64 [R1+0x190], R20 ;  /* 0x0001901401007387 */ /* 0x000fe80000100a00 */
[----:B------:R3:W-:Y:S04]  /*17380*/  STL.64 [R1+0x198], R22 ;  /* 0x0001981601007387 */ /* 0x0007e80000100a00 */
[----:B------:R-:W-:Y:S04]  /*17390*/  STL.64 [R1+0x170], R16 ;  /* 0x0001701001007387 */ /* 0x000fe80000100a00 */
[----:B------:R5:W-:Y:S01]  /*173a0*/  STL.64 [R1+0x178], R18 ;  /* 0x0001781201007387 */ /* 0x000be20000100a00 */
[C---:B---3--:R-:W-:Y:S08]  /*173b0*/  HMMA.16816.F32.BF16 R20, R12.reuse, R100, R52 ;  /* 0x000000640c14723c */ /* 0x048ff00000041834 */
[C---:B-----5:R-:W-:Y:S08]  /*173c0*/  HMMA.16816.F32.BF16 R16, R12.reuse, R104, R56 ;  /* 0x000000680c10723c */ /* 0x060ff00000041838 */
[----:B------:R-:W-:Y:S03]  /*173d0*/  HMMA.16816.F32.BF16 R12, R12, R108, R60 ;  /* 0x0000006c0c0c723c */ /* 0x000fe6000004183c */
[----:B------:R3:W-:Y:S04]  /*173e0*/  STL.64 [R1+0x150], R20 ;  /* 0x0001501401007387 */ /* 0x0007e80000100a00 */
[----:B------:R5:W-:Y:S01]  /*173f0*/  STL.64 [R1+0x158], R22 ;  /* 0x0001581601007387 */ /* 0x000be20000100a00 */
[----:B---3--:R-:W-:-:S03]  /*17400*/  MOV R20, R67 ;  /* 0x0000004300147202 */ /* 0x008fc60000000f00 */
[----:B------:R-:W1:Y:S01]  /*17410*/  LDL.LU R67, [R1+0xae8] ;  /* 0x000ae80001437983 */ /* 0x000e620000300800 */
[----:B------:R-:W-:Y:S01]  /*17420*/  IMAD.MOV.U32 R21, RZ, RZ, R66 ;  /* 0x000000ffff157224 */ /* 0x000fe200078e0042 */
[----:B-----5:R-:W-:Y:S02]  /*17430*/  MOV R22, R77 ;  /* 0x0000004d00167202 */ /* 0x020fe40000000f00 */
[----:B------:R-:W-:Y:S01]  /*17440*/  STL.64 [R1+0x130], R16 ;  /* 0x0001301001007387 */ /* 0x000fe20000100a00 */
[----:B------:R-:W-:-:S03]  /*17450*/  IMAD.MOV.U32 R23, RZ, RZ, R76 ;  /* 0x000000ffff177224 */ /* 0x000fc600078e004c */
[----:B------:R-:W-:Y:S04]  /*17460*/  STL.64 [R1+0x138], R18 ;  /* 0x0001381201007387 */ /* 0x000fe80000100a00 */
[----:B------:R-:W1:Y:S04]  /*17470*/  LDL.LU R66, [R1+0xae4] ;  /* 0x000ae40001427983 */ /* 0x000e680000300800 */
[----:B------:R-:W3:Y:S04]  /*17480*/  LDL.LU R77, [R1+0xae0] ;  /* 0x000ae000014d7983 */ /* 0x000ee80000300800 */
[----:B------:R-:W3:Y:S04]  /*17490*/  LDL.LU R76, [R1+0xadc] ;  /* 0x000adc00014c7983 */ /* 0x000ee80000300800 */
[----:B------:R-:W5:Y:S04]  /*174a0*/  LDL.LU R73, [R1+0xad8] ;  /* 0x000ad80001497983 */ /* 0x000f680000300800 */
[----:B------:R-:W-:Y:S04]  /*174b0*/  STL.64 [R1+0x100], R12 ;  /* 0x0001000c01007387 */ /* 0x000fe80000100a00 */
[----:B------:R1:W-:Y:S04]  /*174c0*/  STL.64 [R1+0x108], R14 ;  /* 0x0001080e01007387 */ /* 0x0003e80000100a00 */
[----:B------:R-:W1:Y:S04]  /*174d0*/  LDL.LU R65, [R1+0xad4] ;  /* 0x000ad40001417983 */ /* 0x000e680000300800 */
[----:B------:R-:W1:Y:S04]  /*174e0*/  LDL.LU R64, [R1+0xad0] ;  /* 0x000ad00001407983 */ /* 0x000e680000300800 */
[----:B------:R-:W2:Y:S04]  /*174f0*/  LDL.LU R69, [R1+0xacc] ;  /* 0x000acc0001457983 */ /* 0x000ea80000300800 */
[----:B------:R-:W2:Y:S04]  /*17500*/  LDL.LU R68, [R1+0xac8] ;  /* 0x000ac80001447983 */ /* 0x000ea80000300800 */
[----:B------:R-:W5:Y:S04]  /*17510*/  LDL.LU R72, [R1+0xac4] ;  /* 0x000ac40001487983 */ /* 0x000f680000300800 */
[----:B------:R-:W3:Y:S04]  /*17520*/  LDL.LU R81, [R1+0xac0] ;  /* 0x000ac00001517983 */ /* 0x000ee80000300800 */
[----:B------:R-:W3:Y:S01]  /*17530*/  LDL.LU R80, [R1+0xabc] ;  /* 0x000abc0001507983 */ /* 0x000ee20000300800 */
[C---:B-1----:R-:W-:Y:S08]  /*17540*/  HMMA.16816.F32.BF16 R12, R92.reuse, R96, R64 ;  /* 0x000000605c0c723c */ /* 0x042ff00000041840 */
[----:B--2---:R-:W-:Y:S11]  /*17550*/  HMMA.16816.F32.BF16 R24, R92, R100, R68 ;  /* 0x000000645c18723c */ /* 0x004ff60000041844 */
[----:B------:R-:W-:Y:S01]  /*17560*/  MOV R115, R12 ;  /* 0x0000000c00737202 */ /* 0x000fe20000000f00 */
[----:B------:R-:W-:Y:S01]  /*17570*/  IMAD.MOV.U32 R114, RZ, RZ, R13 ;  /* 0x000000ffff727224 */ /* 0x000fe200078e000d */
[----:B------:R-:W-:Y:S01]  /*17580*/  MOV R113, R14 ;  /* 0x0000000e00717202 */ /* 0x000fe20000000f00 */
[----:B------:R-:W-:-:S02]  /*17590*/  IMAD.MOV.U32 R112, RZ, RZ, R15 ;  /* 0x000000ffff707224 */ /* 0x000fc400078e000f */
[C---:B-----5:R-:W-:Y:S01]  /*175a0*/  HMMA.16816.F32.BF16 R12, R92.reuse, R104, R72 ;  /* 0x000000685c0c723c */ /* 0x060fe20000041848 */
[----:B------:R-:W-:Y:S04]  /*175b0*/  LDSM.16.M88.4 R72, [R3+UR6+0x4bc00] ;  /* 0x04bc00060348783b */ /* 0x000fe80008000200 */
[----:B------:R-:W-:Y:S03]  /*175c0*/  STL.64 [R1+0x120], R24 ;  /* 0x0001201801007387 */ /* 0x000fe60000100a00 */
[----:B---3--:R-:W-:Y:S01]  /*175d0*/  HMMA.16816.F32.BF16 R16, R92, R108, R76 ;  /* 0x0000006c5c10723c */ /* 0x008fe2000004184c */
[----:B------:R1:W-:Y:S10]  /*175e0*/  STL.64 [R1+0x128], R26 ;  /* 0x0001281a01007387 */ /* 0x0003f40000100a00 */
[----:B------:R-:W-:Y:S01]  /*175f0*/  STL.64 [R1+0x110], R12 ;  /* 0x0001100c01007387 */ /* 0x000fe20000100a00 */
[C---:B-1----:R-:W-:Y:S03]  /*17600*/  HMMA.16816.F32.BF16 R24, R120.reuse, R96, R80 ;  /* 0x000000607818723c */ /* 0x042fe60000041850 */
[----:B------:R1:W-:Y:S05]  /*17610*/  STL.64 [R1+0x118], R14 ;  /* 0x0001180e01007387 */ /* 0x0003ea0000100a00 */
[----:B-1----:R-:W-:Y:S01]  /*17620*/  HMMA.16816.F32.BF16 R12, R120, R100, R84 ;  /* 0x00000064780c723c */ /* 0x002fe20000041854 */
[----:B------:R1:W-:Y:S04]  /*17630*/  STL.64 [R1+0xe0], R16 ;  /* 0x0000e01001007387 */ /* 0x0003e80000100a00 */
[----:B------:R2:W-:Y:S06]  /*17640*/  STL.64 [R1+0xe8], R18 ;  /* 0x0000e81201007387 */ /* 0x0005ec0000100a00 */
[----:B------:R3:W-:Y:S01]  /*17650*/  STL.64 [R1+0xc0], R24 ;  /* 0x0000c01801007387 */ /* 0x0007e20000100a00 */
[----:B-1----:R-:W-:-:S03]  /*17660*/  MOV R16, R90 ;  /* 0x0000005a00107202 */ /* 0x002fc60000000f00 */
[----:B------:R1:W-:Y:S01]  /*17670*/  STL.64 [R1+0xc8], R26 ;  /* 0x0000c81a01007387 */ /* 0x0003e20000100a00 */
[----:B------:R-:W-:-:S03]  /*17680*/  IMAD.MOV.U32 R17, RZ, RZ, R89 ;  /* 0x000000ffff117224 */ /* 0x000fc600078e0059 */
[----:B------:R-:W5:Y:S01]  /*17690*/  LDL.LU R90, [R1+0xab8] ;  /* 0x000ab800015a7983 */ /* 0x000f620000300800 */
[----:B--2---:R-:W-:-:S03]  /*176a0*/  MOV R18, R88 ;  /* 0x0000005800127202 */ /* 0x004fc60000000f00 */
[----:B------:R-:W-:Y:S04]  /*176b0*/  STL.64 [R1+0xb0], R12 ;  /* 0x0000b00c01007387 */ /* 0x000fe80000100a00 */
[----:B------:R-:W-:Y:S04]  /*176c0*/  STL.64 [R1+0xb8], R14 ;  /* 0x0000b80e01007387 */ /* 0x000fe80000100a00 */
[----:B------:R-:W5:Y:S04]  /*176d0*/  LDL.LU R89, [R1+0xab4] ;  /* 0x000ab40001597983 */ /* 0x000f680000300800 */
[----:B------:R-:W5:Y:S04]  /*176e0*/  LDL.LU R88, [R1+0xab0] ;  /* 0x000ab00001587983 */ /* 0x000f680000300800 */
[----:B------:R-:W2:Y:S04]  /*176f0*/  LDL.LU R19, [R1+0x18c] ;  /* 0x00018c0001137983 */ /* 0x000ea80000300800 */
[----:B---3--:R-:W3:Y:S04]  /*17700*/  LDL.LU R24, [R1+0x1a0] ;  /* 0x0001a00001187983 */ /* 0x008ee80000300800 */
[----:B------:R-:W3:Y:S04]  /*17710*/  LDL.LU R25, [R1+0x1a4] ;  /* 0x0001a40001197983 */ /* 0x000ee80000300800 */
[----:B-1----:R-:W3:Y:S04]  /*17720*/  LDL.LU R26, [R1+0x1a8] ;  /* 0x0001a800011a7983 */ /* 0x002ee80000300800 */
[----:B------:R-:W3:Y:S01]  /*17730*/  LDL.LU R27, [R1+0x1ac] ;  /* 0x0001ac00011b7983 */ /* 0x000ee20000300800 */
[C---:B0-----:R-:W-:Y:S03]  /*17740*/  HMMA.16816.F32.BF16 R32, R4.reuse, R96, R32 ;  /* 0x000000600420723c */ /* 0x041fe60000041820 */
[----:B------:R-:W0:Y:S05]  /*17750*/  LDSM.16.M88.4 R12, [R3+UR6+0x4b000] ;  /* 0x04b00006030c783b */ /* 0x000e2a0008000200 */
[----:B------:R-:W-:Y:S08]  /*17760*/  HMMA.16816.F32.BF16 R28, R4, R100, R28 ;  /* 0x00000064041c723c */ /* 0x000ff0000004181c */
[C---:B-----5:R-:W-:Y:S08]  /*17770*/  HMMA.16816.F32.BF16 R88, R120.reuse, R104, R88 ;  /* 0x000000687858723c */ /* 0x060ff00000041858 */
[----:B------:R-:W-:Y:S11]  /*17780*/  HMMA.16816.F32.BF16 R120, R120, R108, R20 ;  /* 0x0000006c7878723c */ /* 0x000ff60000041814 */
[----:B------:R-:W-:Y:S04]  /*17790*/  STL.64 [R1+0x980], R90 ;  /* 0x0009805a01007387 */ /* 0x000fe80000100a00 */
[----:B------:R-:W-:Y:S04]  /*177a0*/  STL.64 [R1+0x978], R88 ;  /* 0x0009785801007387 */ /* 0x000fe80000100a00 */
[----:B------:R-:W4:Y:S04]  /*177b0*/  LDL.LU R20, [R1+0x1b0] ;  /* 0x0001b00001147983 */ /* 0x000f280000300800 */
[----:B------:R-:W4:Y:S04]  /*177c0*/  LDL.LU R21, [R1+0x1b4] ;  /* 0x0001b40001157983 */ /* 0x000f280000300800 */
[----:B------:R-:W4:Y:S04]  /*177d0*/  LDL.LU R22, [R1+0x1b8] ;  /* 0x0001b80001167983 */ /* 0x000f280000300800 */
[----:B------:R-:W4:Y:S04]  /*177e0*/  LDL.LU R23, [R1+0x1bc] ;  /* 0x0001bc0001177983 */ /* 0x000f280000300800 */
[----:B------:R-:W-:Y:S04]  /*177f0*/  STL [R1+0x994], R120 ;  /* 0x0009947801007387 */ /* 0x000fe80000100800 */
[----:B------:R-:W-:Y:S04]  /*17800*/  STL [R1+0x990], R121 ;  /* 0x0009907901007387 */ /* 0x000fe80000100800 */
[----:B------:R-:W-:Y:S04]  /*17810*/  STL [R1+0x98c], R122 ;  /* 0x00098c7a01007387 */ /* 0x000fe80000100800 */
[----:B------:R-:W-:Y:S04]  /*17820*/  STL [R1+0x988], R123 ;  /* 0x0009887b01007387 */ /* 0x000fe80000100800 */
[----:B------:R-:W5:Y:S04]  /*17830*/  LDL.LU R44, [R1+0x210] ;  /* 0x00021000012c7983 */ /* 0x000f680000300800 */
[----:B------:R-:W-:Y:S04]  /*17840*/  STL.64 [R1+0xa0], R32 ;  /* 0x0000a02001007387 */ /* 0x000fe80000100a00 */
[----:B------:R-:W-:Y:S04]  /*17850*/  STL.64 [R1+0xa8], R34 ;  /* 0x0000a82201007387 */ /* 0x000fe80000100a00 */
[----:B------:R-:W-:Y:S04]  /*17860*/  STL.64 [R1+0x90], R28 ;  /* 0x0000901c01007387 */ /* 0x000fe80000100a00 */
[----:B------:R2:W-:Y:S04]  /*17870*/  STL.64 [R1+0x98], R30 ;  /* 0x0000981e01007387 */ /* 0x0005e80000100a00 */
[----:B------:R-:W5:Y:S04]  /*17880*/  LDL.LU R45, [R1+0x214] ;  /* 0x00021400012d7983 */ /* 0x000f680000300800 */
[----:B------:R-:W5:Y:S04]  /*17890*/  LDL.LU R46, [R1+0x218] ;  /* 0x00021800012e7983 */ /* 0x000f680000300800 */
[----:B------:R-:W5:Y:S04]  /*178a0*/  LDL.LU R47, [R1+0x21c] ;  /* 0x00021c00012f7983 */ /* 0x000f680000300800 */
[----:B------:R-:W5:Y:S01]  /*178b0*/  LDL.LU R48, [R1+0x1d0] ;  /* 0x0001d00001307983 */ /* 0x000f620000300800 */
[C---:B--2---:R-:W-:Y:S03]  /*178c0*/  HMMA.16816.F32.BF16 R28, R4.reuse, R104, R16 ;  /* 0x00000068041c723c */ /* 0x044fe60000041810 */
        /* <DEDUP_REMOVED lines=8> */
[----:B------:R1:W-:Y:S04]  /*17950*/  STL.64 [R1+0x70], R28 ;  /* 0x0000701c01007387 */ /* 0x0003e80000100a00 */
[----:B------:R0:W-:Y:S01]  /*17960*/  STL.64 [R1+0x78], R30 ;  /* 0x0000781e01007387 */ /* 0x0001e20000100a00 */
[----:B---3--:R-:W-:Y:S03]  /*17970*/  HMMA.16816.F32.BF16 R4, R4, R108, R24 ;  /* 0x0000006c0404723c */ /* 0x008fe60000041818 */
[----:B------:R-:W3:Y:S04]  /*17980*/  LDL.LU R17, [R1+0x1f4] ;  /* 0x0001f40001117983 */ /* 0x000ee80000300800 */
[----:B------:R-:W3:Y:S04]  /*17990*/  LDL.LU R18, [R1+0x1f8] ;  /* 0x0001f80001127983 */ /* 0x000ee80000300800 */
[----:B------:R-:W3:Y:S04]  /*179a0*/  LDL.LU R19, [R1+0x1fc] ;  /* 0x0001fc0001137983 */ /* 0x000ee80000300800 */
[----:B------:R-:W0:Y:S04]  /*179b0*/  LDSM.16.M88.4 R24, [R3+UR6+0x4b400] ;  /* 0x04b400060318783b */ /* 0x000e280008000200 */
[----:B------:R-:W-:Y:S01]  /*179c0*/  IMAD.MOV.U32 R91, RZ, RZ, R4 ;  /* 0x000000ffff5b7224 */ /* 0x000fe200078e0004 */
[----:B------:R-:W-:Y:S01]  /*179d0*/  MOV R90, R5 ;  /* 0x00000005005a7202 */ /* 0x000fe20000000f00 */
[----:B------:R-:W-:Y:S01]  /*179e0*/  IMAD.MOV.U32 R89, RZ, RZ, R6 ;  /* 0x000000ffff597224 */ /* 0x000fe200078e0006 */
[----:B------:R-:W-:-:S05]  /*179f0*/  MOV R88, R7 ;  /* 0x0000000700587202 */ /* 0x000fca0000000f00 */
[----:B------:R-:W-:Y:S04]  /*17a00*/  STL [R1+0x9bc], R88 ;  /* 0x0009bc5801007387 */ /* 0x000fe80000100800 */
[----:B------:R-:W-:Y:S01]  /*17a10*/  STL [R1+0x9b8], R89 ;  /* 0x0009b85901007387 */ /* 0x000fe20000100800 */
[----:B----4-:R-:W-:Y:S03]  /*17a20*/  HMMA.16816.F32.BF16 R4, R8, R96, R20 ;  /* 0x000000600804723c */ /* 0x010fe60000041814 */
[----:B------:R-:W4:-:S15]  /*17a30*/  LDL.LU R20, [R1+0x230] ;  /* 0x0002300001147983 */ /* 0x000f1e0000300800 */
[----:B------:R-:W-:Y:S01]  /*17a40*/  NOP ;  /* 0x0000000000007918 */ /* 0x000fe20000000000 */
[----:B------:R-:W-:Y:S04]  /*17a50*/  STL.64 [R1+0x50], R4 ;  /* 0x0000500401007387 */ /* 0x000fe80000100a00 */
[----:B------:R0:W-:Y:S04]  /*17a60*/  STL.64 [R1+0x58], R6 ;  /* 0x0000580601007387 */ /* 0x0001e80000100a00 */
[----:B------:R-:W4:Y:S04]  /*17a70*/  LDL.LU R21, [R1+0x234] ;  /* 0x0002340001157983 */ /* 0x000f280000300800 */
[----:B------:R-:W4:Y:S04]  /*17a80*/  LDL.LU R22, [R1+0x238] ;  /* 0x0002380001167983 */ /* 0x000f280000300800 */
[----:B------:R-:W4:Y:S04]  /*17a90*/  LDL.LU R23, [R1+0x23c] ;  /* 0x00023c0001177983 */ /* 0x000f280000300800 */
[----:B------:R-:W4:Y:S04]  /*17aa0*/  LDL.LU R36, [R1+0x250] ;  /* 0x0002500001247983 */ /* 0x000f280000300800 */
[----:B------:R-:W4:Y:S04]  /*17ab0*/  LDL.LU R37, [R1+0x254] ;  /* 0x0002540001257983 */ /* 0x000f280000300800 */
[----:B------:R-:W4:Y:S01]  /*17ac0*/  LDL.LU R38, [R1+0x258] ;  /* 0x0002580001267983 */ /* 0x000f220000300800 */
[C---:B-----5:R-:W-:Y:S03]  /*17ad0*/  HMMA.16816.F32.BF16 R44, R8.reuse, R104, R44 ;  /* 0x00000068082c723c */ /* 0x060fe6000004182c */
[----:B------:R-:W5:Y:S04]  /*17ae0*/  LDL.LU R39, [R1+0x25c] ;  /* 0x00025c0001277983 */ /* 0x000f680000300800 */
[----:B------:R-:W5:Y:S04]  /*17af0*/  LDL.LU R34, [R1+0x6cc] ;  /* 0x0006cc0001227983 */ /* 0x000f680000300800 */
[----:B------:R-:W5:Y:S04]  /*17b00*/  LDL R35, [R1+0x4ac] ;  /* 0x0004ac0001237983 */ /* 0x000f680000100800 */
[----:B-1----:R-:W5:Y:S01]  /*17b10*/  LDL.LU R28, [R1+0x280] ;  /* 0x00028000011c7983 */ /* 0x002f620000300800 */
[C---:B--2---:R-:W-:Y:S03]  /*17b20*/  HMMA.16816.F32.BF16 R48, R8.reuse, R100, R48 ;  /* 0x000000640830723c */ /* 0x044fe60000041830 */
[----:B------:R-:W2:Y:S04]  /*17b30*/  LDL.LU R29, [R1+0x284] ;  /* 0x00028400011d7983 */ /* 0x000ea80000300800 */
[----:B0-----:R-:W2:Y:S04]  /*17b40*/  LDL.LU R30, [R1+0x288] ;  /* 0x00028800011e7983 */ /* 0x001ea80000300800 */
[----:B------:R-:W2:Y:S01]  /*17b50*/  LDL.LU R31, [R1+0x28c] ;  /* 0x00028c00011f7983 */ /* 0x000ea20000300800 */
[----:B------:R-:W-:Y:S03]  /*17b60*/  HMMA.16816.F32.BF16 R4, R8, R108, R40 ;  /* 0x0000006c0804723c */ /* 0x000fe60000041828 */
[----:B------:R-:W0:Y:S04]  /*17b70*/  LDSM.16.M88.4 R40, [R3+UR6+0x4b800] ;  /* 0x04b800060328783b */ /* 0x000e280008000200 */
[----:B------:R-:W-:-:S12]  /*17b80*/  STL.64 [R1+0x40], R48 ;  /* 0x0000403001007387 */ /* 0x000fd80000100a00 */
[----:B------:R-:W-:Y:S01]  /*17b90*/  IMAD.MOV.U32 R120, RZ, RZ, R4 ;  /* 0x000000ffff787224 */ /* 0x000fe200078e0004 */
[----:B------:R-:W-:Y:S01]  /*17ba0*/  MOV R121, R5 ;  /* 0x0000000500797202 */ /* 0x000fe20000000f00 */
[----:B------:R-:W-:Y:S01]  /*17bb0*/  IMAD.MOV.U32 R122, RZ, RZ, R6 ;  /* 0x000000ffff7a7224 */ /* 0x000fe200078e0006 */
[----:B------:R-:W-:Y:S02]  /*17bc0*/  MOV R123, R7 ;  /* 0x00000007007b7202 */ /* 0x000fe40000000f00 */
[----:B---3--:R-:W-:Y:S01]  /*17bd0*/  HMMA.16816.F32.BF16 R4, R116, R96, R16 ;  /* 0x000000607404723c */ /* 0x008fe20000041810 */
[----:B------:R-:W-:Y:S04]  /*17be0*/  STL.64 [R1+0x48], R50 ;  /* 0x0000483201007387 */ /* 0x000fe80000100a00 */
[----:B------:R-:W-:Y:S04]  /*17bf0*/  STL.64 [R1+0x30], R44 ;  /* 0x0000302c01007387 */ /* 0x000fe80000100a00 */
[----:B------:R-:W-:Y:S04]  /*17c00*/  STL.64 [R1+0x38], R46 ;  /* 0x0000382e01007387 */ /* 0x000fe80000100a00 */
[----:B------:R-:W-:Y:S04]  /*17c10*/  STL.64 [R1+0x9a0], R122 ;  /* 0x0009a07a01007387 */ /* 0x000fe80000100a00 */
[----:B------:R-:W-:Y:S04]  /*17c20*/  STL.64 [R1+0x998], R120 ;  /* 0x0009987801007387 */ /* 0x000fe80000100a00 */
[----:B------:R4:W-:Y:S04]  /*17c30*/  STL.64 [R1+0x88], R6 ;  /* 0x0000880601007387 */ /* 0x0009e80000100a00 */
[----:B------:R-:W3:Y:S04]  /*17c40*/  LDL.LU R124, [R1+0x6e0] ;  /* 0x0006e000017c7983 */ /* 0x000ee80000300800 */
[----:B------:R-:W3:Y:S04]  /*17c50*/  LDL R125, [R1+0x4a8] ;  /* 0x0004a800017d7983 */ /* 0x000ee80000100800 */
[----:B------:R-:W3:Y:S04]  /*17c60*/  LDL.LU R16, [R1+0x270] ;  /* 0x0002700001107983 */ /* 0x000ee80000300800 */
[----:B------:R-:W3:Y:S04]  /*17c70*/  LDL.LU R17, [R1+0x274] ;  /* 0x0002740001117983 */ /* 0x000ee80000300800 */
[----:B------:R-:W3:Y:S04]  /*17c80*/  LDL.LU R18, [R1+0x278] ;  /* 0x0002780001127983 */ /* 0x000ee80000300800 */
[----:B------:R-:W3:Y:S01]  /*17c90*/  LDL.LU R19, [R1+0x27c] ;  /* 0x00027c0001137983 */ /* 0x000ee20000300800 */
[----:B------:R-:W-:Y:S01]  /*17ca0*/  IMAD.MOV.U32 R88, RZ, RZ, R4 ;  /* 0x000000ffff587224 */ /* 0x000fe200078e0004 */
[----:B------:R-:W-:-:S02]  /*17cb0*/  MOV R89, R5 ;  /* 0x0000000500597202 */ /* 0x000fc40000000f00 */
[----:B------:R-:W-:Y:S04]  /*17cc0*/  STL.64 [R1+0x9c8], R90 ;  /* 0x0009c85a01007387 */ /* 0x000fe80000100a00 */
[----:B------:R-:W-:Y:S01]  /*17cd0*/  STL.64 [R1+0x9c0], R88 ;  /* 0x0009c05801007387 */ /* 0x000fe20000100a00 */
[----:B----4-:R-:W-:-:S15]  /*17ce0*/  HMMA.16816.F32.BF16 R4, R116, R100, R20 ;  /* 0x000000647404723c */ /* 0x010fde0000041814 */
[----:B------:R-:W-:-:S04]  /*17cf0*/  NOP ;  /* 0x0000000000007918 */ /* 0x000fc80000000000 */
[----:B------:R1:W-:Y:S04]  /*17d00*/  STL.64 [R1+0x10], R4 ;  /* 0x0000100401007387 */ /* 0x0003e80000100a00 */
[----:B------:R-:W4:Y:S04]  /*17d10*/  LDL.LU R20, [R1+0x2a0] ;  /* 0x0002a00001147983 */ /* 0x000f280000300800 */
[----:B------:R-:W4:Y:S04]  /*17d20*/  LDL.LU R21, [R1+0x2a4] ;  /* 0x0002a40001157983 */ /* 0x000f280000300800 */
[----:B------:R-:W4:Y:S04]  /*17d30*/  LDL.LU R22, [R1+0x2a8] ;  /* 0x0002a80001167983 */ /* 0x000f280000300800 */
[----:B------:R-:W4:Y:S01]  /*17d40*/  LDL.LU R23, [R1+0x2ac] ;  /* 0x0002ac0001177983 */ /* 0x000f220000300800 */
[----:B-----5:R-:W-:Y:S01]  /*17d50*/  HMMA.16816.F32.BF16 R8, R116, R104, R36 ;  /* 0x000000687408723c */ /* 0x020fe20000041824 */
[----:B-1----:R-:W-:-:S04]  /*17d60*/  FADD R4, -R35, R34 ;  /* 0x0000002223047221 */ /* 0x002fc80000000100 */
[----:B------:R-:W-:Y:S01]  /*17d70*/  FMUL R5, R4, 1.4426950216293334961 ;  /* 0x3fb8aa3b04057820 */ /* 0x000fe20000400000 */
[----:B------:R-:W-:Y:S02]  /*17d80*/  IMAD.MOV.U32 R2, RZ, RZ, R6 ;  /* 0x000000ffff027224 */ /* 0x000fe400078e0006 */
[----:B--2---:R-:W-:Y:S01]  /*17d90*/  HMMA.16816.F32.BF16 R116, R116, R108, R28 ;  /* 0x0000006c7474723c */ /* 0x004fe2000004181c */
[----:B------:R-:W-:-:S10]  /*17da0*/  MOV R0, R7 ;  /* 0x0000000700007202 */ /* 0x000fd40000000f00 */
[----:B------:R1:W-:Y:S04]  /*17db0*/  STL.64 [R1], R8 ;  /* 0x0000000801007387 */ /* 0x0003e80000100a00 */
[----:B------:R-:W-:Y:S04]  /*17dc0*/  STL.64 [R1+0x8], R10 ;  /* 0x0000080a01007387 */ /* 0x000fe80000100a00 */
[----:B------:R-:W2:Y:S01]  /*17dd0*/  LDL.LU R28, [R1+0x2d0] ;  /* 0x0002d000011c7983 */ /* 0x000ea20000300800 */
[----:B-1----:R1:W5:Y:S03]  /*17de0*/  MUFU.EX2 R9, R5 ;  /* 0x0000000500097308 */ /* 0x0023660000000800 */
[----:B------:R-:W2:Y:S04]  /*17df0*/  LDL.LU R29, [R1+0x2d4] ;  /* 0x0002d400011d7983 */ /* 0x000ea80000300800 */
[----:B------:R-:W2:Y:S04]  /*17e00*/  LDL.LU R30, [R1+0x2d8] ;  /* 0x0002d800011e7983 */ /* 0x000ea80000300800 */
[----:B------:R-:W2:Y:S04]  /*17e10*/  LDL.LU R31, [R1+0x2dc] ;  /* 0x0002dc00011f7983 */ /* 0x000ea80000300800 */
[----:B------:R-:W2:Y:S04]  /*17e20*/  LDL.LU R32, [R1+0x2e0] ;  /* 0x0002e00001207983 */ /* 0x000ea80000300800 */
[----:B------:R-:W2:Y:S04]  /*17e30*/  LDL.LU R33, [R1+0x2e4] ;  /* 0x0002e40001217983 */ /* 0x000ea80000300800 */
[----:B------:R-:W2:Y:S04]  /*17e40*/  LDL.LU R34, [R1+0x2e8] ;  /* 0x0002e80001227983 */ /* 0x000ea80000300800 */
[----:B------:R-:W2:Y:S04]  /*17e50*/  LDL.LU R35, [R1+0x2ec] ;  /* 0x0002ec0001237983 */ /* 0x000ea80000300800 */
[----:B------:R-:W2:Y:S01]  /*17e60*/  LDL.LU R36, [R1+0x2f0] ;  /* 0x0002f00001247983 */ /* 0x000ea20000300800 */
[----:B---3--:R-:W-:-:S03]  /*17e70*/  FADD R4, -R125, R124 ;  /* 0x0000007c7d047221 */ /* 0x008fc60000000100 */
[----:B------:R-:W3:Y:S01]  /*17e80*/  LDL.LU R37, [R1+0x2f4] ;  /* 0x0002f40001257983 */ /* 0x000ee20000300800 */
[----:B------:R-:W-:-:S03]  /*17e90*/  FMUL R8, R4, 1.4426950216293334961 ;  /* 0x3fb8aa3b04087820 */ /* 0x000fc60000400000 */
[----:B------:R-:W3:Y:S04]  /*17ea0*/  LDL.LU R38, [R1+0x2f8] ;  /* 0x0002f80001267983 */ /* 0x000ee80000300800 */
[----:B------:R-:W3:Y:S01]  /*17eb0*/  LDL.LU R39, [R1+0x2fc] ;  /* 0x0002fc0001277983 */ /* 0x000ee20000300800 */
[C---:B-1----:R-:W-:Y:S03]  /*17ec0*/  HMMA.16816.F32.BF16 R4, R12.reuse, R96, R16 ;  /* 0x000000600c04723c */ /* 0x042fe60000041810 */
[----:B------:R-:W-:Y:S04]  /*17ed0*/  STL.64 [R1+0x908], R118 ;  /* 0x0009087601007387 */ /* 0x000fe80000100a00 */
[----:B------:R-:W-:Y:S04]  /*17ee0*/  STL.64 [R1+0x900], R116 ;  /* 0x0009007401007387 */ /* 0x000fe80000100a00 */
[----:B-----5:R-:W-:Y:S08]  /*17ef0*/  STL [R1+0xd0], R9 ;  /* 0x0000d00901007387 */ /* 0x020ff00000100800 */
[----:B------:R-:W-:Y:S04]  /*17f00*/  STL.64 [R1+0x920], R6 ;  /* 0x0009200601007387 */ /* 0x000fe80000100a00 */
[----:B------:R1:W-:Y:S04]  /*17f10*/  STL.64 [R1+0x918], R4 ;  /* 0x0009180401007387 */ /* 0x0003e80000100a00 */
[----:B------:R-:W5:Y:S01]  /*17f20*/  LDL.LU R16, [R1+0x310] ;  /* 0x0003100001107983 */ /* 0x000f620000300800 */
[----:B-1----:R-:W1:Y:S03]  /*17f30*/  MUFU.EX2 R4, R8 ;  /* 0x0000000800047308 */ /* 0x002e660000000800 */
[----:B-1----:R1:W-:Y:S04]  /*17f40*/  STL [R1+0xd4], R4 ;  /* 0x0000d40401007387 */ /* 0x0023e80000100800 */
[----:B------:R-:W5:Y:S04]  /*17f50*/  LDL.LU R17, [R1+0x314] ;  /* 0x0003140001117983 */ /* 0x000f680000300800 */
[----:B------:R-:W5:Y:S04]  /*17f60*/  LDL.LU R18, [R1+0x318] ;  /* 0x0003180001127983 */ /* 0x000f680000300800 */
[----:B------:R-:W5:Y:S01]  /*17f70*/  LDL.LU R19, [R1+0x31c] ;  /* 0x00031c0001137983 */ /* 0x000f620000300800 */
[C---:B----4-:R-:W-:Y:S03]  /*17f80*/  HMMA.16816.F32.BF16 R44, R12.reuse, R100, R20 ;  /* 0x000000640c2c723c */ /* 0x050fe60000041814 */
[----:B------:R-:W4:Y:S04]  /*17f90*/  LDL.LU R20, [R1+0x330] ;  /* 0x0003300001147983 */ /* 0x000f280000300800 */
[----:B------:R-:W4:Y:S04]  /*17fa0*/  LDL.LU R21, [R1+0x334] ;  /* 0x0003340001157983 */ /* 0x000f280000300800 */
[----:B------:R-:W4:Y:S04]  /*17fb0*/  LDL.LU R22, [R1+0x338] ;  /* 0x0003380001167983 */ /* 0x000f280000300800 */
[----:B------:R-:W4:Y:S04]  /*17fc0*/  LDL.LU R23, [R1+0x33c] ;  /* 0x00033c0001177983 */ /* 0x000f280000300800 */
[----:B------:R-:W4:Y:S04]  /*17fd0*/  LDL.LU R52, [R1+0x350] ;  /* 0x0003500001347983 */ /* 0x000f280000300800 */
[----:B------:R-:W4:Y:S04]  /*17fe0*/  LDL.LU R53, [R1+0x354] ;  /* 0x0003540001357983 */ /* 0x000f280000300800 */
[----:B------:R-:W4:Y:S04]  /*17ff0*/  LDL.LU R54, [R1+0x358] ;  /* 0x0003580001367983 */ /* 0x000f280000300800 */
[----:B------:R-:W4:Y:S01]  /*18000*/  LDL.LU R55, [R1+0x35c] ;  /* 0x00035c0001377983 */ /* 0x000f220000300800 */
[C---:B--2---:R-:W-:Y:S03]  /*18010*/  HMMA.16816.F32.BF16 R48, R12.reuse, R104, R28 ;  /* 0x000000680c30723c */ /* 0x044fe6000004181c */
[----:B------:R-:W-:Y:S04]  /*18020*/  STL.64 [R1+0x930], R46 ;  /* 0x0009302e01007387 */ /* 0x000fe80000100a00 */
[----:B------:R-:W-:Y:S04]  /*18030*/  STL.64 [R1+0x928], R44 ;  /* 0x0009282c01007387 */ /* 0x000fe80000100a00 */
[----:B------:R-:W2:Y:S04]  /*18040*/  LDL.LU R30, [R1+0x6e4] ;  /* 0x0006e400011e7983 */ /* 0x000ea80000300800 */
[----:B------:R-:W2:Y:S01]  /*18050*/  LDL R31, [R1+0x4a4] ;  /* 0x0004a400011f7983 */ /* 0x000ea20000100800 */
[----:B---3--:R-:W-:Y:S08]  /*18060*/  HMMA.16816.F32.BF16 R8, R12, R108, R36 ;  /* 0x0000006c0c08723c */ /* 0x008ff00000041824 */
[C---:B------:R-:W-:Y:S01]  /*18070*/  HMMA.16816.F32.BF16 R12, R24.reuse, R96, R32 ;  /* 0x00000060180c723c */ /* 0x040fe20000041820 */
[----:B------:R-:W-:Y:S04]  /*18080*/  STL.64 [R1+0x940], R50 ;  /* 0x0009403201007387 */ /* 0x000fe80000100a00 */
[----:B------:R-:W-:Y:S06]  /*18090*/  STL.64 [R1+0x938], R48 ;  /* 0x0009383001007387 */ /* 0x000fec0000100a00 */
[----:B------:R-:W-:Y:S04]  /*180a0*/  STL.64 [R1+0x950], R10 ;  /* 0x0009500a01007387 */ /* 0x000fe80000100a00 */
[----:B------:R-:W-:Y:S04]  /*180b0*/  STL.64 [R1+0x948], R8 ;  /* 0x0009480801007387 */ /* 0x000fe80000100a00 */
[----:B------:R-:W3:Y:S04]  /*180c0*/  LDL.LU R7, [R1+0x560] ;  /* 0x0005600001077983 */ /* 0x000ee80000300800 */
[----:B------:R-:W3:Y:S04]  /*180d0*/  LDL.LU R6, [R1+0x564] ;  /* 0x0005640001067983 */ /* 0x000ee80000300800 */
[----:B------:R-:W3:Y:S04]  /*180e0*/  LDL.LU R5, [R1+0x568] ;  /* 0x0005680001057983 */ /* 0x000ee80000300800 */
[----:B-1----:R-:W3:Y:S04]  /*180f0*/  LDL.LU R4, [R1+0x56c] ;  /* 0x00056c0001047983 */ /* 0x002ee80000300800 */
[----:B------:R-:W3:Y:S04]  /*18100*/  LDL.LU R124, [R1+0x6e8] ;  /* 0x0006e800017c7983 */ /* 0x000ee80000300800 */
[----:B------:R-:W3:Y:S04]  /*18110*/  LDL R125, [R1+0x4a0] ;  /* 0x0004a000017d7983 */ /* 0x000ee80000100800 */
[----:B------:R1:W-:Y:S04]  /*18120*/  STL [R1+0x8f8], R14 ;  /* 0x0008f80e01007387 */ /* 0x0003e80000100800 */
[----:B-1----:R-:W3:Y:S01]  /*18130*/  LDL.LU R14, [R1+0xd0] ;  /* 0x0000d000010e7983 */ /* 0x002ee20000300800 */
[C---:B-----5:R-:W-:Y:S03]  /*18140*/  HMMA.16816.F32.BF16 R16, R24.reuse, R100, R16 ;  /* 0x000000641810723c */ /* 0x060fe60000041810 */
[----:B------:R1:W-:Y:S04]  /*18150*/  STL [R1+0x8f4], R15 ;  /* 0x0008f40f01007387 */ /* 0x0003e80000100800 */
[----:B-1----:R-:W5:Y:S04]  /*18160*/  LDL.LU R15, [R1+0xd4] ;  /* 0x0000d400010f7983 */ /* 0x002f680000300800 */
[----:B------:R-:W5:Y:S04]  /*18170*/  LDL.LU R38, [R1+0x570] ;  /* 0x0005700001267983 */ /* 0x000f680000300800 */
[----:B------:R-:W5:Y:S04]  /*18180*/  LDL.LU R33, [R1+0x574] ;  /* 0x0005740001217983 */ /* 0x000f680000300800 */
[----:B------:R-:W5:Y:S04]  /*18190*/  LDL.LU R34, [R1+0x578] ;  /* 0x0005780001227983 */ /* 0x000f680000300800 */
[----:B------:R1:W-:Y:S04]  /*181a0*/  STL.64 [R1+0x960], R18 ;  /* 0x0009601201007387 */ /* 0x0003e80000100a00 */
[----:B------:R0:W-:Y:S04]  /*181b0*/  STL.64 [R1+0x958], R16 ;  /* 0x0009581001007387 */ /* 0x0001e80000100a00 */
[----:B------:R-:W5:Y:S01]  /*181c0*/  LDL.LU R35, [R1+0x57c] ;  /* 0x00057c0001237983 */ /* 0x000f620000300800 */
[C---:B----4-:R-:W-:Y:S08]  /*181d0*/  HMMA.16816.F32.BF16 R20, R24.reuse, R104, R20 ;  /* 0x000000681814723c */ /* 0x050ff00000041814 */
[----:B------:R-:W-:Y:S11]  /*181e0*/  HMMA.16816.F32.BF16 R24, R24, R108, R52 ;  /* 0x0000006c1818723c */ /* 0x000ff60000041834 */
[----:B------:R-:W-:Y:S04]  /*181f0*/  STL.64 [R1+0x970], R22 ;  /* 0x0009701601007387 */ /* 0x000fe80000100a00 */
[----:B------:R-:W-:Y:S04]  /*18200*/  STL.64 [R1+0x968], R20 ;  /* 0x0009681401007387 */ /* 0x000fe80000100a00 */
[----:B-1----:R-:W4:Y:S04]  /*18210*/  LDL.LU R19, [R1+0x590] ;  /* 0x0005900001137983 */ /* 0x002f280000300800 */
[----:B------:R-:W4:Y:S04]  /*18220*/  LDL.LU R18, [R1+0x594] ;  /* 0x0005940001127983 */ /* 0x000f280000300800 */
[----:B0-----:R-:W4:Y:S04]  /*18230*/  LDL.LU R17, [R1+0x598] ;  /* 0x0005980001117983 */ /* 0x001f280000300800 */
[----:B------:R-:W-:Y:S04]  /*18240*/  STL.64 [R1+0x9b0], R26 ;  /* 0x0009b01a01007387 */ /* 0x000fe80000100a00 */
[----:B------:R-:W-:Y:S04]  /*18250*/  STL.64 [R1+0x9a8], R24 ;  /* 0x0009a81801007387 */ /* 0x000fe80000100a00 */
[----:B------:R-:W4:Y:S04]  /*18260*/  LDL.LU R16, [R1+0x59c] ;  /* 0x00059c0001107983 */ /* 0x000f280000300800 */
[----:B------:R-:W4:Y:S04]  /*18270*/  LDL.LU R11, [R1+0x580] ;  /* 0x00058000010b7983 */ /* 0x000f280000300800 */
[----:B------:R-:W4:Y:S04]  /*18280*/  LDL.LU R10, [R1+0x584] ;  /* 0x00058400010a7983 */ /* 0x000f280000300800 */
[----:B------:R-:W4:Y:S04]  /*18290*/  LDL.LU R9, [R1+0x588] ;  /* 0x0005880001097983 */ /* 0x000f280000300800 */
[----:B------:R-:W4:Y:S01]  /*182a0*/  LDL.LU R8, [R1+0x58c] ;  /* 0x00058c0001087983 */ /* 0x000f220000300800 */
[----:B--2---:R-:W-:-:S04]  /*182b0*/  FADD R32, -R31, R30 ;  /* 0x0000001e1f207221 */ /* 0x004fc80000000100 */
[----:B------:R-:W-:Y:S01]  /*182c0*/  FMUL R37, R32, 1.4426950216293334961 ;  /* 0x3fb8aa3b20257820 */ /* 0x000fe20000400000 */
[----:B---3--:R-:W-:-:S03]  /*182d0*/  FADD R36, -R125, R124 ;  /* 0x0000007c7d247221 */ /* 0x008fc60000000100 */
[----:B------:R0:W1:Y:S01]  /*182e0*/  MUFU.EX2 R124, R37 ;  /* 0x00000025007c7308 */ /* 0x0000620000000800 */
[----:B------:R-:W-:Y:S01]  /*182f0*/  FMUL R52, R36, 1.4426950216293334961 ;  /* 0x3fb8aa3b24347820 */ /* 0x000fe20000400000 */
[C---:B------:R-:W-:Y:S01]  /*18300*/  FMUL R28, R14.reuse, R7 ;  /* 0x000000070e1c7220 */ /* 0x040fe20000400000 */
[----:B------:R-:W-:-:S05]  /*18310*/  FMUL R29, R14, R6 ;  /* 0x000000060e1d7220 */ /* 0x000fca0000400000 */
[----:B------:R2:W3:Y:S01]  /*18320*/  MUFU.EX2 R125, R52 ;  /* 0x00000034007d7308 */ /* 0x0004e20000000800 */
[----:B------:R-:W1:Y:S04]  /*18330*/  LDL.LU R7, [R1+0x5a0] ;  /* 0x0005a00001077983 */ /* 0x000e680000300800 */
[----:B------:R-:W3:Y:S01]  /*18340*/  LDL.LU R6, [R1+0x5a4] ;  /* 0x0005a40001067983 */ /* 0x000ee20000300800 */
[C---:B-----5:R-:W-:Y:S01]  /*18350*/  FMUL R30, R15.reuse, R5 ;  /* 0x000000050f1e7220 */ /* 0x060fe20000400000 */
[----:B------:R-:W-:Y:S02]  /*18360*/  FMUL R31, R15, R4 ;  /* 0x000000040f1f7220 */ /* 0x000fe40000400000 */
[----:B------:R-:W5:Y:S01]  /*18370*/  LDL.LU R5, [R1+0x5a8] ;  /* 0x0005a80001057983 */ /* 0x000f620000300800 */
[----:B------:R-:W-:-:S03]  /*18380*/  FMUL R32, R14, R38 ;  /* 0x000000260e207220 */ /* 0x000fc60000400000 */
[----:B------:R-:W3:Y:S01]  /*18390*/  LDL.LU R4, [R1+0x5ac] ;  /* 0x0005ac0001047983 */ /* 0x000ee20000300800 */
[----:B------:R-:W-:Y:S01]  /*183a0*/  FMUL R33, R14, R33 ;  /* 0x000000210e217220 */ /* 0x000fe20000400000 */
[C---:B------:R-:W-:Y:S01]  /*183b0*/  FMUL R34, R15.reuse, R34 ;  /* 0x000000220f227220 */ /* 0x040fe20000400000 */
[----:B------:R-:W-:Y:S01]  /*183c0*/  HMMA.16816.F32.BF16 R28, R40, R96, R28 ;  /* 0x00000060281c723c */ /* 0x000fe2000004181c */
[----:B------:R-:W-:-:S07]  /*183d0*/  FMUL R35, R15, R35 ;  /* 0x000000230f237220 */ /* 0x000fce0000400000 */
[----:B------:R-:W-:Y:S11]  /*183e0*/  HMMA.16816.F32.BF16 R32, R40, R100, R32 ;  /* 0x000000642820723c */ /* 0x000ff60000041820 */
[----:B------:R-:W-:Y:S04]  /*183f0*/  STL.64 [R1+0x9d8], R30 ;  /* 0x0009d81e01007387 */ /* 0x000fe80000100a00 */
[----:B------:R-:W-:Y:S01]  /*18400*/  STL.64 [R1+0x9d0], R28 ;  /* 0x0009d01c01007387 */ /* 0x000fe20000100a00 */
[----:B------:R-:W-:Y:S01]  /*18410*/  IMAD.MOV.U32 R120, RZ, RZ, R99 ;  /* 0x000000ffff787224 */ /* 0x000fe200078e0063 */
[----:B------:R-:W-:-:S02]  /*18420*/  MOV R121, R98 ;  /* 0x0000006200797202 */ /* 0x000fc40000000f00 */
[----:B------:R-:W-:Y:S04]  /*18430*/  STL.64 [R1+0x9e8], R34 ;  /* 0x0009e82201007387 */ /* 0x000fe80000100a00 */
[----:B------:R-:W-:Y:S01]  /*18440*/  STL.64 [R1+0x9e0], R32 ;  /* 0x0009e02001007387 */ /* 0x000fe20000100a00 */
[----:B------:R-:W-:Y:S01]  /*18450*/  IMAD.MOV.U32 R122, RZ, RZ, R103 ;  /* 0x000000ffff7a7224 */ /* 0x000fe200078e0067 */
[----:B------:R-:W-:Y:S01]  /*18460*/  MOV R123, R102 ;  /* 0x00000066007b7202 */ /* 0x000fe20000000f00 */
[C---:B----4-:R-:W-:Y:S01]  /*18470*/  FMUL R36, R14.reuse, R19 ;  /* 0x000000130e247220 */ /* 0x050fe20000400000 */
[C---:B0-----:R-:W-:Y:S01]  /*18480*/  FMUL R37, R14.reuse, R18 ;  /* 0x000000120e257220 */ /* 0x041fe20000400000 */
[C---:B------:R-:W-:Y:S01]  /*18490*/  FMUL R38, R15.reuse, R17 ;  /* 0x000000110f267220 */ /* 0x040fe20000400000 */
[----:B------:R-:W-:Y:S01]  /*184a0*/  FMUL R39, R15, R16 ;  /* 0x000000100f277220 */ /* 0x000fe20000400000 */
[C---:B--2---:R-:W-:Y:S01]  /*184b0*/  FMUL R52, R14.reuse, R11 ;  /* 0x0000000b0e347220 */ /* 0x044fe20000400000 */
[----:B------:R-:W-:-:S05]  /*184c0*/  FMUL R53, R14, R10 ;  /* 0x0000000a0e357220 */ /* 0x000fca0000400000 */
[----:B------:R-:W-:Y:S01]  /*184d0*/  HMMA.16816.F32.BF16 R36, R40, R104, R36 ;  /* 0x000000682824723c */ /* 0x000fe20000041824 */
[C---:B------:R-:W-:Y:S01]  /*184e0*/  FMUL R54, R15.reuse, R9 ;  /* 0x000000090f367220 */ /* 0x040fe20000400000 */
[----:B------:R-:W-:-:S07]  /*184f0*/  FMUL R55, R15, R8 ;  /* 0x000000080f377220 */ /* 0x000fce0000400000 */
[----:B------:R-:W-:Y:S10]  /*18500*/  HMMA.16816.F32.BF16 R40, R40, R108, R52 ;  /* 0x0000006c2828723c */ /* 0x000ff40000041834 */
[----:B------:R-:W-:Y:S04]  /*18510*/  STL.64 [R1+0x9f8], R38 ;  /* 0x0009f82601007387 */ /* 0x000fe80000100a00 */
[----:B------:R-:W-:Y:S04]  /*18520*/  STL.64 [R1+0x9f0], R36 ;  /* 0x0009f02401007387 */ /* 0x000fe80000100a00 */
[----:B------:R0:W-:Y:S04]  /*18530*/  STL.64 [R1+0xa08], R14 ;  /* 0x000a080e01007387 */ /* 0x0001e80000100a00 */
[----:B------:R2:W-:Y:S04]  /*18540*/  STL.64 [R1+0xa00], R12 ;  /* 0x000a000c01007387 */ /* 0x0005e80000100a00 */
[----:B------:R-:W-:Y:S04]  /*18550*/  STL.64 [R1+0xa18], R42 ;  /* 0x000a182a01007387 */ /* 0x000fe80000100a00 */
[----:B------:R-:W-:Y:S04]  /*18560*/  STL.64 [R1+0xa10], R40 ;  /* 0x000a102801007387 */ /* 0x000fe80000100a00 */
[----:B0-----:R-:W4:Y:S04]  /*18570*/  LDL.LU R15, [R1+0x5b0] ;  /* 0x0005b000010f7983 */ /* 0x001f280000300800 */
[----:B------:R-:W4:Y:S04]  /*18580*/  LDL.LU R14, [R1+0x5b4] ;  /* 0x0005b400010e7983 */ /* 0x000f280000300800 */
[----:B--2---:R-:W2:Y:S04]  /*18590*/  LDL.LU R13, [R1+0x5b8] ;  /* 0x0005b800010d7983 */ /* 0x004ea80000300800 */
[----:B------:R-:W2:Y:S04]  /*185a0*/  LDL.LU R12, [R1+0x5bc] ;  /* 0x0005bc00010c7983 */ /* 0x000ea80000300800 */
[----:B------:R-:W2:Y:S04]  /*185b0*/  LDL.LU R99, [R1+0xaac] ;  /* 0x000aac0001637983 */ /* 0x000ea80000300800 */
[----:B------:R-:W4:Y:S04]  /*185c0*/  LDL.LU R98, [R1+0xaa8] ;  /* 0x000aa80001627983 */ /* 0x000f280000300800 */
[----:B------:R-:W4:Y:S04]  /*185d0*/  LDL.LU R103, [R1+0xaa4] ;  /* 0x000aa40001677983 */ /* 0x000f280000300800 */
[----:B------:R-:W4:Y:S01]  /*185e0*/  LDL.LU R102, [R1+0xaa0] ;  /* 0x000aa00001667983 */ /* 0x000f220000300800 */
[----:B------:R-:W-:-:S03]  /*185f0*/  IMAD.MOV.U32 R80, RZ, RZ, R110 ;  /* 0x000000ffff507224 */ /* 0x000fc600078e006e */
[----:B------:R-:W4:Y:S01]  /*18600*/  LDL.LU R11, [R1+0x5c0] ;  /* 0x0005c000010b7983 */ /* 0x000f220000300800 */
[----:B------:R-:W-:-:S03]  /*18610*/  MOV R81, R111 ;  /* 0x0000006f00517202 */ /* 0x000fc60000000f00 */
[----:B------:R-:W4:Y:S01]  /*18620*/  LDL.LU R10, [R1+0x5c4] ;  /* 0x0005c400010a7983 */ /* 0x000f220000300800 */
[----:B------:R-:W-:-:S03]  /*18630*/  IMAD.MOV.U32 R82, RZ, RZ, R106 ;  /* 0x000000ffff527224 */ /* 0x000fc600078e006a */
[----:B------:R-:W4:Y:S01]  /*18640*/  LDL.LU R9, [R1+0x5c8] ;  /* 0x0005c80001097983 */ /* 0x000f220000300800 */
[----:B------:R-:W-:-:S03]  /*18650*/  MOV R83, R107 ;  /* 0x0000006b00537202 */ /* 0x000fc60000000f00 */
[----:B------:R-:W4:Y:S01]  /*18660*/  LDL.LU R8, [R1+0x5cc] ;  /* 0x0005cc0001087983 */ /* 0x000f220000300800 */
[----:B-1----:R-:W-:-:S03]  /*18670*/  FMUL R52, R124, R7 ;  /* 0x000000077c347220 */ /* 0x002fc60000400000 */
[----:B------:R-:W4:Y:S01]  /*18680*/  LDL.LU R110, [R1+0xa9c] ;  /* 0x000a9c00016e7983 */ /* 0x000f220000300800 */
[----:B---3--:R-:W-:-:S03]  /*18690*/  FMUL R53, R124, R6 ;  /* 0x000000067c357220 */ /* 0x008fc60000400000 */
[----:B------:R-:W3:Y:S01]  /*186a0*/  LDL.LU R111, [R1+0xa98] ;  /* 0x000a9800016f7983 */ /* 0x000ee20000300800 */
[----:B-----5:R-:W-:-:S03]  /*186b0*/  FMUL R54, R125, R5 ;  /* 0x000000057d367220 */ /* 0x020fc60000400000 */
[----:B------:R-:W5:Y:S01]  /*186c0*/  LDL.LU R106, [R1+0xa94] ;  /* 0x000a9400016a7983 */ /* 0x000f620000300800 */
[----:B------:R-:W-:-:S03]  /*186d0*/  FMUL R55, R125, R4 ;  /* 0x000000047d377220 */ /* 0x000fc60000400000 */
[----:B------:R-:W5:Y:S04]  /*186e0*/  LDL.LU R107, [R1+0xa90] ;  /* 0x000a9000016b7983 */ /* 0x000f680000300800 */
[----:B------:R-:W3:Y:S04]  /*186f0*/  LDL.LU R7, [R1+0x5d0] ;  /* 0x0005d00001077983 */ /* 0x000ee80000300800 */
[----:B------:R-:W3:Y:S04]  /*18700*/  LDL.LU R6, [R1+0x5d4] ;  /* 0x0005d40001067983 */ /* 0x000ee80000300800 */
[----:B------:R-:W3:Y:S04]  /*18710*/  LDL.LU R5, [R1+0x5d8] ;  /* 0x0005d80001057983 */ /* 0x000ee80000300800 */
[----:B------:R-:W5:Y:S01]  /*18720*/  LDL.LU R4, [R1+0x5dc] ;  /* 0x0005dc0001047983 */ /* 0x000f620000300800 */
[----:B--2---:R-:W-:Y:S01]  /*18730*/  MOV R87, R99 ;  /* 0x0000006300577202 */ /* 0x004fe20000000f00 */
[----:B----4-:R-:W-:Y:S01]  /*18740*/  IMAD.MOV.U32 R86, RZ, RZ, R98 ;  /* 0x000000ffff567224 */ /* 0x010fe200078e0062 */
[----:B------:R-:W-:Y:S01]  /*18750*/  MOV R85, R103 ;  /* 0x0000006700557202 */ /* 0x000fe20000000f00 */
[----:B------:R-:W-:-:S02]  /*18760*/  IMAD.MOV.U32 R84, RZ, RZ, R102 ;  /* 0x000000ffff547224 */ /* 0x000fc400078e0066 */
[----:B------:R-:W2:Y:S04]  /*18770*/  LDL.LU R102, [R1+0xa8c] ;  /* 0x000a8c0001667983 */ /* 0x000ea80000300800 */
[----:B------:R-:W2:Y:S04]  /*18780*/  LDL.LU R103, [R1+0xa88] ;  /* 0x000a880001677983 */ /* 0x000ea80000300800 */
[----:B------:R-:W4:Y:S04]  /*18790*/  LDL.LU R98, [R1+0xa84] ;  /* 0x000a840001627983 */ /* 0x000f280000300800 */
[----:B------:R-:W4:Y:S04]  /*187a0*/  LDL.LU R99, [R1+0xa80] ;  /* 0x000a800001637983 */ /* 0x000f280000300800 */
[----:B------:R-:W4:Y:S04]  /*187b0*/  LDL.LU R88, [R1+0x410] ;  /* 0x0004100001587983 */ /* 0x000f280000300800 */
[----:B------:R-:W4:Y:S04]  /*187c0*/  LDL.LU R89, [R1+0x414] ;  /* 0x0004140001597983 */ /* 0x000f280000300800 */
[----:B------:R-:W4:Y:S04]  /*187d0*/  LDL.LU R90, [R1+0x418] ;  /* 0x00041800015a7983 */ /* 0x000f280000300800 */
[----:B------:R-:W4:Y:S01]  /*187e0*/  LDL.LU R91, [R1+0x41c] ;  /* 0x00041c00015b7983 */ /* 0x000f220000300800 */
[----:B------:R-:W-:-:S05]  /*187f0*/  LOP3.LUT R3, R3, 0x20, RZ, 0x3c, !PT ;  /* 0x0000002003037812 */ /* 0x000fca00078e3cff */
[----:B------:R-:W-:Y:S01]  /*18800*/  LDSM.16.M88.4 R92, [R3+UR6+0x48000] ;  /* 0x04800006035c783b */ /* 0x000fe20008000200 */
[C---:B------:R-:W-:Y:S01]  /*18810*/  FMUL R56, R124.reuse, R15 ;  /* 0x0000000f7c387220 */ /* 0x040fe20000400000 */
[C---:B------:R-:W-:Y:S01]  /*18820*/  FMUL R57, R124.reuse, R14 ;  /* 0x0000000e7c397220 */ /* 0x040fe20000400000 */
[C---:B------:R-:W-:Y:S01]  /*18830*/  FMUL R58, R125.reuse, R13 ;  /* 0x0000000d7d3a7220 */ /* 0x040fe20000400000 */
[C---:B------:R-:W-:Y:S01]  /*18840*/  FMUL R59, R125.reuse, R12 ;  /* 0x0000000c7d3b7220 */ /* 0x040fe20000400000 */
[C---:B------:R-:W-:Y:S01]  /*18850*/  FMUL R64, R124.reuse, R11 ;  /* 0x0000000b7c407220 */ /* 0x040fe20000400000 */
[C---:B------:R-:W-:Y:S01]  /*18860*/  FMUL R65, R124.reuse, R10 ;  /* 0x0000000a7c417220 */ /* 0x040fe20000400000 */
[C---:B------:R-:W-:Y:S01]  /*18870*/  FMUL R66, R125.reuse, R9 ;  /* 0x000000097d427220 */ /* 0x040fe20000400000 */
[C---:B------:R-:W-:Y:S01]  /*18880*/  FMUL R67, R125.reuse, R8 ;  /* 0x000000087d437220 */ /* 0x040fe20000400000 */
[C---:B---3--:R-:W-:Y:S01]  /*18890*/  FMUL R76, R124.reuse, R7 ;  /* 0x000000077c4c7220 */ /* 0x048fe20000400000 */
[----:B------:R-:W-:Y:S01]  /*188a0*/  FMUL R77, R124, R6 ;  /* 0x000000067c4d7220 */ /* 0x000fe20000400000 */
[C---:B------:R-:W-:Y:S01]  /*188b0*/  FMUL R78, R125.reuse, R5 ;  /* 0x000000057d4e7220 */ /* 0x040fe20000400000 */
[----:B-----5:R-:W-:Y:S01]  /*188c0*/  FMUL R79, R125, R4 ;  /* 0x000000047d4f7220 */ /* 0x020fe20000400000 */
[----:B------:R-:W0:Y:S01]  /*188d0*/  LDSM.16.M88.4 R68, [R3+UR6+0x48800] ;  /* 0x048800060344783b */ /* 0x000e220008000200 */
[C---:B------:R-:W-:Y:S03]  /*188e0*/  HMMA.16816.F32.BF16 R52, R72.reuse, R96, R52 ;  /* 0x000000604834723c */ /* 0x040fe60000041834 */
[----:B------:R-:W-:Y:S05]  /*188f0*/  LDSM.16.M88.4 R60, [R3+UR6+0x48400] ;  /* 0x04840006033c783b */ /* 0x000fea0008000200 */
[C---:B------:R-:W-:Y:S08]  /*18900*/  HMMA.16816.F32.BF16 R56, R72.reuse, R100, R56 ;  /* 0x000000644838723c */ /* 0x040ff00000041838 */
[C---:B------:R-:W-:Y:S08]  /*18910*/  HMMA.16816.F32.BF16 R64, R72.reuse, R104, R64 ;  /* 0x000000684840723c */ /* 0x040ff00000041840 */
[----:B------:R-:W-:Y:S01]  /*18920*/  HMMA.16816.F32.BF16 R72, R72, R108, R76 ;  /* 0x0000006c4848723c */ /* 0x000fe2000004184c */
[----:B------:R-:W1:Y:S04]  /*18930*/  LDSM.16.M88.4 R76, [R3+UR6+0x48c00] ;  /* 0x048c0006034c783b */ /* 0x000e680008000200 */
[----:B------:R-:W-:Y:S04]  /*18940*/  STL.64 [R1+0xa28], R54 ;  /* 0x000a283601007387 */ /* 0x000fe80000100a00 */
[----:B------:R-:W-:Y:S04]  /*18950*/  STL.64 [R1+0xa20], R52 ;  /* 0x000a203401007387 */ /* 0x000fe80000100a00 */
[----:B------:R-:W-:Y:S04]  /*18960*/  STL.64 [R1+0xa38], R58 ;  /* 0x000a383a01007387 */ /* 0x000fe80000100a00 */
[----:B------:R-:W-:Y:S04]  /*18970*/  STL.64 [R1+0xa30], R56 ;  /* 0x000a303801007387 */ /* 0x000fe80000100a00 */
[----:B------:R-:W-:Y:S04]  /*18980*/  STL.64 [R1+0xa48], R66 ;  /* 0x000a484201007387 */ /* 0x000fe80000100a00 */
[----:B------:R-:W-:Y:S04]  /*18990*/  STL.64 [R1+0xa40], R64 ;  /* 0x000a404001007387 */ /* 0x000fe80000100a00 */
[----:B0-----:R-:W-:Y:S04]  /*189a0*/  STL.64 [R1+0xa58], R70 ;  /* 0x000a584601007387 */ /* 0x001fe80000100a00 */
[----:B------:R-:W-:Y:S04]  /*189b0*/  STL.64 [R1+0xa50], R68 ;  /* 0x000a504401007387 */ /* 0x000fe80000100a00 */
[----:B------:R-:W-:Y:S04]  /*189c0*/  STL.64 [R1+0xa68], R74 ;  /* 0x000a684a01007387 */ /* 0x000fe80000100a00 */
[----:B------:R-:W-:Y:S01]  /*189d0*/  STL.64 [R1+0xa60], R72 ;  /* 0x000a604801007387 */ /* 0x000fe20000100a00 */
[C---:B------:R-:W-:Y:S03]  /*189e0*/  HMMA.16816.F32.BF16 R4, R92.reuse, R106, R80 ;  /* 0x0000006a5c04723c */ /* 0x040fe60000041850 */
[----:B-1----:R-:W-:Y:S04]  /*189f0*/  STL.64 [R1+0xa78], R78 ;  /* 0x000a784e01007387 */ /* 0x002fe80000100a00 */
[----:B------:R-:W-:Y:S04]  /*18a00*/  STL.64 [R1+0xa70], R76 ;  /* 0x000a704c01007387 */ /* 0x000fe80000100a00 */
[----:B------:R-:W0:Y:S01]  /*18a10*/  LDSM.16.M88.4 R80, [R3+UR6+0x49000] ;  /* 0x049000060350783b */ /* 0x000e220008000200 */
[C---:B--2---:R-:W-:Y:S03]  /*18a20*/  HMMA.16816.F32.BF16 R8, R92.reuse, R102, R84 ;  /* 0x000000665c08723c */ /* 0x044fe60000041854 */
[----:B------:R-:W1:Y:S05]  /*18a30*/  LDSM.16.M88.4 R84, [R3+UR6+0x49400] ;  /* 0x049400060354783b */ /* 0x000e6a0008000200 */
[----:B----4-:R-:W-:-:S15]  /*18a40*/  HMMA.16816.F32.BF16 R12, R92, R98, R88 ;  /* 0x000000625c0c723c */ /* 0x010fde0000041858 */
[----:B------:R-:W-:-:S04]  /*18a50*/  NOP ;  /* 0x0000000000007918 */ /* 0x000fc80000000000 */
[----:B------:R-:W-:Y:S04]  /*18a60*/  STL.64 [R1+0x2a0], R12 ;  /* 0x0002a00c01007387 */ /* 0x000fe80000100a00 */
[----:B------:R-:W-:Y:S04]  /*18a70*/  STL.64 [R1+0x2a8], R14 ;  /* 0x0002a80e01007387 */ /* 0x000fe80000100a00 */
[----:B------:R-:W-:Y:S04]  /*18a80*/  STL.64 [R1+0x280], R8 ;  /* 0x0002800801007387 */ /* 0x000fe80000100a00 */
[----:B------:R2:W-:Y:S02]  /*18a90*/  STL.64 [R1+0x288], R10 ;  /* 0x0002880a01007387 */ /* 0x0005e40000100a00 */
[----:B--2---:R-:W-:Y:S02]  /*18aa0*/  HMMA.16816.F32.BF16 R8, R92, R110, R120 ;  /* 0x0000006e5c08723c */ /* 0x004fe40000041878 */
[----:B------:R2:W-:Y:S04]  /*18ab0*/  STL.64 [R1+0x270], R4 ;  /* 0x0002700401007387 */ /* 0x0005e80000100a00 */
[----:B------:R3:W-:Y:S04]  /*18ac0*/  STL.64 [R1+0x278], R6 ;  /* 0x0002780601007387 */ /* 0x0007e80000100a00 */
[----:B------:R-:W4:Y:S04]  /*18ad0*/  LDSM.16.M88.4 R92, [R3+UR6+0x49800] ;  /* 0x04980006035c783b */ /* 0x000f280008000200 */
[----:B--2---:R-:W2:Y:S05]  /*18ae0*/  LDL.LU R4, [R1+0x130] ;  /* 0x0001300001047983 */ /* 0x004eaa0000300800 */
[----:B------:R5:W-:Y:S04]  /*18af0*/  STL.64 [R1+0x230], R8 ;  /* 0x0002300801007387 */ /* 0x000be80000100a00 */
[----:B------:R0:W-:Y:S04]  /*18b00*/  STL.64 [R1+0x238], R10 ;  /* 0x0002380a01007387 */ /* 0x0001e80000100a00 */
[----:B------:R-:W2:Y:S04]  /*18b10*/  LDL.LU R5, [R1+0x134] ;  /* 0x0001340001057983 */ /* 0x000ea80000300800 */
[----:B---3--:R-:W2:Y:S04]  /*18b20*/  LDL.LU R6, [R1+0x138] ;  /* 0x0001380001067983 */ /* 0x008ea80000300800 */
[----:B------:R-:W2:Y:S04]  /*18b30*/  LDL.LU R7, [R1+0x13c] ;  /* 0x00013c0001077983 */ /* 0x000ea80000300800 */
[----:B------:R-:W3:Y:S04]  /*18b40*/  LDL.LU R44, [R1+0x150] ;  /* 0x00015000012c7983 */ /* 0x000ee80000300800 */
[----:B------:R-:W3:Y:S04]  /*18b50*/  LDL.LU R45, [R1+0x154] ;  /* 0x00015400012d7983 */ /* 0x000ee80000300800 */
[----:B------:R-:W3:Y:S04]  /*18b60*/  LDL.LU R46, [R1+0x158] ;  /* 0x00015800012e7983 */ /* 0x000ee80000300800 */
[----:B------:R-:W3:Y:S04]  /*18b70*/  LDL.LU R47, [R1+0x15c] ;  /* 0x00015c00012f7983 */ /* 0x000ee80000300800 */
[----:B------:R-:W4:Y:S04]  /*18b80*/  LDL.LU R48, [R1+0x170] ;  /* 0x0001700001307983 */ /* 0x000f280000300800 */
[----:B------:R-:W4:Y:S04]  /*18b90*/  LDL.LU R49, [R1+0x174] ;  /* 0x0001740001317983 */ /* 0x000f280000300800 */
[----:B------:R-:W4:Y:S04]  /*18ba0*/  LDL.LU R50, [R1+0x178] ;  /* 0x0001780001327983 */ /* 0x000f280000300800 */
[----:B------:R-:W4:Y:S04]  /*18bb0*/  LDL.LU R51, [R1+0x17c] ;  /* 0x00017c0001337983 */ /* 0x000f280000300800 */
        /* <DEDUP_REMOVED lines=8> */
[----:B------:R-:W1:Y:S04]  /*18c40*/  LDL.LU R24, [R1+0x220] ;  /* 0x0002200001187983 */ /* 0x000e680000300800 */
[----:B------:R-:W1:Y:S04]  /*18c50*/  LDL.LU R25, [R1+0x224] ;  /* 0x0002240001197983 */ /* 0x000e680000300800 */
[----:B------:R-:W1:Y:S04]  /*18c60*/  LDL.LU R26, [R1+0x228] ;  /* 0x00022800011a7983 */ /* 0x000e680000300800 */
[----:B------:R-:W1:Y:S04]  /*18c70*/  LDL.LU R27, [R1+0x22c] ;  /* 0x00022c00011b7983 */ /* 0x000e680000300800 */
[----:B-----5:R-:W5:Y:S04]  /*18c80*/  LDL.LU R8, [R1+0x190] ;  /* 0x0001900001087983 */ /* 0x020f680000300800 */
[----:B------:R-:W5:Y:S04]  /*18c90*/  LDL.LU R9, [R1+0x194] ;  /* 0x0001940001097983 */ /* 0x000f680000300800 */
[----:B0-----:R-:W5:Y:S04]  /*18ca0*/  LDL.LU R10, [R1+0x198] ;  /* 0x00019800010a7983 */ /* 0x001f680000300800 */
[----:B------:R-:W5:Y:S04]  /*18cb0*/  LDL.LU R11, [R1+0x19c] ;  /* 0x00019c00010b7983 */ /* 0x000f680000300800 */
        /* <DEDUP_REMOVED lines=56> */
[C---:B--2---:R-:W-:Y:S08]  /*19040*/  HMMA.16816.F32.BF16 R120, R60.reuse, R98, R120 ;  /* 0x000000623c78723c */ /* 0x044ff00000041878 */
[C---:B---3--:R-:W-:Y:S08]  /*19050*/  HMMA.16816.F32.BF16 R72, R60.reuse, R106, R72 ;  /* 0x0000006a3c48723c */ /* 0x048ff00000041848 */
[C---:B----4-:R-:W-:Y:S03]  /*19060*/  HMMA.16816.F32.BF16 R76, R60.reuse, R102, R76 ;  /* 0x000000663c4c723c */ /* 0x050fe6000004184c */
[----:B------:R-:W-:Y:S04]  /*19070*/  STL.64 [R1+0x2f0], R120 ;  /* 0x0002f07801007387 */ /* 0x000fe80000100a00 */
[----:B------:R-:W-:Y:S01]  /*19080*/  STL.64 [R1+0x2f8], R122 ;  /* 0x0002f87a01007387 */ /* 0x000fe20000100a00 */
[----:B------:R-:W-:Y:S11]  /*19090*/  HMMA.16816.F32.BF16 R60, R60, R110, R68 ;  /* 0x0000006e3c3c723c */ /* 0x000ff60000041844 */
[----:B------:R-:W-:Y:S04]  /*190a0*/  STL.64 [R1+0x2e0], R76 ;  /* 0x0002e04c01007387 */ /* 0x000fe80000100a00 */
[----:B------:R0:W-:Y:S04]  /*190b0*/  STL.64 [R1+0x2e8], R78 ;  /* 0x0002e84e01007387 */ /* 0x0001e80000100a00 */
[----:B0-----:R-:W2:Y:S04]  /*190c0*/  LDL.LU.64 R78, [R1+0xa78] ;  /* 0x000a7800014e7983 */ /* 0x001ea80000300a00 */
[----:B------:R-:W2:Y:S04]  /*190d0*/  LDL.LU.64 R76, [R1+0xa70] ;  /* 0x000a7000014c7983 */ /* 0x000ea80000300a00 */
[----:B------:R-:W-:Y:S04]  /*190e0*/  STL.64 [R1+0x2d0], R72 ;  /* 0x0002d04801007387 */ /* 0x000fe80000100a00 */
[----:B------:R0:W-:Y:S04]  /*190f0*/  STL.64 [R1+0x2d8], R74 ;  /* 0x0002d84a01007387 */ /* 0x0001e80000100a00 */
[----:B0-----:R-:W3:Y:S04]  /*19100*/  LDL.LU.64 R74, [R1+0xa68] ;  /* 0x000a6800014a7983 */ /* 0x001ee80000300a00 */
[----:B------:R-:W3:Y:S04]  /*19110*/  LDL.LU.64 R72, [R1+0xa60] ;  /* 0x000a600001487983 */ /* 0x000ee80000300a00 */
[----:B------:R-:W4:Y:S04]  /*19120*/  LDL.LU.64 R70, [R1+0xa58] ;  /* 0x000a580001467983 */ /* 0x000f280000300a00 */
[----:B------:R-:W4:Y:S04]  /*19130*/  LDL.LU.64 R68, [R1+0xa50] ;  /* 0x000a500001447983 */ /* 0x000f280000300a00 */
[----:B------:R0:W-:Y:S04]  /*19140*/  STL.64 [R1+0x250], R60 ;  /* 0x0002503c01007387 */ /* 0x0001e80000100a00 */
[----:B------:R1:W-:Y:S04]  /*19150*/  STL.64 [R1+0x258], R62 ;  /* 0x0002583e01007387 */ /* 0x0003e80000100a00 */
[----:B0-----:R-:W3:Y:S04]  /*19160*/  LDL.LU R60, [R1+0x2c0] ;  /* 0x0002c000013c7983 */ /* 0x001ee80000300800 */
[----:B------:R-:W3:Y:S04]  /*19170*/  LDL.LU R61, [R1+0x2c4] ;  /* 0x0002c400013d7983 */ /* 0x000ee80000300800 */
[----:B-1----:R-:W3:Y:S04]  /*19180*/  LDL.LU R62, [R1+0x2c8] ;  /* 0x0002c800013e7983 */ /* 0x002ee80000300800 */
[----:B------:R-:W3:Y:S01]  /*19190*/  LDL.LU R63, [R1+0x2cc] ;  /* 0x0002cc00013f7983 */ /* 0x000ee20000300800 */
[C---:B-----5:R-:W-:Y:S08]  /*191a0*/  HMMA.16816.F32.BF16 R28, R80.reuse, R98, R28 ;  /* 0x00000062501c723c */ /* 0x060ff0000004181c */
[----:B------:R-:W-:Y:S08]  /*191b0*/  HMMA.16816.F32.BF16 R88, R80, R102, R88 ;  /* 0x000000665058723c */ /* 0x000ff00000041858 */
[C---:B--2---:R-:W-:Y:S08]  /*191c0*/  HMMA.16816.F32.BF16 R12, R76.reuse, R98, R12 ;  /* 0x000000624c0c723c */ /* 0x044ff0000004180c */
[----:B------:R-:W-:Y:S08]  /*191d0*/  HMMA.16816.F32.BF16 R36, R76, R102, R36 ;  /* 0x000000664c24723c */ /* 0x000ff00000041824 */
[C---:B----4-:R-:W-:Y:S08]  /*191e0*/  HMMA.16816.F32.BF16 R64, R68.reuse, R98, R64 ;  /* 0x000000624440723c */ /* 0x050ff00000041840 */
[C---:B------:R-:W-:Y:S08]  /*191f0*/  HMMA.16816.F32.BF16 R56, R68.reuse, R102, R56 ;  /* 0x000000664438723c */ /* 0x040ff00000041838 */
[C---:B------:R-:W-:Y:S03]  /*19200*/  HMMA.16816.F32.BF16 R52, R68.reuse, R106, R52 ;  /* 0x0000006a4434723c */ /* 0x040fe60000041834 */
[----:B------:R-:W-:Y:S05]  /*19210*/  STL.64 [R1+0x390], R64 ;  /* 0x0003904001007387 */ /* 0x000fea0000100a00 */
[----:B------:R-:W-:Y:S01]  /*19220*/  HMMA.16816.F32.BF16 R68, R68, R110, R40 ;  /* 0x0000006e4444723c */ /* 0x000fe20000041828 */
[----:B------:R0:W-:Y:S04]  /*19230*/  STL.64 [R1+0x398], R66 ;  /* 0x0003984201007387 */ /* 0x0001e80000100a00 */
[----:B0-----:R-:W2:Y:S04]  /*19240*/  LDL.LU.64 R66, [R1+0xa48] ;  /* 0x000a480001427983 */ /* 0x001ea80000300a00 */
[----:B------:R-:W2:Y:S04]  /*19250*/  LDL.LU.64 R64, [R1+0xa40] ;  /* 0x000a400001407983 */ /* 0x000ea80000300a00 */
[----:B------:R-:W-:Y:S04]  /*19260*/  STL.64 [R1+0x350], R56 ;  /* 0x0003503801007387 */ /* 0x000fe80000100a00 */
[----:B------:R0:W-:Y:S01]  /*19270*/  STL.64 [R1+0x358], R58 ;  /* 0x0003583a01007387 */ /* 0x0001e20000100a00 */
[C---:B------:R-:W-:Y:S03]  /*19280*/  HMMA.16816.F32.BF16 R32, R76.reuse, R106, R32 ;  /* 0x0000006a4c20723c */ /* 0x040fe60000041820 */
[----:B0-----:R-:W4:Y:S04]  /*19290*/  LDL.LU.64 R58, [R1+0xa38] ;  /* 0x000a3800013a7983 */ /* 0x001f280000300a00 */
[----:B------:R-:W4:Y:S04]  /*192a0*/  LDL.LU.64 R56, [R1+0xa30] ;  /* 0x000a300001387983 */ /* 0x000f280000300a00 */
[----:B------:R-:W-:Y:S04]  /*192b0*/  STL.64 [R1+0x330], R52 ;  /* 0x0003303401007387 */ /* 0x000fe80000100a00 */
[----:B------:R0:W-:Y:S01]  /*192c0*/  STL.64 [R1+0x338], R54 ;  /* 0x0003383601007387 */ /* 0x0001e20000100a00 */
[----:B---3--:R-:W-:Y:S03]  /*192d0*/  HMMA.16816.F32.BF16 R60, R76, R110, R60 ;  /* 0x0000006e4c3c723c */ /* 0x008fe6000004183c */
[----:B0-----:R-:W3:Y:S04]  /*192e0*/  LDL.LU.64 R54, [R1+0xa28] ;  /* 0x000a280001367983 */ /* 0x001ee80000300a00 */
[----:B------:R-:W3:Y:S04]  /*192f0*/  LDL.LU.64 R52, [R1+0xa20] ;  /* 0x000a200001347983 */ /* 0x000ee80000300a00 */
[----:B------:R-:W5:Y:S04]  /*19300*/  LDL.LU.64 R42, [R1+0xa18] ;  /* 0x000a1800012a7983 */ /* 0x000f680000300a00 */
[----:B------:R-:W5:Y:S04]  /*19310*/  LDL.LU.64 R40, [R1+0xa10] ;  /* 0x000a100001287983 */ /* 0x000f680000300a00 */
[----:B------:R0:W-:Y:S04]  /*19320*/  STL.64 [R1+0x310], R68 ;  /* 0x0003104401007387 */ /* 0x0001e80000100a00 */
[----:B------:R1:W-:Y:S04]  /*19330*/  STL.64 [R1+0x318], R70 ;  /* 0x0003184601007387 */ /* 0x0003e80000100a00 */
[----:B0-----:R-:W2:Y:S04]  /*19340*/  LDL.LU R68, [R1+0x240] ;  /* 0x0002400001447983 */ /* 0x001ea80000300800 */
[----:B------:R-:W2:Y:S04]  /*19350*/  LDL.LU R69, [R1+0x244] ;  /* 0x0002440001457983 */ /* 0x000ea80000300800 */
[----:B-1----:R-:W2:Y:S04]  /*19360*/  LDL.LU R70, [R1+0x248] ;  /* 0x0002480001467983 */ /* 0x002ea80000300800 */
[----:B------:R-:W2:Y:S04]  /*19370*/  LDL.LU R71, [R1+0x24c] ;  /* 0x00024c0001477983 */ /* 0x000ea80000300800 */
[----:B------:R-:W-:Y:S04]  /*19380*/  STL.64 [R1+0x340], R12 ;  /* 0x0003400c01007387 */ /* 0x000fe80000100a00 */
[----:B------:R0:W-:Y:S04]  /*19390*/  STL.64 [R1+0x348], R14 ;  /* 0x0003480e01007387 */ /* 0x0001e80000100a00 */
[----:B0-----:R-:W3:Y:S04]  /*193a0*/  LDL.LU.64 R14, [R1+0xa08] ;  /* 0x000a0800010e7983 */ /* 0x001ee80000300a00 */
[----:B------:R-:W3:Y:S04]  /*193b0*/  LDL.LU.64 R12, [R1+0xa00] ;  /* 0x000a0000010c7983 */ /* 0x000ee80000300a00 */
        /* <DEDUP_REMOVED lines=8> */
[----:B------:R-:W3:Y:S04]  /*19440*/  LDL.LU R76, [R1+0x260] ;  /* 0x00026000014c7983 */ /* 0x000ee80000300800 */
[----:B------:R-:W-:Y:S04]  /*19450*/  STL.64 [R1+0x2c0], R60 ;  /* 0x0002c03c01007387 */ /* 0x000fe80000100a00 */
[----:B------:R-:W-:Y:S04]  /*19460*/  STL.64 [R1+0x2c8], R62 ;  /* 0x0002c83e01007387 */ /* 0x000fe80000100a00 */
[----:B------:R-:W3:Y:S04]  /*19470*/  LDL.LU R77, [R1+0x264] ;  /* 0x00026400014d7983 */ /* 0x000ee80000300800 */
[----:B------:R-:W3:Y:S04]  /*19480*/  LDL.LU R78, [R1+0x268] ;  /* 0x00026800014e7983 */ /* 0x000ee80000300800 */
[----:B------:R-:W3:Y:S04]  /*19490*/  LDL.LU R79, [R1+0x26c] ;  /* 0x00026c00014f7983 */ /* 0x000ee80000300800 */
[----:B------:R-:W-:Y:S04]  /*194a0*/  STL.64 [R1+0x2b0], R28 ;  /* 0x0002b01c01007387 */ /* 0x000fe80000100a00 */
[----:B------:R0:W-:Y:S01]  /*194b0*/  STL.64 [R1+0x2b8], R30 ;  /* 0x0002b81e01007387 */ /* 0x0001e20000100a00 */
[C---:B------:R-:W-:Y:S08]  /*194c0*/  HMMA.16816.F32.BF16 R24, R84.reuse, R98, R24 ;  /* 0x000000625418723c */ /* 0x040ff00000041818 */
[C---:B------:R-:W-:Y:S01]  /*194d0*/  HMMA.16816.F32.BF16 R20, R84.reuse, R102, R20 ;  /* 0x000000665414723c */ /* 0x040fe20000041814 */
[----:B------:R-:W-:Y:S01]  /*194e0*/  IMAD.MOV.U32 R120, RZ, RZ, R115 ;  /* 0x000000ffff787224 */ /* 0x000fe200078e0073 */
[----:B------:R-:W-:Y:S01]  /*194f0*/  MOV R121, R114 ;  /* 0x0000007200797202 */ /* 0x000fe20000000f00 */
[----:B0-----:R-:W4:Y:S04]  /*19500*/  LDL.LU.64 R30, [R1+0x9d8] ;  /* 0x0009d800011e7983 */ /* 0x001f280000300a00 */
[----:B------:R-:W4:Y:S04]  /*19510*/  LDL.LU.64 R28, [R1+0x9d0] ;  /* 0x0009d000011c7983 */ /* 0x000f280000300a00 */
[----:B------:R-:W-:Y:S04]  /*19520*/  STL.64 [R1+0x290], R88 ;  /* 0x0002905801007387 */ /* 0x000fe80000100a00 */
[----:B------:R0:W-:Y:S01]  /*19530*/  STL.64 [R1+0x298], R90 ;  /* 0x0002985a01007387 */ /* 0x0001e20000100a00 */
[C---:B------:R-:W-:Y:S01]  /*19540*/  HMMA.16816.F32.BF16 R16, R84.reuse, R106, R16 ;  /* 0x0000006a5410723c */ /* 0x040fe20000041810 */
[----:B------:R-:W-:Y:S01]  /*19550*/  IMAD.MOV.U32 R122, RZ, RZ, R113 ;  /* 0x000000ffff7a7224 */ /* 0x000fe200078e0071 */
[----:B------:R-:W-:Y:S01]  /*19560*/  MOV R123, R112 ;  /* 0x00000070007b7202 */ /* 0x000fe20000000f00 */
[----:B------:R-:W-:Y:S04]  /*19570*/  LDSM.16.M88.4 R60, [R3+UR6+0x4a000] ;  /* 0x04a00006033c783b */ /* 0x000fe80008000200 */
[----:B------:R-:W1:Y:S04]  /*19580*/  LDSM.16.M88.4 R112, [R3+UR6+0x49c00] ;  /* 0x049c00060370783b */ /* 0x000e680008000200 */
[----:B0-----:R-:W4:Y:S04]  /*19590*/  LDL.LU.64 R90, [R1+0x9c8] ;  /* 0x0009c800015a7983 */ /* 0x001f280000300a00 */
[----:B------:R-:W4:Y:S01]  /*195a0*/  LDL.LU.64 R88, [R1+0x9c0] ;  /* 0x0009c00001587983 */ /* 0x000f220000300a00 */
[-C--:B------:R-:W-:Y:S03]  /*195b0*/  HMMA.16816.F32.BF16 R8, R84, R110.reuse, R8 ;  /* 0x0000006e5408723c */ /* 0x080fe60000041808 */
[----:B------:R-:W0:Y:S05]  /*195c0*/  LDSM.16.M88.4 R84, [R3+UR6+0x4a400] ;  /* 0x04a400060354783b */ /* 0x000e2a0008000200 */
[C---:B--2---:R-:W-:Y:S08]  /*195d0*/  HMMA.16816.F32.BF16 R68, R80.reuse, R110, R68 ;  /* 0x0000006e5044723c */ /* 0x044ff00000041844 */
[----:B---3--:R-:W-:Y:S01]  /*195e0*/  HMMA.16816.F32.BF16 R76, R80, R106, R76 ;  /* 0x0000006a504c723c */ /* 0x008fe2000004184c */
[----:B------:R-:W2:-:S15]  /*195f0*/  LDSM.16.M88.4 R80, [R3+UR6+0x4a800] ;  /* 0x04a800060350783b */ /* 0x000e9e0008000200 */
[----:B------:R-:W-:-:S03]  /*19600*/  NOP ;  /* 0x0000000000007918 */ /* 0x000fc60000000000 */
[----:B------:R-:W-:Y:S04]  /*19610*/  STL.64 [R1+0x260], R76 ;  /* 0x0002604c01007387 */ /* 0x000fe80000100a00 */
[----:B------:R-:W-:Y:S04]  /*19620*/  STL.64 [R1+0x268], R78 ;  /* 0x0002684e01007387 */ /* 0x000fe80000100a00 */
[----:B------:R-:W-:Y:S04]  /*19630*/  STL.64 [R1+0x240], R68 ;  /* 0x0002404401007387 */ /* 0x000fe80000100a00 */
[----:B------:R-:W-:Y:S04]  /*19640*/  STL.64 [R1+0x248], R70 ;  /* 0x0002484601007387 */ /* 0x000fe80000100a00 */
[----:B------:R-:W-:Y:S04]  /*19650*/  STL.64 [R1+0x370], R24 ;  /* 0x0003701801007387 */ /* 0x000fe80000100a00 */
[----:B------:R-:W-:Y:S04]  /*19660*/  STL.64 [R1+0x378], R26 ;  /* 0x0003781a01007387 */ /* 0x000fe80000100a00 */
[----:B------:R-:W-:Y:S04]  /*19670*/  STL.64 [R1+0x360], R20 ;  /* 0x0003601401007387 */ /* 0x000fe80000100a00 */
[----:B------:R3:W-:Y:S04]  /*19680*/  STL.64 [R1+0x368], R22 ;  /* 0x0003681601007387 */ /* 0x0007e80000100a00 */
[----:B------:R-:W-:Y:S04]  /*19690*/  STL.64 [R1+0x220], R16 ;  /* 0x0002201001007387 */ /* 0x000fe80000100a00 */
[----:B------:R0:W-:Y:S01]  /*196a0*/  STL.64 [R1+0x228], R18 ;  /* 0x0002281201007387 */ /* 0x0001e20000100a00 */
[C---:B---3--:R-:W-:Y:S03]  /*196b0*/  HMMA.16816.F32.BF16 R20, R92.reuse, R98, R48 ;  /* 0x000000625c14723c */ /* 0x048fe60000041830 */
[----:B------:R-:W-:Y:S04]  /*196c0*/  STL.64 [R1+0x210], R8 ;  /* 0x0002100801007387 */ /* 0x000fe80000100a00 */
[----:B------:R3:W-:Y:S01]  /*196d0*/  STL.64 [R1+0x218], R10 ;  /* 0x0002180a01007387 */ /* 0x0007e20000100a00 */
[C---:B0-----:R-:W-:Y:S03]  /*196e0*/  HMMA.16816.F32.BF16 R16, R92.reuse, R102, R44 ;  /* 0x000000665c10723c */ /* 0x041fe6000004182c */
[----:B------:R-:W0:Y:S05]  /*196f0*/  LDSM.16.M88.4 R76, [R3+UR6+0x4ac00] ;  /* 0x04ac0006034c783b */ /* 0x000e2a0008000200 */
[C---:B---3--:R-:W-:Y:S08]  /*19700*/  HMMA.16816.F32.BF16 R8, R92.reuse, R106, R4 ;  /* 0x0000006a5c08723c */ /* 0x048ff00000041804 */
[----:B------:R-:W-:Y:S01]  /*19710*/  HMMA.16816.F32.BF16 R4, R92, R110, R116 ;  /* 0x0000006e5c04723c */ /* 0x000fe20000041874 */
[----:B------:R-:W-:Y:S04]  /*19720*/  STL.64 [R1+0x200], R20 ;  /* 0x0002001401007387 */ /* 0x000fe80000100a00 */
[----:B------:R-:W-:Y:S01]  /*19730*/  STL.64 [R1+0x208], R22 ;  /* 0x0002081601007387 */ /* 0x000fe20000100a00 */
[----:B----4-:R-:W-:-:S03]  /*19740*/  IMAD.MOV.U32 R116, RZ, RZ, R88 ;  /* 0x000000ffff747224 */ /* 0x010fc600078e0058 */
[----:B------:R-:W-:Y:S04]  /*19750*/  STL.64 [R1+0x1f0], R16 ;  /* 0x0001f01001007387 */ /* 0x000fe80000100a00 */
[----:B------:R-:W-:Y:S04]  /*19760*/  STL.64 [R1+0x1f8], R18 ;  /* 0x0001f81201007387 */ /* 0x000fe80000100a00 */
[----:B------:R-:W-:Y:S04]  /*19770*/  STL.64 [R1+0x1e0], R8 ;  /* 0x0001e00801007387 */ /* 0x000fe80000100a00 */
[----:B------:R-:W-:Y:S04]  /*19780*/  STL.64 [R1+0x1e8], R10 ;  /* 0x0001e80a01007387 */ /* 0x000fe80000100a00 */
[----:B------:R-:W3:Y:S04]  /*19790*/  LDL.LU R88, [R1+0x9bc] ;  /* 0x0009bc0001587983 */ /* 0x000ee80000300800 */
[----:B------:R-:W-:Y:S04]  /*197a0*/  STL.64 [R1+0x1d0], R4 ;  /* 0x0001d00401007387 */ /* 0x000fe80000100a00 */
[----:B------:R1:W-:Y:S02]  /*197b0*/  STL.64 [R1+0x1d8], R6 ;  /* 0x0001d80601007387 */ /* 0x0003e40000100a00 */
[----:B-1----:R-:W-:Y:S01]  /*197c0*/  HMMA.16816.F32.BF16 R4, R112, R98, R120 ;  /* 0x000000627004723c */ /* 0x002fe20000041878 */
[----:B------:R-:W-:-:S02]  /*197d0*/  MOV R117, R89 ;  /* 0x0000005900757202 */ /* 0x000fc40000000f00 */
[----:B------:R-:W4:Y:S04]  /*197e0*/  LDL.LU R89, [R1+0x9b8] ;  /* 0x0009b80001597983 */ /* 0x000f280000300800 */
[----:B------:R-:W0:Y:S04]  /*197f0*/  LDL.LU R118, [R1+0x88] ;  /* 0x0000880001767983 */ /* 0x000e280000300800 */
[----:B------:R-:W0:Y:S08]  /*19800*/  LDL.LU R119, [R1+0x8c] ;  /* 0x00008c0001777983 */ /* 0x000e300000300800 */
[----:B------:R1:W-:Y:S04]  /*19810*/  STL.64 [R1+0x1c0], R4 ;  /* 0x0001c00401007387 */ /* 0x0003e80000100a00 */
[----:B------:R0:W-:Y:S04]  /*19820*/  STL.64 [R1+0x1c8], R6 ;  /* 0x0001c80601007387 */ /* 0x0001e80000100a00 */
        /* <DEDUP_REMOVED lines=8> */
[----:B------:R-:W5:Y:S04]  /*198b0*/  LDL.LU R68, [R1+0x120] ;  /* 0x0001200001447983 */ /* 0x000f680000300800 */
[----:B------:R-:W5:Y:S04]  /*198c0*/  LDL.LU R69, [R1+0x124] ;  /* 0x0001240001457983 */ /* 0x000f680000300800 */
[----:B------:R-:W5:Y:S04]  /*198d0*/  LDL.LU R70, [R1+0x128] ;  /* 0x0001280001467983 */ /* 0x000f680000300800 */
[----:B------:R-:W5:Y:S04]  /*198e0*/  LDL.LU R71, [R1+0x12c] ;  /* 0x00012c0001477983 */ /* 0x000f680000300800 */
[----:B------:R-:W5:Y:S04]  /*198f0*/  LDL.LU R92, [R1+0xb0] ;  /* 0x0000b000015c7983 */ /* 0x000f680000300800 */
[----:B------:R-:W5:Y:S01]  /*19900*/  LDL.LU R93, [R1+0xb4] ;  /* 0x0000b400015d7983 */ /* 0x000f620000300800 */
[----:B------:R-:W-:-:S03]  /*19910*/  MOV R49, R90 ;  /* 0x0000005a00317202 */ /* 0x000fc60000000f00 */
[----:B------:R-:W5:Y:S01]  /*19920*/  LDL.LU R94, [R1+0xb8] ;  /* 0x0000b800015e7983 */ /* 0x000f620000300800 */
[----:B------:R-:W-:-:S03]  /*19930*/  IMAD.MOV.U32 R48, RZ, RZ, R91 ;  /* 0x000000ffff307224 */ /* 0x000fc600078e005b */
[----:B------:R-:W5:Y:S01]  /*19940*/  LDL.LU R95, [R1+0xbc] ;  /* 0x0000bc00015f7983 */ /* 0x000f620000300800 */
[----:B---3--:R-:W-:-:S03]  /*19950*/  MOV R51, R88 ;  /* 0x0000005800337202 */ /* 0x008fc60000000f00 */
[----:B------:R-:W3:Y:S01]  /*19960*/  LDL.LU R88, [R1+0xc0] ;  /* 0x0000c00001587983 */ /* 0x000ee20000300800 */
[----:B----4-:R-:W-:-:S03]  /*19970*/  IMAD.MOV.U32 R50, RZ, RZ, R89 ;  /* 0x000000ffff327224 */ /* 0x010fc600078e0059 */
[----:B------:R-:W3:Y:S04]  /*19980*/  LDL.LU R89, [R1+0xc4] ;  /* 0x0000c40001597983 */ /* 0x000ee80000300800 */
[----:B------:R-:W3:Y:S04]  /*19990*/  LDL.LU R90, [R1+0xc8] ;  /* 0x0000c800015a7983 */ /* 0x000ee80000300800 */
[----:B------:R-:W3:Y:S04]  /*199a0*/  LDL.LU R91, [R1+0xcc] ;  /* 0x0000cc00015b7983 */ /* 0x000ee80000300800 */
        /* <DEDUP_REMOVED lines=11> */
[----:B------:R-:W2:Y:S04]  /*19a60*/  LDL.LU R18, [R1+0x98] ;  /* 0x0000980001127983 */ /* 0x000ea80000300800 */
[----:B------:R-:W2:Y:S04]  /*19a70*/  LDL.LU R19, [R1+0x9c] ;  /* 0x00009c0001137983 */ /* 0x000ea80000300800 */
[----:B------:R-:W2:Y:S04]  /*19a80*/  LDL.LU R44, [R1+0x50] ;  /* 0x00005000012c7983 */ /* 0x000ea80000300800 */
[----:B------:R-:W2:Y:S01]  /*19a90*/  LDL.LU R45, [R1+0x54] ;  /* 0x00005400012d7983 */ /* 0x000ea20000300800 */
[C---:B-----5:R-:W-:Y:S03]  /*19aa0*/  HMMA.16816.F32.BF16 R68, R112.reuse, R102, R68 ;  /* 0x000000667044723c */ /* 0x060fe60000041844 */
[----:B------:R-:W5:Y:S04]  /*19ab0*/  LDL.LU R46, [R1+0x58] ;  /* 0x00005800012e7983 */ /* 0x000f680000300800 */
[----:B------:R-:W5:Y:S04]  /*19ac0*/  LDL.LU R47, [R1+0x5c] ;  /* 0x00005c00012f7983 */ /* 0x000f680000300800 */
[----:B-1----:R-:W2:Y:S04]  /*19ad0*/  LDL.LU R4, [R1+0x40] ;  /* 0x0000400001047983 */ /* 0x002ea80000300800 */
[----:B------:R-:W2:Y:S04]  /*19ae0*/  LDL.LU R5, [R1+0x44] ;  /* 0x0000440001057983 */ /* 0x000ea80000300800 */
[----:B0-----:R-:W2:Y:S04]  /*19af0*/  LDL.LU R6, [R1+0x48] ;  /* 0x0000480001067983 */ /* 0x001ea80000300800 */
[----:B------:R-:W2:Y:S04]  /*19b00*/  LDL.LU R7, [R1+0x4c] ;  /* 0x00004c0001077983 */ /* 0x000ea80000300800 */
[----:B------:R-:W-:Y:S04]  /*19b10*/  STL.64 [R1+0x1b0], R68 ;  /* 0x0001b04401007387 */ /* 0x000fe80000100a00 */
[----:B------:R-:W-:Y:S01]  /*19b20*/  STL.64 [R1+0x1b8], R70 ;  /* 0x0001b84601007387 */ /* 0x000fe20000100a00 */
[----:B------:R-:W-:Y:S03]  /*19b30*/  HMMA.16816.F32.BF16 R112, R112, R110, R120 ;  /* 0x0000006e7070723c */ /* 0x000fe60000041878 */
[----:B------:R-:W-:Y:S04]  /*19b40*/  STL.64 [R1+0x1a0], R24 ;  /* 0x0001a01801007387 */ /* 0x000fe80000100a00 */
[----:B------:R0:W-:Y:S01]  /*19b50*/  STL.64 [R1+0x1a8], R26 ;  /* 0x0001a81a01007387 */ /* 0x0001e20000100a00 */
[C---:B------:R-:W-:Y:S03]  /*19b60*/  HMMA.16816.F32.BF16 R92, R60.reuse, R102, R92 ;  /* 0x000000663c5c723c */ /* 0x040fe6000004185c */
[----:B------:R-:W1:Y:S04]  /*19b70*/  LDSM.16.M88.4 R68, [R3+UR6+0x4b000] ;  /* 0x04b000060344783b */ /* 0x000e680008000200 */
[----:B0-----:R-:W2:Y:S04]  /*19b80*/  LDL.LU.64 R26, [R1+0x9b0] ;  /* 0x0009b000011a7983 */ /* 0x001ea80000300a00 */
[----:B------:R-:W2:Y:S04]  /*19b90*/  LDL.LU.64 R24, [R1+0x9a8] ;  /* 0x0009a80001187983 */ /* 0x000ea80000300a00 */
[----:B------:R-:W2:Y:S04]  /*19ba0*/  LDL.LU.64 R122, [R1+0x9a0] ;  /* 0x0009a000017a7983 */ /* 0x000ea80000300a00 */
[----:B------:R-:W4:Y:S04]  /*19bb0*/  LDL.LU.64 R120, [R1+0x998] ;  /* 0x0009980001787983 */ /* 0x000f280000300a00 */
[----:B------:R-:W-:Y:S04]  /*19bc0*/  STL.64 [R1+0x190], R112 ;  /* 0x0001907001007387 */ /* 0x000fe80000100a00 */
[----:B------:R2:W-:Y:S01]  /*19bd0*/  STL.64 [R1+0x198], R114 ;  /* 0x0001987201007387 */ /* 0x0005e20000100a00 */
[-C--:B---3--:R-:W-:Y:S01]  /*19be0*/  HMMA.16816.F32.BF16 R88, R60, R98.reuse, R88 ;  /* 0x000000623c58723c */ /* 0x088fe20000041858 */
[----:B--2---:R-:W-:Y:S01]  /*19bf0*/  IMAD.MOV.U32 R114, RZ, RZ, R122 ;  /* 0x000000ffff727224 */ /* 0x004fe200078e007a */
[----:B------:R-:W-:Y:S01]  /*19c00*/  MOV R115, R123 ;  /* 0x0000007b00737202 */ /* 0x000fe20000000f00 */
[----:B----4-:R-:W-:Y:S01]  /*19c10*/  IMAD.MOV.U32 R112, RZ, RZ, R120 ;  /* 0x000000ffff707224 */ /* 0x010fe200078e0078 */
[----:B------:R-:W-:Y:S01]  /*19c20*/  MOV R113, R121 ;  /* 0x0000007900717202 */ /* 0x000fe20000000f00 */
[----:B------:R-:W2:Y:S04]  /*19c30*/  LDL.LU R120, [R1+0x994] ;  /* 0x0009940001787983 */ /* 0x000ea80000300800 */
[----:B------:R-:W2:Y:S04]  /*19c40*/  LDL.LU R121, [R1+0x990] ;  /* 0x0009900001797983 */ /* 0x000ea80000300800 */
[----:B------:R-:W2:Y:S04]  /*19c50*/  LDL.LU R122, [R1+0x98c] ;  /* 0x00098c00017a7983 */ /* 0x000ea80000300800 */
[----:B------:R-:W2:Y:S04]  /*19c60*/  LDL.LU R123, [R1+0x988] ;  /* 0x00098800017b7983 */ /* 0x000ea80000300800 */
[----:B------:R-:W-:Y:S04]  /*19c70*/  STL.64 [R1+0x180], R88 ;  /* 0x0001805801007387 */ /* 0x000fe80000100a00 */
[----:B------:R0:W-:Y:S04]  /*19c80*/  STL.64 [R1+0x188], R90 ;  /* 0x0001885a01007387 */ /* 0x0001e80000100a00 */
[----:B0-----:R-:W3:Y:S04]  /*19c90*/  LDL.LU.64 R90, [R1+0x980] ;  /* 0x00098000015a7983 */ /* 0x001ee80000300a00 */
[----:B------:R-:W3:Y:S04]  /*19ca0*/  LDL.LU.64 R88, [R1+0x978] ;  /* 0x0009780001587983 */ /* 0x000ee80000300a00 */
[----:B------:R-:W-:Y:S04]  /*19cb0*/  STL.64 [R1+0x170], R92 ;  /* 0x0001705c01007387 */ /* 0x000fe80000100a00 */
[----:B------:R3:W-:Y:S01]  /*19cc0*/  STL.64 [R1+0x178], R94 ;  /* 0x0001785e01007387 */ /* 0x0007e20000100a00 */
[----:B------:R-:W-:Y:S08]  /*19cd0*/  HMMA.16816.F32.BF16 R20, R84, R98, R20 ;  /* 0x000000625414723c */ /* 0x000ff00000041814 */
[C---:B---3--:R-:W-:Y:S01]  /*19ce0*/  HMMA.16816.F32.BF16 R92, R60.reuse, R106, R88 ;  /* 0x0000006a3c5c723c */ /* 0x048fe20000041858 */
[----:B------:R-:W0:Y:S07]  /*19cf0*/  LDSM.16.M88.4 R88, [R3+UR6+0x4b400] ;  /* 0x04b400060358783b */ /* 0x000e2e0008000200 */
[----:B--2---:R-:W-:Y:S11]  /*19d00*/  HMMA.16816.F32.BF16 R60, R60, R110, R120 ;  /* 0x0000006e3c3c723c */ /* 0x004ff60000041878 */
[----:B------:R-:W-:Y:S04]  /*19d10*/  STL.64 [R1+0x160], R92 ;  /* 0x0001605c01007387 */ /* 0x000fe80000100a00 */
[----:B------:R-:W-:Y:S04]  /*19d20*/  STL.64 [R1+0x168], R94 ;  /* 0x0001685e01007387 */ /* 0x000fe80000100a00 */
[----:B------:R-:W2:Y:S04]  /*19d30*/  LDL.LU R120, [R1+0x30] ;  /* 0x0000300001787983 */ /* 0x000ea80000300800 */
[----:B------:R-:W-:Y:S04]  /*19d40*/  STL.64 [R1+0x140], R60 ;  /* 0x0001403c01007387 */ /* 0x000fe80000100a00 */
[----:B------:R-:W-:Y:S04]  /*19d50*/  STL.64 [R1+0x148], R62 ;  /* 0x0001483e01007387 */ /* 0x000fe80000100a00 */
[----:B------:R-:W2:Y:S04]  /*19d60*/  LDL.LU R121, [R1+0x34] ;  /* 0x0000340001797983 */ /* 0x000ea80000300800 */
[----:B------:R-:W2:Y:S04]  /*19d70*/  LDL.LU R122, [R1+0x38] ;  /* 0x00003800017a7983 */ /* 0x000ea80000300800 */
[----:B------:R-:W2:Y:S01]  /*19d80*/  LDL.LU R123, [R1+0x3c] ;  /* 0x00003c00017b7983 */ /* 0x000ea20000300800 */
[C---:B------:R-:W-:Y:S08]  /*19d90*/  HMMA.16816.F32.BF16 R16, R84.reuse, R102, R16 ;  /* 0x000000665410723c */ /* 0x040ff00000041810 */
[C---:B------:R-:W-:Y:S01]  /*19da0*/  HMMA.16816.F32.BF16 R8, R84.reuse, R106, R8 ;  /* 0x0000006a5408723c */ /* 0x040fe20000041808 */
[----:B------:R-:W-:Y:S04]  /*19db0*/  STL.64 [R1+0x130], R20 ;  /* 0x0001301401007387 */ /* 0x000fe80000100a00 */
[----:B------:R-:W3:Y:S03]  /*19dc0*/  LDSM.16.M88.4 R92, [R3+UR6+0x4b800] ;  /* 0x04b80006035c783b */ /* 0x000ee60008000200 */
[----:B------:R-:W-:Y:S01]  /*19dd0*/  HMMA.16816.F32.BF16 R84, R84, R110, R48 ;  /* 0x0000006e5454723c */ /* 0x000fe20000041830 */
[----:B------:R4:W-:Y:S04]  /*19de0*/  STL.64 [R1+0x138], R22 ;  /* 0x0001381601007387 */ /* 0x0009e80000100a00 */
[----:B------:R0:W1:Y:S03]  /*19df0*/  LDSM.16.M88.4 R60, [R3+UR6+0x4bc00] ;  /* 0x04bc0006033c783b */ /* 0x0000660008000200 */
[C---:B-----5:R-:W-:Y:S01]  /*19e00*/  HMMA.16816.F32.BF16 R44, R80.reuse, R98, R44 ;  /* 0x00000062502c723c */ /* 0x060fe2000004182c */
[----:B----4-:R-:W4:Y:S01]  /*19e10*/  LDL.LU.64 R22, [R1+0x970] ;  /* 0x0009700001167983 */ /* 0x010f220000300a00 */
[----:B0-----:R-:W0:Y:S03]  /*19e20*/  LDC R3, c[0x0][0x3c4] ;  /* 0x0000f100ff037b82 */ /* 0x001e260000000800 */
[----:B------:R-:W4:Y:S03]  /*19e30*/  LDL.LU.64 R20, [R1+0x968] ;  /* 0x0009680001147983 */ /* 0x000f260000300a00 */
[C---:B------:R-:W-:Y:S01]  /*19e40*/  HMMA.16816.F32.BF16 R4, R80.reuse, R102, R4 ;  /* 0x000000665004723c */ /* 0x040fe20000041804 */
[----:B------:R-:W-:Y:S04]  /*19e50*/  STL.64 [R1+0x120], R16 ;  /* 0x0001201001007387 */ /* 0x000fe80000100a00 */
[----:B------:R5:W-:Y:S04]  /*19e60*/  STL.64 [R1+0x128], R18 ;  /* 0x0001281201007387 */ /* 0x000be80000100a00 */
[----:B-----5:R-:W5:Y:S04]  /*19e70*/  LDL.LU.64 R18, [R1+0x960] ;  /* 0x0009600001127983 */ /* 0x020f680000300a00 */
[----:B------:R-:W5:Y:S04]  /*19e80*/  LDL.LU.64 R16, [R1+0x958] ;  /* 0x0009580001107983 */ /* 0x000f680000300a00 */
[----:B------:R-:W-:Y:S04]  /*19e90*/  STL.64 [R1+0x110], R8 ;  /* 0x0001100801007387 */ /* 0x000fe80000100a00 */
[----:B------:R1:W-:Y:S04]  /*19ea0*/  STL.64 [R1+0x118], R10 ;  /* 0x0001180a01007387 */ /* 0x0003e80000100a00 */
[----:B-1----:R-:W3:Y:S04]  /*19eb0*/  LDL.LU.64 R10, [R1+0x950] ;  /* 0x00095000010a7983 */ /* 0x002ee80000300a00 */
[----:B------:R-:W3:Y:S04]  /*19ec0*/  LDL.LU.64 R8, [R1+0x948] ;  /* 0x0009480001087983 */ /* 0x000ee80000300a00 */
[----:B------:R-:W3:Y:S04]  /*19ed0*/  LDL.LU.64 R50, [R1+0x940] ;  /* 0x0009400001327983 */ /* 0x000ee80000300a00 */
[----:B------:R-:W3:Y:S04]  /*19ee0*/  LDL.LU.64 R48, [R1+0x938] ;  /* 0x0009380001307983 */ /* 0x000ee80000300a00 */
[----:B------:R1:W-:Y:S04]  /*19ef0*/  STL.64 [R1+0x100], R84 ;  /* 0x0001005401007387 */ /* 0x0003e80000100a00 */
[----:B------:R0:W-:Y:S04]  /*19f00*/  STL.64 [R1+0x108], R86 ;  /* 0x0001085601007387 */ /* 0x0001e80000100a00 */
[----:B-1----:R-:W3:Y:S04]  /*19f10*/  LDL.LU R84, [R1] ;  /* 0x0000000001547983 */ /* 0x002ee80000300800 */
[----:B------:R-:W3:Y:S04]  /*19f20*/  LDL.LU R85, [R1+0x4] ;  /* 0x0000040001557983 */ /* 0x000ee80000300800 */
[----:B0-----:R-:W3:Y:S04]  /*19f30*/  LDL.LU R86, [R1+0x8] ;  /* 0x0000080001567983 */ /* 0x001ee80000300800 */
[----:B------:R-:W3:Y:S04]  /*19f40*/  LDL.LU R87, [R1+0xc] ;  /* 0x00000c0001577983 */ /* 0x000ee80000300800 */
[----:B------:R-:W-:Y:S04]  /*19f50*/  STL.64 [R1+0xf0], R44 ;  /* 0x0000f02c01007387 */ /* 0x000fe80000100a00 */
[----:B------:R0:W-:Y:S01]  /*19f60*/  STL.64 [R1+0xf8], R46 ;  /* 0x0000f82e01007387 */ /* 0x0001e20000100a00 */
[----:B------:R-:W-:Y:S03]  /*19f70*/  HMMA.16816.F32.BF16 R112, R80, R110, R112 ;  /* 0x0000006e5070723c */ /* 0x000fe60000041870 */
[----:B0-----:R-:W3:Y:S04]  /*19f80*/  LDL.LU.64 R46, [R1+0x930] ;  /* 0x00093000012e7983 */ /* 0x001ee80000300a00 */
[----:B------:R-:W3:Y:S04]  /*19f90*/  LDL.LU.64 R44, [R1+0x928] ;  /* 0x00092800012c7983 */ /* 0x000ee80000300a00 */
[----:B------:R-:W-:Y:S04]  /*19fa0*/  STL.64 [R1+0xe0], R4 ;  /* 0x0000e00401007387 */ /* 0x000fe80000100a00 */
[----:B------:R0:W-:Y:S04]  /*19fb0*/  STL.64 [R1+0xe8], R6 ;  /* 0x0000e80601007387 */ /* 0x0001e80000100a00 */
[----:B0-----:R-:W3:Y:S04]  /*19fc0*/  LDL.LU.64 R6, [R1+0x920] ;  /* 0x0009200001067983 */ /* 0x001ee80000300a00 */
[----:B------:R-:W3:Y:S01]  /*19fd0*/  LDL.LU.64 R4, [R1+0x918] ;  /* 0x0009180001047983 */ /* 0x000ee20000300a00 */
[----:B------:R-:W-:Y:S08]  /*19fe0*/  HMMA.16816.F32.BF16 R116, R76, R98, R116 ;  /* 0x000000624c74723c */ /* 0x000ff00000041874 */
[----:B--2---:R-:W-:Y:S01]  /*19ff0*/  HMMA.16816.F32.BF16 R120, R80, R106, R120 ;  /* 0x0000006a5078723c */ /* 0x004fe20000041878 */
[----:B------:R-:W2:Y:S04]  /*1a000*/  LDL.LU R80, [R1+0x10] ;  /* 0x0000100001507983 */ /* 0x000ea80000300800 */
[----:B------:R-:W2:Y:S01]  /*1a010*/  LDL.LU R81, [R1+0x14] ;  /* 0x0000140001517983 */ /* 0x000ea20000300800 */
[----:B------:R-:W-:Y:S01]  /*1a020*/  IMAD.MOV.U32 R82, RZ, RZ, R2 ;  /* 0x000000ffff527224 */ /* 0x000fe200078e0002 */
[----:B------:R-:W-:-:S02]  /*1a030*/  MOV R83, R0 ;  /* 0x0000000000537202 */ /* 0x000fc40000000f00 */
[----:B------:R-:W3:Y:S04]  /*1a040*/  LDL.LU R2, [R1+0x914] ;  /* 0x0009140001027983 */ /* 0x000ee80000300800 */
[----:B------:R-:W3:Y:S04]  /*1a050*/  LDL.LU R0, [R1+0x910] ;  /* 0x0009100001007983 */ /* 0x000ee80000300800 */
[----:B------:R-:W-:Y:S04]  /*1a060*/  STL.64 [R1+0x410], R116 ;  /* 0x0004107401007387 */ /* 0x000fe80000100a00 */
[----:B------:R0:W-:Y:S04]  /*1a070*/  STL.64 [R1+0x418], R118 ;  /* 0x0004187601007387 */ /* 0x0001e80000100a00 */
[----:B0-----:R-:W3:Y:S04]  /*1a080*/  LDL.LU.64 R118, [R1+0x908] ;  /* 0x0009080001767983 */ /* 0x001ee80000300a00 */
[----:B------:R-:W3:Y:S01]  /*1a090*/  LDL.LU.64 R116, [R1+0x900] ;  /* 0x0009000001747983 */ /* 0x000ee20000300a00 */
[----:B--2---:R-:W-:-:S15]  /*1a0a0*/  HMMA.16816.F32.BF16 R80, R76, R102, R80 ;  /* 0x000000664c50723c */ /* 0x004fde0000041850 */
[----:B------:R-:W-:-:S04]  /*1a0b0*/  NOP ;  /* 0x0000000000007918 */ /* 0x000fc80000000000 */
[----:B------:R-:W-:Y:S04]  /*1a0c0*/  STL.64 [R1+0x400], R80 ;  /* 0x0004005001007387 */ /* 0x000fe80000100a00 */
[----:B------:R3:W-:Y:S02]  /*1a0d0*/  STL.64 [R1+0x408], R82 ;  /* 0x0004085201007387 */ /* 0x0007e40000100a00 */
[C---:B---3--:R-:W-:Y:S08]  /*1a0e0*/  HMMA.16816.F32.BF16 R80, R76.reuse, R106, R84 ;  /* 0x0000006a4c50723c */ /* 0x048ff00000041854 */
[----:B------:R-:W-:Y:S01]  /*1a0f0*/  HMMA.16816.F32.BF16 R84, R76, R110, R116 ;  /* 0x0000006e4c54723c */ /* 0x000fe20000041874 */
[----:B------:R-:W0:Y:S10]  /*1a100*/  LDC R76, c[0x0][0x3d4] ;  /* 0x0000f500ff4c7b82 */ /* 0x000e340000000800 */
[----:B------:R-:W-:Y:S04]  /*1a110*/  STL.64 [R1+0x3f0], R80 ;  /* 0x0003f05001007387 */ /* 0x000fe80000100a00 */
[----:B------:R1:W-:Y:S02]  /*1a120*/  STL.64 [R1+0x3f8], R82 ;  /* 0x0003f85201007387 */ /* 0x0003e40000100a00 */
[C---:B-1----:R-:W-:Y:S08]  /*1a130*/  HMMA.16816.F32.BF16 R80, R68.reuse, R98, R4 ;  /* 0x000000624450723c */ /* 0x042ff00000041804 */
[C---:B------:R-:W-:Y:S01]  /*1a140*/  HMMA.16816.F32.BF16 R4, R68.reuse, R102, R44 ;  /* 0x000000664404723c */ /* 0x040fe2000004182c */
[----:B------:R-:W-:Y:S04]  /*1a150*/  STL.64 [R1+0x3a0], R84 ;  /* 0x0003a05401007387 */ /* 0x000fe80000100a00 */
[----:B------:R-:W-:Y:S03]  /*1a160*/  STL.64 [R1+0x3a8], R86 ;  /* 0x0003a85601007387 */ /* 0x000fe60000100a00 */
[C---:B------:R-:W-:Y:S03]  /*1a170*/  HMMA.16816.F32.BF16 R44, R68.reuse, R106, R48 ;  /* 0x0000006a442c723c */ /* 0x040fe60000041830 */
[----:B------:R-:W-:Y:S04]  /*1a180*/  STL.64 [R1+0x540], R80 ;  /* 0x0005405001007387 */ /* 0x000fe80000100a00 */
[----:B------:R-:W-:Y:S04]  /*1a190*/  STL.64 [R1+0x548], R82 ;  /* 0x0005485201007387 */ /* 0x000fe80000100a00 */
[----:B------:R-:W-:Y:S04]  /*1a1a0*/  STL.64 [R1+0x530], R4 ;  /* 0x0005300401007387 */ /* 0x000fe80000100a00 */
[----:B------:R1:W-:Y:S04]  /*1a1b0*/  STL.64 [R1+0x538], R6 ;  /* 0x0005380601007387 */ /* 0x0003e80000100a00 */
[----:B------:R-:W2:Y:S01]  /*1a1c0*/  LDL.LU R48, [R1+0x420] ;  /* 0x0004200001307983 */ /* 0x000ea20000300800 */
[----:B-1----:R-:W-:Y:S03]  /*1a1d0*/  HMMA.16816.F32.BF16 R4, R68, R110, R8 ;  /* 0x0000006e4404723c */ /* 0x002fe60000041808 */
[----:B------:R-:W-:Y:S01]  /*1a1e0*/  STL.64 [R1+0x520], R44 ;  /* 0x0005202c01007387 */ /* 0x000fe20000100a00 */
[----:B------:R-:W-:-:S03]  /*1a1f0*/  IMAD.MOV.U32 R10, RZ, RZ, R14 ;  /* 0x000000ffff0a7224 */ /* 0x000fc600078e000e */
[----:B------:R-:W-:Y:S01]  /*1a200*/  STL.64 [R1+0x528], R46 ;  /* 0x0005282e01007387 */ /* 0x000fe20000100a00 */
[----:B------:R-:W-:-:S11]  /*1a210*/  MOV R11, R15 ;  /* 0x0000000f000b7202 */ /* 0x000fd60000000f00 */
[----:B------:R1:W-:Y:S04]  /*1a220*/  STL.64 [R1+0x3e0], R4 ;  /* 0x0003e00401007387 */ /* 0x0003e80000100a00 */
[----:B------:R3:W-:Y:S04]  /*1a230*/  STL.64 [R1+0x3e8], R6 ;  /* 0x0003e80601007387 */ /* 0x0007e80000100a00 */
[----:B------:R-:W2:Y:S04]  /*1a240*/  LDL.LU R49, [R1+0x424] ;  /* 0x0004240001317983 */ /* 0x000ea80000300800 */
[----:B------:R-:W2:Y:S04]  /*1a250*/  LDL.LU R14, [R1+0x8f8] ;  /* 0x0008f800010e7983 */ /* 0x000ea80000300800 */
[----:B------:R-:W2:Y:S01]  /*1a260*/  LDL.LU R15, [R1+0x8f4] ;  /* 0x0008f400010f7983 */ /* 0x000ea20000300800 */
[----:B------:R-:W-:Y:S01]  /*1a270*/  IMAD.MOV.U32 R8, RZ, RZ, R0 ;  /* 0x000000ffff087224 */ /* 0x000fe200078e0000 */
[----:B------:R-:W-:-:S02]  /*1a280*/  MOV R9, R2 ;  /* 0x0000000200097202 */ /* 0x000fc40000000f00 */
[----:B------:R-:W0:Y:S04]  /*1a290*/  LDL.LU R0, [R1+0x8f0] ;  /* 0x0008f00001007983 */ /* 0x000e280000300800 */
[----:B------:R-:W5:Y:S04]  /*1a2a0*/  LDL.LU R2, [R1+0x8ec] ;  /* 0x0008ec0001027983 */ /* 0x000f680000300800 */
[----:B-1----:R-:W5:Y:S04]  /*1a2b0*/  LDL.LU.64 R4, [R1+0x6d0] ;  /* 0x0006d00001047983 */ /* 0x002f680000300a00 */
[----:B---3--:R-:W3:Y:S04]  /*1a2c0*/  LDL.LU.64 R6, [R1+0x6d8] ;  /* 0x0006d80001067983 */ /* 0x008ee80000300a00 */
        /* <DEDUP_REMOVED lines=28> */
[C---:B----4-:R-:W-:Y:S08]  /*1a490*/  HMMA.16816.F32.BF16 R20, R88.reuse, R106, R20 ;  /* 0x0000006a5814723c */ /* 0x050ff00000041814 */
[C---:B--2---:R-:W-:Y:S08]  /*1a4a0*/  HMMA.16816.F32.BF16 R68, R88.reuse, R98, R12 ;  /* 0x000000625844723c */ /* 0x044ff0000004180c */
[C---:B-----5:R-:W-:Y:S08]  /*1a4b0*/  HMMA.16816.F32.BF16 R12, R88.reuse, R102, R16 ;  /* 0x00000066580c723c */ /* 0x060ff00000041810 */
[----:B------:R-:W-:Y:S03]  /*1a4c0*/  HMMA.16816.F32.BF16 R16, R88, R110, R24 ;  /* 0x0000006e5810723c */ /* 0x000fe60000041818 */
[----:B------:R-:W-:Y:S04]  /*1a4d0*/  STL.64 [R1+0x3d0], R68 ;  /* 0x0003d04401007387 */ /* 0x000fe80000100a00 */
[----:B------:R-:W-:Y:S04]  /*1a4e0*/  STL.64 [R1+0x3d8], R70 ;  /* 0x0003d84601007387 */ /* 0x000fe80000100a00 */
[----:B------:R-:W-:Y:S04]  /*1a4f0*/  STL.64 [R1+0x3c0], R12 ;  /* 0x0003c00c01007387 */ /* 0x000fe80000100a00 */
[----:B------:R1:W-:Y:S02]  /*1a500*/  STL.64 [R1+0x3c8], R14 ;  /* 0x0003c80e01007387 */ /* 0x0003e40000100a00 */
[C---:B-1----:R-:W-:Y:S02]  /*1a510*/  HMMA.16816.F32.BF16 R12, R92.reuse, R98, R28 ;  /* 0x000000625c0c723c */ /* 0x042fe4000004181c */
[----:B------:R-:W-:Y:S04]  /*1a520*/  STL.64 [R1+0x3b0], R20 ;  /* 0x0003b01401007387 */ /* 0x000fe80000100a00 */
[----:B------:R1:W-:Y:S04]  /*1a530*/  STL.64 [R1+0x3b8], R22 ;  /* 0x0003b81601007387 */ /* 0x0003e80000100a00 */
[----:B------:R-:W-:Y:S04]  /*1a540*/  STL.64 [R1+0x380], R16 ;  /* 0x0003801001007387 */ /* 0x000fe80000100a00 */
[----:B------:R2:W-:Y:S01]  /*1a550*/  STL.64 [R1+0x388], R18 ;  /* 0x0003881201007387 */ /* 0x0005e20000100a00 */
[C---:B-1----:R-:W-:Y:S04]  /*1a560*/  HMMA.16816.F32.BF16 R20, R92.reuse, R102, R32 ;  /* 0x000000665c14723c */ /* 0x042fe80000041820 */
[----:B------:R-:W-:Y:S04]  /*1a570*/  STL.64 [R1+0x560], R12 ;  /* 0x0005600c01007387 */ /* 0x000fe80000100a00 */
[----:B------:R1:W-:Y:S01]  /*1a580*/  STL.64 [R1+0x568], R14 ;  /* 0x0005680e01007387 */ /* 0x0003e20000100a00 */
[C---:B--2---:R-:W-:Y:S08]  /*1a590*/  HMMA.16816.F32.BF16 R16, R92.reuse, R106, R36 ;  /* 0x0000006a5c10723c */ /* 0x044ff00000041824 */
[----:B-1----:R-:W-:Y:S02]  /*1a5a0*/  HMMA.16816.F32.BF16 R12, R92, R110, R40 ;  /* 0x0000006e5c0c723c */ /* 0x002fe40000041828 */
[----:B------:R-:W-:Y:S04]  /*1a5b0*/  STL.64 [R1+0x570], R20 ;  /* 0x0005701401007387 */ /* 0x000fe80000100a00 */
[----:B------:R1:W-:Y:S05]  /*1a5c0*/  STL.64 [R1+0x578], R22 ;  /* 0x0005781601007387 */ /* 0x0003ea0000100a00 */
[----:B------:R-:W-:Y:S04]  /*1a5d0*/  STL.64 [R1+0x590], R16 ;  /* 0x0005901001007387 */ /* 0x000fe80000100a00 */
[----:B------:R2:W-:Y:S01]  /*1a5e0*/  STL.64 [R1+0x598], R18 ;  /* 0x0005981201007387 */ /* 0x0005e20000100a00 */
[----:B-1----:R-:W-:Y:S03]  /*1a5f0*/  HMMA.16816.F32.BF16 R20, R60, R98, R52 ;  /* 0x000000623c14723c */ /* 0x002fe60000041834 */
[----:B------:R-:W-:Y:S01]  /*1a600*/  STL.64 [R1+0x580], R12 ;  /* 0x0005800c01007387 */ /* 0x000fe20000100a00 */
[----:B------:R-:W-:-:S03]  /*1a610*/  FFMA2 R4, R4.F32x2.HI_LO, R10.F32x2.HI_LO, R8.F32x2.HI_LO ;  /* 0x0000000a04047249 */ /* 0x000fc60000000008 */
[----:B------:R1:W-:Y:S01]  /*1a620*/  STL.64 [R1+0x588], R14 ;  /* 0x0005880e01007387 */ /* 0x0003e20000100a00 */
[C---:B--2---:R-:W-:Y:S08]  /*1a630*/  HMMA.16816.F32.BF16 R16, R60.reuse, R102, R56 ;  /* 0x000000663c10723c */ /* 0x044ff00000041838 */
[C---:B------:R-:W-:Y:S08]  /*1a640*/  HMMA.16816.F32.BF16 R8, R60.reuse, R110, R72 ;  /* 0x0000006e3c08723c */ /* 0x040ff00000041848 */
[----:B-1----:R-:W-:Y:S01]  /*1a650*/  HMMA.16816.F32.BF16 R12, R60, R106, R64 ;  /* 0x0000006a3c0c723c */ /* 0x002fe20000041840 */
[----:B------:R-:W-:Y:S04]  /*1a660*/  STL.64 [R1+0x5a0], R20 ;  /* 0x0005a01401007387 */ /* 0x000fe80000100a00 */
[----:B------:R-:W-:Y:S04]  /*1a670*/  STL.64 [R1+0x5a8], R22 ;  /* 0x0005a81601007387 */ /* 0x000fe80000100a00 */
[----:B------:R-:W-:Y:S04]  /*1a680*/  STL.64 [R1+0x5b0], R16 ;  /* 0x0005b01001007387 */ /* 0x000fe80000100a00 */
[----:B------:R-:W-:Y:S06]  /*1a690*/  STL.64 [R1+0x5b8], R18 ;  /* 0x0005b81201007387 */ /* 0x000fec0000100a00 */
[----:B------:R3:W-:Y:S04]  /*1a6a0*/  STL.64 [R1+0x5c0], R12 ;  /* 0x0005c00c01007387 */ /* 0x0007e80000100a00 */
[----:B------:R-:W-:Y:S04]  /*1a6b0*/  STL.64 [R1+0x5c8], R14 ;  /* 0x0005c80e01007387 */ /* 0x000fe80000100a00 */
[----:B------:R1:W-:Y:S04]  /*1a6c0*/  STL.64 [R1+0x5d0], R8 ;  /* 0x0005d00801007387 */ /* 0x0003e80000100a00 */
[----:B------:R2:W-:Y:S01]  /*1a6d0*/  STL.64 [R1+0x5d8], R10 ;  /* 0x0005d80a01007387 */ /* 0x0005e20000100a00 */
[----:B---3--:R-:W-:Y:S01]  /*1a6e0*/  IMAD.MOV.U32 R12, RZ, RZ, R79 ;  /* 0x000000ffff0c7224 */ /* 0x008fe200078e004f */
[----:B------:R-:W-:Y:S01]  /*1a6f0*/  MOV R13, R78 ;  /* 0x0000004e000d7202 */ /* 0x000fe20000000f00 */
[----:B-1----:R-:W-:Y:S01]  /*1a700*/  IMAD.MOV.U32 R8, RZ, RZ, R77 ;  /* 0x000000ffff087224 */ /* 0x002fe200078e004d */
[----:B------:R-:W-:Y:S01]  /*1a710*/  MOV R9, R47 ;  /* 0x0000002f00097202 */ /* 0x000fe20000000f00 */
[----:B--2---:R-:W-:Y:S01]  /*1a720*/  IMAD.MOV.U32 R10, RZ, RZ, R46 ;  /* 0x000000ffff0a7224 */ /* 0x004fe200078e002e */
[----:B------:R-:W-:-:S05]  /*1a730*/  MOV R11, R45 ;  /* 0x0000002d000b7202 */ /* 0x000fca0000000f00 */
[----:B------:R1:W-:Y:S04]  /*1a740*/  STL.64 [R1], R10 ;  /* 0x0000000a01007387 */ /* 0x0003e80000100a00 */
[----:B------:R2:W-:Y:S04]  /*1a750*/  STL.64 [R1+0x8], R8 ;  /* 0x0000080801007387 */ /* 0x0005e80000100a00 */
[----:B------:R3:W-:Y:S01]  /*1a760*/  STL.64 [R1+0x10], R12 ;  /* 0x0000100c01007387 */ /* 0x0007e20000100a00 */
[----:B-1----:R-:W-:Y:S01]  /*1a770*/  IMAD.MOV.U32 R10, RZ, RZ, R81 ;  /* 0x000000ffff0a7224 */ /* 0x002fe200078e0051 */
[----:B------:R-:W-:Y:S01]  /*1a780*/  MOV R11, R80 ;  /* 0x00000050000b7202 */ /* 0x000fe20000000f00 */
[----:B--2---:R-:W-:Y:S01]  /*1a790*/  IMAD.MOV.U32 R8, RZ, RZ, R83 ;  /* 0x000000ffff087224 */ /* 0x004fe200078e0053 */
[----:B------:R-:W-:-:S03]  /*1a7a0*/  MOV R9, R82 ;  /* 0x0000005200097202 */ /* 0x000fc60000000f00 */
[----:B------:R1:W-:Y:S01]  /*1a7b0*/  STL.64 [R1+0x18], R10 ;  /* 0x0000180a01007387 */ /* 0x0003e20000100a00 */
[----:B---3--:R-:W-:Y:S01]  /*1a7c0*/  IMAD.MOV.U32 R12, RZ, RZ, R85 ;  /* 0x000000ffff0c7224 */ /* 0x008fe200078e0055 */
[----:B------:R-:W-:Y:S02]  /*1a7d0*/  MOV R13, R84 ;  /* 0x00000054000d7202 */ /* 0x000fe40000000f00 */
[----:B------:R2:W-:Y:S04]  /*1a7e0*/  STL.64 [R1+0x20], R8 ;  /* 0x0000200801007387 */ /* 0x0005e80000100a00 */
[----:B------:R3:W-:Y:S01]  /*1a7f0*/  STL.64 [R1+0x28], R12 ;  /* 0x0000280c01007387 */ /* 0x0007e20000100a00 */
[----:B-1----:R-:W-:Y:S01]  /*1a800*/  IMAD.MOV.U32 R10, RZ, RZ, R87 ;  /* 0x000000ffff0a7224 */ /* 0x002fe200078e0057 */
[----:B------:R-:W-:Y:S01]  /*1a810*/  MOV R11, R86 ;  /* 0x00000056000b7202 */ /* 0x000fe20000000f00 */
[----:B--2---:R-:W-:Y:S01]  /*1a820*/  IMAD.MOV.U32 R8, RZ, RZ, R109 ;  /* 0x000000ffff087224 */ /* 0x004fe200078e006d */
[----:B------:R-:W-:-:S03]  /*1a830*/  MOV R9, R108 ;  /* 0x0000006c00097202 */ /* 0x000fc60000000f00 */
[----:B------:R-:W-:Y:S01]  /*1a840*/  STL.64 [R1+0x30], R10 ;  /* 0x0000300a01007387 */ /* 0x000fe20000100a00 */
[----:B---3--:R-:W-:Y:S01]  /*1a850*/  IMAD.MOV.U32 R12, RZ, RZ, R105 ;  /* 0x000000ffff0c7224 */ /* 0x008fe200078e0069 */
[----:B------:R-:W-:Y:S02]  /*1a860*/  MOV R13, R104 ;  /* 0x00000068000d7202 */ /* 0x000fe40000000f00 */
[----:B------:R1:W-:Y:S04]  /*1a870*/  STL.64 [R1+0x38], R8 ;  /* 0x0000380801007387 */ /* 0x0003e80000100a00 */
[----:B------:R-:W-:Y:S01]  /*1a880*/  STL.64 [R1+0x40], R12 ;  /* 0x0000400c01007387 */ /* 0x000fe20000100a00 */
[----:B-1----:R-:W-:Y:S01]  /*1a890*/  IMAD.MOV.U32 R8, RZ, RZ, R101 ;  /* 0x000000ffff087224 */ /* 0x002fe200078e0065 */
[----:B------:R-:W-:Y:S01]  /*1a8a0*/  MOV R9, R100 ;  /* 0x0000006400097202 */ /* 0x000fe20000000f00 */
[----:B------:R-:W-:Y:S01]  /*1a8b0*/  IMAD.MOV.U32 R10, RZ, RZ, R97 ;  /* 0x000000ffff0a7224 */ /* 0x000fe200078e0061 */
[----:B------:R-:W-:-:S03]  /*1a8c0*/  MOV R11, R96 ;  /* 0x00000060000b7202 */ /* 0x000fc60000000f00 */
[----:B------:R1:W-:Y:S01]  /*1a8d0*/  STL.64 [R1+0x48], R8 ;  /* 0x0000480801007387 */ /* 0x0003e20000100a00 */
[----:B------:R-:W-:-:S03]  /*1a8e0*/  LEA R2, R3, R2, 0x5 ;  /* 0x0000000203027211 */ /* 0x000fc600078e28ff */
[----:B-1----:R-:W2:Y:S04]  /*1a8f0*/  LDL R8, [R1+0x51c] ;  /* 0x00051c0001087983 */ /* 0x002ea80000100800 */
[----:B------:R-:W-:Y:S04]  /*1a900*/  STL.64 [R1+0x50], R10 ;  /* 0x0000500a01007387 */ /* 0x000fe80000100a00 */
[----:B------:R-:W3:Y:S04]  /*1a910*/  LDL R3, [R1+0x518] ;  /* 0x0005180001037983 */ /* 0x000ee80000100800 */
[----:B--2---:R1:W-:Y:S04]  /*1a920*/  STL [R1+0x58], R8 ;  /* 0x0000580801007387 */ /* 0x0043e80000100800 */
[----:B-1----:R-:W2:Y:S04]  /*1a930*/  LDL R8, [R1+0x514] ;  /* 0x0005140001087983 */ /* 0x002ea80000100800 */
[----:B---3--:R1:W-:Y:S04]  /*1a940*/  STL [R1+0x5c], R3 ;  /* 0x00005c0301007387 */ /* 0x0083e80000100800 */
[----:B-1----:R-:W3:Y:S04]  /*1a950*/  LDL R3, [R1+0x510] ;  /* 0x0005100001037983 */ /* 0x002ee80000100800 */
        /* <DEDUP_REMOVED lines=55> */
[----:B-1----:R-:W3:Y:S01]  /*1acd0*/  LDL R3, [R1+0x4a0] ;  /* 0x0004a00001037983 */ /* 0x002ee20000100800 */
[----:B------:R-:W-:Y:S01]  /*1ace0*/  FFMA2 R6, R6.F32x2.HI_LO, R124.F32x2.HI_LO, R48.F32x2.HI_LO ;  /* 0x0000007c06067249 */ /* 0x000fe20000000030 */
[----:B------:R-:W-:-:S04]  /*1acf0*/  MOV R9, R5 ;  /* 0x0000000500097202 */ /* 0x000fc80000000f00 */
[----:B------:R-:W-:Y:S01]  /*1ad00*/  MOV R5, R7 ;  /* 0x0000000700057202 */ /* 0x000fe20000000f00 */
[----:B------:R-:W-:Y:S01]  /*1ad10*/  UIADD3 UR4, UPT, UPT, UR4, 0x20, URZ ;  /* 0x0000002004047890 */ /* 0x000fe2000fffe0ff */
[----:B------:R-:W-:-:S03]  /*1ad20*/  LOP3.LUT R117, R117, R116, RZ, 0x3c, !PT ;  /* 0x0000007475757212 */ /* 0x000fc600078e3cff */
[----:B------:R-:W-:Y:S01]  /*1ad30*/  UISETP.GE.AND UP0, UPT, UR4, UR14, UPT ;  /* 0x0000000e0400728c */ /* 0x000fe2000bf06270 */
[----:B------:R-:W-:Y:S02]  /*1ad40*/  LOP3.LUT R119, R119, R118, RZ, 0x3c, !PT ;  /* 0x0000007677777212 */ /* 0x000fe400078e3cff */
[----:B------:R-:W-:Y:S02]  /*1ad50*/  LOP3.LUT R116, R117, R116, RZ, 0x3c, !PT ;  /* 0x0000007475747212 */ /* 0x000fe400078e3cff */
[----:B------:R-:W-:Y:S01]  /*1ad60*/  LOP3.LUT R118, R119, R118, RZ, 0x3c, !PT ;  /* 0x0000007677767212 */ /* 0x000fe200078e3cff */
[----:B0-----:R-:W-:Y:S01]  /*1ad70*/  IMAD R0, R76, 0x20, R0 ;  /* 0x000000204c007824 */ /* 0x001fe200078e0200 */
[----:B------:R-:W-:Y:S01]  /*1ad80*/  LOP3.LUT R117, R117, R116, RZ, 0x3c, !PT ;  /* 0x0000007475757212 */ /* 0x000fe200078e3cff */
[----:B------:R-:W-:Y:S01]  /*1ad90*/  IMAD.MOV.U32 R124, RZ, RZ, R44 ;  /* 0x000000ffff7c7224 */ /* 0x000fe200078e002c */
[----:B------:R-:W-:Y:S02]  /*1ada0*/  LOP3.LUT R119, R119, R118, RZ, 0x3c, !PT ;  /* 0x0000007677777212 */ /* 0x000fe400078e3cff */
[----:B------:R-:W-:Y:S01]  /*1adb0*/  MOV R125, R51 ;  /* 0x00000033007d7202 */ /* 0x000fe20000000f00 */
[----:B--2---:R0:W-:Y:S02]  /*1adc0*/  STL [R1+0x6e4], R8 ;  /* 0x0006e40801007387 */ /* 0x0041e40000100800 */
[----:B0-----:R-:W-:-:S02]  /*1add0*/  IMAD.MOV.U32 R8, RZ, RZ, R4 ;  /* 0x000000ffff087224 */ /* 0x001fc400078e0004 */
[----:B------:R-:W-:Y:S01]  /*1ade0*/  IMAD.MOV.U32 R4, RZ, RZ, R6 ;  /* 0x000000ffff047224 */ /* 0x000fe200078e0006 */
[----:B---3--:R0:W-:Y:S04]  /*1adf0*/  STL [R1+0x6e8], R3 ;  /* 0x0006e80301007387 */ /* 0x0081e80000100800 */
[----:B------:R0:W-:Y:S04]  /*1ae00*/  STL.64 [R1+0x6d8], R4 ;  /* 0x0006d80401007387 */ /* 0x0001e80000100a00 */
[----:B------:R0:W-:Y:S01]  /*1ae10*/  STL.64 [R1+0x6d0], R8 ;  /* 0x0006d00801007387 */ /* 0x0001e20000100a00 */
[----:B------:R-:W-:Y:S05]  /*1ae20*/  BRA.U !UP0, `(.L_x_1) ;  /* 0xfffffef9083c7547 */ /* 0x000fea000b83ffff */
.L_x_0:
[----:B------:R-:W2:Y:S01]  /*1ae30*/  LDL.LU.64 R14, [R1] ;  /* 0x00000000010e7983 */ /* 0x000ea20000300a00 */
[----:B------:R-:W-:Y:S01]  /*1ae40*/  IMAD.MOV.U32 R0, RZ, RZ, R117 ;  /* 0x000000ffff007224 */ /* 0x000fe200078e0075 */
[----:B------:R-:W-:Y:S01]  /*1ae50*/  MOV R2, R116 ;  /* 0x0000007400027202 */ /* 0x000fe20000000f00 */
[----:B------:R-:W-:Y:S01]  /*1ae60*/  IMAD.MOV.U32 R25, RZ, RZ, 0x3dc6b27f ;  /* 0x3dc6b27fff197424 */ /* 0x000fe200078e00ff */
[----:B------:R-:W3:Y:S01]  /*1ae70*/  LDL.LU R12, [R1+0x2a8] ;  /* 0x0002a800010c7983 */ /* 0x000ee20000300800 */
[----:B------:R-:W-:Y:S01]  /*1ae80*/  LOP3.LUT R28, R28, 0xffbfffff, RZ, 0xc0, !PT ;  /* 0xffbfffff1c1c7812 */ /* 0x000fe200078ec0ff */
[----:B------:R-:W1:Y:S01]  /*1ae90*/  LDCU.64 UR10, c[0x0][0x3e0] ;  /* 0x00007c00ff0a77ac */ /* 0x000e620008000a00 */
[C---:B------:R-:W-:Y:S01]  /*1aea0*/  FSETP.GT.AND P0, PT, |R0|.reuse, 8.50705917302346158658e+37, PT ;  /* 0x7e8000000000780b */ /* 0x040fe20003f04200 */
[----:B------:R-:W4:Y:S04]  /*1aeb0*/  LDL.LU R11, [R1+0x2ac] ;  /* 0x0002ac00010b7983 */ /* 0x000f280000300800 */
[----:B------:R-:W5:Y:S04]  /*1aec0*/  LDL.LU R10, [R1+0x288] ;  /* 0x00028800010a7983 */ /* 0x000f680000300800 */
[----:B0-----:R-:W5:Y:S01]  /*1aed0*/  LDL.LU R9, [R1+0x28c] ;  /* 0x00028c0001097983 */ /* 0x001f620000300800 */
[----:B------:R-:W-:-:S03]  /*1aee0*/  FSETP.GEU.AND P3, PT, |R0|, 1.175494350822287508e-38, PT ;  /* 0x008000000000780b */ /* 0x000fc60003f6e200 */
[----:B------:R-:W5:Y:S01]  /*1aef0*/  LDL.LU R8, [R1+0x278] ;  /* 0x0002780001087983 */ /* 0x000f620000300800 */
[C---:B------:R-:W-:Y:S01]  /*1af00*/  FMUL R7, R0.reuse, 8388608 ;  /* 0x4b00000000077820 */ /* 0x040fe20000400000 */
[C---:B------:R-:W-:Y:S02]  /*1af10*/  FSETP.GEU.AND P2, PT, R0.reuse, 1.175494350822287508e-38, PT ;  /* 0x008000000000780b */ /* 0x040fe40003f4e000 */
[----:B------:R-:W5:Y:S04]  /*1af20*/  LDL.LU R6, [R1+0x27c] ;  /* 0x00027c0001067983 */ /* 0x000f680000300800 */
[----:B------:R-:W5:Y:S04]  /*1af30*/  LDL.LU R4, [R1+0x23c] ;  /* 0x00023c0001047983 */ /* 0x000f680000300800 */
[----:B------:R-:W5:Y:S01]  /*1af40*/  LDL.LU R3, [R1+0x238] ;  /* 0x0002380001037983 */ /* 0x000f620000300800 */
[----:B------:R-:W-:Y:S01]  /*1af50*/  FSEL R7, R7, R0, !P2 ;  /* 0x0000000007077208 */ /* 0x000fe20005000000 */
[----:B------:R-:W-:Y:S01]  /*1af60*/  @P0 FMUL R0, R0, 0.25 ;  /* 0x3e80000000000820 */ /* 0x000fe20000400000 */
[C---:B------:R-:W-:Y:S01]  /*1af70*/  FMUL R5, R2.reuse, 8388608 ;  /* 0x4b00000002057820 */ /* 0x040fe20000400000 */
[----:B------:R-:W-:-:S02]  /*1af80*/  FSETP.GEU.AND P1, PT, R2, 1.175494350822287508e-38, PT ;  /* 0x008000000200780b */ /* 0x000fc40003f2e000 */
[----:B------:R-:W-:Y:S02]  /*1af90*/  @!P3 FMUL R0, R0, 16777216 ;  /* 0x4b8000000000b820 */ /* 0x000fe40000400000 */
[----:B------:R-:W-:Y:S02]  /*1afa0*/  FSEL R5, R5, R2, !P1 ;  /* 0x0000000205057208 */ /* 0x000fe40004800000 */
[----:B------:R-:W-:Y:S01]  /*1afb0*/  LOP3.LUT R13, R13, 0xfffffffe, RZ, 0xc0, !PT ;  /* 0xfffffffe0d0d7812 */ /* 0x000fe200078ec0ff */
[----:B------:R-:W-:Y:S01]  /*1afc0*/  BAR.SYNC.DEFER_BLOCKING 0x0 ;  /* 0x0000000000007b1d */ /* 0x000fe20000010000 */
[----:B--2---:R-:W-:Y:S01]  /*1afd0*/  IMAD.MOV.U32 R16, RZ, RZ, R14 ;  /* 0x000000ffff107224 */ /* 0x004fe200078e000e */
[----:B------:R-:W-:-:S04]  /*1afe0*/  MOV R17, R15 ;  /* 0x0000000f00117202 */ /* 0x000fc80000000f00 */
[----:B------:R0:W2:Y:S01]  /*1aff0*/  MUFU.RCP R14, R0 ;  /* 0x00000000000e7308 */ /* 0x0000a20000001000 */
[----:B---3--:R-:W-:Y:S01]  /*1b000*/  @P0 FMUL R12, R12, 0.25 ;  /* 0x3e8000000c0c0820 */ /* 0x008fe20000400000 */
[----:B----4-:R-:W-:-:S03]  /*1b010*/  @P0 FMUL R11, R11, 0.25 ;  /* 0x3e8000000b0b0820 */ /* 0x010fc60000400000 */
[----:B------:R-:W-:Y:S01]  /*1b020*/  @!P3 FMUL R12, R12, 16777216 ;  /* 0x4b8000000c0cb820 */ /* 0x000fe20000400000 */
[----:B0-----:R-:W-:Y:S02]  /*1b030*/  VIADD R0, R5, 0xc0cafb0d ;  /* 0xc0cafb0d05007836 */ /* 0x001fe40000000000 */
[----:B------:R-:W-:Y:S01]  /*1b040*/  @!P3 FMUL R11, R11, 16777216 ;  /* 0x4b8000000b0bb820 */ /* 0x000fe20000400000 */
[----:B-----5:R-:W-:Y:S01]  /*1b050*/  @P0 FMUL R10, R10, 0.25 ;  /* 0x3e8000000a0a0820 */ /* 0x020fe20000400000 */
[----:B------:R-:W-:Y:S01]  /*1b060*/  @P0 FMUL R9, R9, 0.25 ;  /* 0x3e80000009090820 */ /* 0x000fe20000400000 */
[----:B------:R-:W-:Y:S02]  /*1b070*/  LOP3.LUT R0, R0, 0xff800000, RZ, 0xc0, !PT ;  /* 0xff80000000007812 */ /* 0x000fe400078ec0ff */
[----:B------:R-:W-:Y:S01]  /*1b080*/  @!P3 FMUL R10, R10, 16777216 ;  /* 0x4b8000000a0ab820 */ /* 0x000fe20000400000 */
[----:B--2---:R-:W-:Y:S01]  /*1b090*/  FMUL R62, R14, R12 ;  /* 0x0000000c0e3e7220 */ /* 0x004fe20000400000 */
[----:B------:R-:W-:Y:S01]  /*1b0a0*/  @P0 FMUL R8, R8, 0.25 ;  /* 0x3e80000008080820 */ /* 0x000fe20000400000 */
[----:B------:R-:W-:Y:S01]  /*1b0b0*/  @!P3 FMUL R9, R9, 16777216 ;  /* 0x4b8000000909b820 */ /* 0x000fe20000400000 */
[----:B------:R-:W-:Y:S01]  /*1b0c0*/  FMUL R63, R14, R10 ;  /* 0x0000000a0e3f7220 */ /* 0x000fe20000400000 */
[----:B------:R-:W-:Y:S01]  /*1b0d0*/  @P0 FMUL R6, R6, 0.25 ;  /* 0x3e80000006060820 */ /* 0x000fe20000400000 */
[----:B------:R-:W-:Y:S01]  /*1b0e0*/  @!P3 FMUL R8, R8, 16777216 ;  /* 0x4b8000000808b820 */ /* 0x000fe20000400000 */
[----:B------:R-:W-:-:S02]  /*1b0f0*/  @P0 FMUL R4, R4, 0.25 ;  /* 0x3e80000004040820 */ /* 0x000fc40000400000 */
[----:B------:R-:W-:Y:S01]  /*1b100*/  @!P3 FMUL R6, R6, 16777216 ;  /* 0x4b8000000606b820 */ /* 0x000fe20000400000 */
[----:B------:R-:W-:Y:S01]  /*1b110*/  @P0 FMUL R3, R3, 0.25 ;  /* 0x3e80000003030820 */ /* 0x000fe20000400000 */
[----:B------:R-:W-:Y:S02]  /*1b120*/  @!P3 FMUL R4, R4, 16777216 ;  /* 0x4b8000000404b820 */ /* 0x000fe40000400000 */
[----:B------:R-:W-:Y:S01]  /*1b130*/  FMUL R6, R14, R6 ;  /* 0x000000060e067220 */ /* 0x000fe20000400000 */
[----:B------:R-:W-:Y:S01]  /*1b140*/  FSETP.GT.AND P0, PT, |R2|, 8.50705917302346158658e+37, PT ;  /* 0x7e8000000200780b */ /* 0x000fe20003f04200 */
[----:B------:R-:W-:Y:S01]  /*1b150*/  @!P3 FMUL R3, R3, 16777216 ;  /* 0x4b8000000303b820 */ /* 0x000fe20000400000 */
[----:B------:R-:W-:-:S03]  /*1b160*/  FMUL R15, R14, R4 ;  /* 0x000000040e0f7220 */ /* 0x000fc60000400000 */
[C---:B------:R-:W-:Y:S01]  /*1b170*/  FMUL R4, R14.reuse, R3 ;  /* 0x000000030e047220 */ /* 0x040fe20000400000 */
[C---:B------:R-:W-:Y:S01]  /*1b180*/  FMUL R3, R14.reuse, R8 ;  /* 0x000000080e037220 */ /* 0x040fe20000400000 */
[----:B------:R-:W-:Y:S04]  /*1b190*/  STL [R1+0x474], R15 ;  /* 0x0004740f01007387 */ /* 0x000fe80000100800 */
[----:B------:R0:W-:Y:S04]  /*1b1a0*/  STL [R1+0x470], R4 ;  /* 0x0004700401007387 */ /* 0x0001e80000100800 */
[----:B------:R-:W-:Y:S04]  /*1b1b0*/  STL [R1+0x46c], R6 ;  /* 0x00046c0601007387 */ /* 0x000fe80000100800 */
[----:B------:R2:W-:Y:S01]  /*1b1c0*/  STL [R1+0x468], R3 ;  /* 0x0004680301007387 */ /* 0x0005e20000100800 */
[----:B0-----:R-:W-:-:S05]  /*1b1d0*/  FMUL R4, R14, R9 ;  /* 0x000000090e047220 */ /* 0x001fca0000400000 */
[----:B------:R0:W-:Y:S01]  /*1b1e0*/  STL [R1+0x434], R4 ;  /* 0x0004340401007387 */ /* 0x0001e20000100800 */
[----:B--2---:R-:W-:-:S05]  /*1b1f0*/  FMUL R3, R14, R11 ;  /* 0x0000000b0e037220 */ /* 0x004fca0000400000 */
[----:B------:R2:W-:Y:S01]  /*1b200*/  STL [R1+0x430], R3 ;  /* 0x0004300301007387 */ /* 0x0005e20000100800 */
[----:B0-----:R-:W-:-:S03]  /*1b210*/  I2FP.F32.S32 R4, R0 ;  /* 0x0000000000047245 */ /* 0x001fc60000201400 */
[----:B------:R-:W3:Y:S04]  /*1b220*/  LDL.LU R11, [R1+0x2a0] ;  /* 0x0002a000010b7983 */ /* 0x000ee80000300800 */
[----:B------:R-:W4:Y:S01]  /*1b230*/  LDL.LU R10, [R1+0x2a4] ;  /* 0x0002a400010a7983 */ /* 0x000f220000300800 */
[----:B--2---:R-:W-:-:S03]  /*1b240*/  IADD3 R3, PT, PT, R5, -R0, RZ ;  /* 0x8000000005037210 */ /* 0x004fc60007ffe0ff */
[----:B------:R-:W2:Y:S02]  /*1b250*/  LDL.LU R9, [R1+0x280] ;  /* 0x0002800001097983 */ /* 0x000ea40000300800 */
[----:B------:R-:W-:Y:S01]  /*1b260*/  FADD R0, R3, -1 ;  /* 0xbf80000003007421 */ /* 0x000fe20000000000 */
[----:B------:R-:W-:Y:S01]  /*1b270*/  FSEL R3, RZ, -23, P1 ;  /* 0xc1b80000ff037808 */ /* 0x000fe20000800000 */
[----:B------:R-:W5:Y:S01]  /*1b280*/  LDL.LU R8, [R1+0x284] ;  /* 0x0002840001087983 */ /* 0x000f620000300800 */
[----:B------:R-:W-:-:S03]  /*1b290*/  FSETP.GEU.AND P1, PT, |R2|, 1.175494350822287508e-38, PT ;  /* 0x008000000200780b */ /* 0x000fc60003f2e200 */
[----:B------:R-:W-:Y:S01]  /*1b2a0*/  FFMA.FTZ R14, R4, 1.1920928955078125e-07, R3 ;  /* 0x34000000040e7823 */ /* 0x000fe20000010003 */
[C---:B------:R-:W-:Y:S01]  /*1b2b0*/  FFMA.FTZ R3, R0.reuse, R25, -0.16845393180847167969 ;  /* 0xbe2c7f3000037423 */ /* 0x040fe20000010019 */
[----:B------:R-:W5:Y:S03]  /*1b2c0*/  LDL.LU R6, [R1+0x234] ;  /* 0x0002340001067983 */ /* 0x000f660000300800 */
[C---:B------:R-:W-:Y:S01]  /*1b2d0*/  FFMA.FTZ R3, R0.reuse, R3, 0.1716887056827545166 ;  /* 0x3e2fcf2a00037423 */ /* 0x040fe20000010003 */
[----:B------:R-:W5:Y:S03]  /*1b2e0*/  LDL.LU R4, [R1+0x230] ;  /* 0x0002300001047983 */ /* 0x000f660000300800 */
[----:B------:R-:W-:-:S04]  /*1b2f0*/  FFMA.FTZ R3, R0, R3, -0.17900948226451873779 ;  /* 0xbe374e4300037423 */ /* 0x000fc80000010003 */
[----:B------:R-:W-:-:S04]  /*1b300*/  FFMA.FTZ R3, R0, R3, 0.20512372255325317383 ;  /* 0x3e520bf400037423 */ /* 0x000fc80000010003 */
[----:B------:R-:W-:-:S04]  /*1b310*/  FFMA.FTZ R3, R0, R3, -0.24046532809734344482 ;  /* 0xbe763c8b00037423 */ /* 0x000fc80000010003 */
[----:B------:R-:W-:-:S04]  /*1b320*/  FFMA.FTZ R3, R0, R3, 0.28857114911079406738 ;  /* 0x3e93bf9900037423 */ /* 0x000fc80000010003 */
[----:B------:R-:W-:-:S04]  /*1b330*/  FFMA.FTZ R3, R0, R3, -0.36067417263984680176 ;  /* 0xbeb8aa4900037423 */ /* 0x000fc80000010003 */
[----:B------:R-:W-:-:S04]  /*1b340*/  FFMA.FTZ R3, R0, R3, 0.48089820146560668945 ;  /* 0x3ef6384a00037423 */ /* 0x000fc80000010003 */
[----:B------:R-:W-:-:S04]  /*1b350*/  FFMA.FTZ R3, R0, R3, -0.72134751081466674805 ;  /* 0xbf38aa3b00037423 */ /* 0x000fc80000010003 */
[----:B------:R-:W-:-:S04]  /*1b360*/  FMUL R3, R0, R3 ;  /* 0x0000000300037220 */ /* 0x000fc80000400000 */
[----:B------:R-:W-:-:S04]  /*1b370*/  FMUL R3, R0, R3 ;  /* 0x0000000300037220 */ /* 0x000fc80000400000 */
[----:B------:R-:W-:Y:S02]  /*1b380*/  FFMA.FTZ R12, R0, 1.4426950216293334961, R3 ;  /* 0x3fb8aa3b000c7823 */ /* 0x000fe40000010003 */
[----:B------:R-:W5:Y:S04]  /*1b390*/  LDL.LU R3, [R1+0x274] ;  /* 0x0002740001037983 */ /* 0x000f680000300800 */
[----:B------:R-:W5:Y:S01]  /*1b3a0*/  LDL.LU R0, [R1+0x270] ;  /* 0x0002700001007983 */ /* 0x000f620000300800 */
[----:B------:R-:W-:-:S04]  /*1b3b0*/  @P0 FMUL R2, R2, 0.25 ;  /* 0x3e80000002020820 */ /* 0x000fc80000400000 */
[----:B------:R-:W-:-:S06]  /*1b3c0*/  @!P1 FMUL R2, R2, 16777216 ;  /* 0x4b80000002029820 */ /* 0x000fcc0000400000 */
[----:B------:R-:W0:Y:S01]  /*1b3d0*/  MUFU.RCP R2, R2 ;  /* 0x0000000200027308 */ /* 0x000e220000001000 */
[----:B---3--:R-:W-:Y:S01]  /*1b3e0*/  @P0 FMUL R11, R11, 0.25 ;  /* 0x3e8000000b0b0820 */ /* 0x008fe20000400000 */
[----:B----4-:R-:W-:Y:S01]  /*1b3f0*/  @P0 FMUL R10, R10, 0.25 ;  /* 0x3e8000000a0a0820 */ /* 0x010fe20000400000 */
[----:B--2---:R-:W-:Y:S01]  /*1b400*/  @P0 FMUL R9, R9, 0.25 ;  /* 0x3e80000009090820 */ /* 0x004fe20000400000 */
[----:B-----5:R-:W-:Y:S01]  /*1b410*/  @P0 FMUL R8, R8, 0.25 ;  /* 0x3e80000008080820 */ /* 0x020fe20000400000 */
[----:B------:R-:W-:Y:S01]  /*1b420*/  @P0 FMUL R6, R6, 0.25 ;  /* 0x3e80000006060820 */ /* 0x000fe20000400000 */
[----:B------:R-:W-:-:S03]  /*1b430*/  @P0 FMUL R4, R4, 0.25 ;  /* 0x3e80000004040820 */ /* 0x000fc60000400000 */
[----:B------:R-:W-:Y:S01]  /*1b440*/  @!P1 FMUL R6, R6, 16777216 ;  /* 0x4b80000006069820 */ /* 0x000fe20000400000 */
[----:B------:R-:W-:-:S03]  /*1b450*/  @!P1 FMUL R4, R4, 16777216 ;  /* 0x4b80000004049820 */ /* 0x000fc60000400000 */
[----:B0-----:R-:W-:Y:S01]  /*1b460*/  FMUL R6, R2, R6 ;  /* 0x0000000602067220 */ /* 0x001fe20000400000 */
[----:B------:R-:W-:Y:S01]  /*1b470*/  @!P1 FMUL R8, R8, 16777216 ;  /* 0x4b80000008089820 */ /* 0x000fe20000400000 */
[----:B------:R-:W-:Y:S01]  /*1b480*/  @!P1 FMUL R9, R9, 16777216 ;  /* 0x4b80000009099820 */ /* 0x000fe20000400000 */
[----:B------:R-:W-:Y:S01]  /*1b490*/  FMUL R4, R2, R4 ;  /* 0x0000000402047220 */ /* 0x000fe20000400000 */
[----:B------:R-:W-:Y:S01]  /*1b4a0*/  @!P1 FMUL R10, R10, 16777216 ;  /* 0x4b8000000a0a9820 */ /* 0x000fe20000400000 */
[----:B------:R-:W-:Y:S01]  /*1b4b0*/  @!P1 FMUL R11, R11, 16777216 ;  /* 0x4b8000000b0b9820 */ /* 0x000fe20000400000 */
[----:B------:R-:W-:Y:S01]  /*1b4c0*/  STL [R1+0x464], R6 ;  /* 0x0004640601007387 */ /* 0x000fe20000100800 */
[C---:B------:R-:W-:Y:S01]  /*1b4d0*/  FMUL R61, R2.reuse, R8 ;  /* 0x00000008023d7220 */ /* 0x040fe20000400000 */
[C---:B------:R-:W-:Y:S01]  /*1b4e0*/  FMUL R60, R2.reuse, R9 ;  /* 0x00000009023c7220 */ /* 0x040fe20000400000 */
[C---:B------:R-:W-:Y:S01]  /*1b4f0*/  FMUL R38, R2.reuse, R10 ;  /* 0x0000000a02267220 */ /* 0x040fe20000400000 */
[----:B------:R-:W-:Y:S01]  /*1b500*/  STL [R1+0x460], R4 ;  /* 0x0004600401007387 */ /* 0x000fe20000100800 */
[----:B------:R-:W-:Y:S01]  /*1b510*/  FMUL R26, R2, R11 ;  /* 0x0000000b021a7220 */ /* 0x000fe20000400000 */
[----:B------:R-:W-:Y:S01]  /*1b520*/  @P0 FMUL R3, R3, 0.25 ;  /* 0x3e80000003030820 */ /* 0x000fe20000400000 */
[----:B------:R-:W-:Y:S01]  /*1b530*/  @P0 FMUL R0, R0, 0.25 ;  /* 0x3e80000000000820 */ /* 0x000fe20000400000 */
[----:B------:R-:W-:-:S02]  /*1b540*/  ISETP.GE.U32.AND P0, PT, R5, 0x7f800000, PT ;  /* 0x7f8000000500780c */ /* 0x000fc40003f06070 */
[----:B------:R-:W-:Y:S01]  /*1b550*/  @!P1 FMUL R3, R3, 16777216 ;  /* 0x4b80000003039820 */ /* 0x000fe20000400000 */
[----:B------:R-:W-:-:S03]  /*1b560*/  @!P1 FMUL R0, R0, 16777216 ;  /* 0x4b80000000009820 */ /* 0x000fc60000400000 */
[C---:B------:R-:W-:Y:S01]  /*1b570*/  FMUL R3, R2.reuse, R3 ;  /* 0x0000000302037220 */ /* 0x040fe20000400000 */
[----:B------:R-:W-:-:S04]  /*1b580*/  FMUL R0, R2, R0 ;  /* 0x0000000002007220 */ /* 0x000fc80000400000 */
[----:B------:R0:W-:Y:S02]  /*1b590*/  STL [R1+0x45c], R3 ;  /* 0x00045c0301007387 */ /* 0x0001e40000100800 */
[----:B------:R-:W-:Y:S02]  /*1b5a0*/  @P0 IMAD.MOV.U32 R2, RZ, RZ, 0x7f800000 ;  /* 0x7f800000ff020424 */ /* 0x000fe400078e00ff */
[----:B------:R2:W-:Y:S01]  /*1b5b0*/  STL [R1+0x458], R0 ;  /* 0x0004580001007387 */ /* 0x0005e20000100800 */
[----:B0-----:R-:W-:Y:S01]  /*1b5c0*/  FADD R3, R14, R12 ;  /* 0x0000000c0e037221 */ /* 0x001fe20000000000 */
[----:B------:R-:W-:Y:S01]  /*1b5d0*/  @P0 FFMA.FTZ R3, R5, R2, +INF ;  /* 0x7f80000005030423 */ /* 0x000fe20000010002 */
[----:B--2---:R-:W-:-:S04]  /*1b5e0*/  IADD3 R0, PT, PT, R7, -0x3f3504f3, RZ ;  /* 0xc0cafb0d07007810 */ /* 0x004fc80007ffe0ff */
[----:B------:R-:W-:Y:S01]  /*1b5f0*/  LOP3.LUT R0, R0, 0xff800000, RZ, 0xc0, !PT ;  /* 0xff80000000007812 */ /* 0x000fe200078ec0ff */
[----:B------:R0:W-:Y:S01]  /*1b600*/  STL [R1+0xc8], R3 ;  /* 0x0000c80301007387 */ /* 0x0001e20000100800 */
[----:B------:R-:W-:Y:S02]  /*1b610*/  FSEL R4, RZ, -23, P2 ;  /* 0xc1b80000ff047808 */ /* 0x000fe40001000000 */
[-C--:B------:R-:W-:Y:S01]  /*1b620*/  I2FP.F32.S32 R2, R0.reuse ;  /* 0x0000000000027245 */ /* 0x080fe20000201400 */
[----:B------:R-:W2:Y:S01]  /*1b630*/  LDL.LU R12, [R1+0x2f8] ;  /* 0x0002f800010c7983 */ /* 0x000ea20000300800 */
[----:B0-----:R-:W-:-:S03]  /*1b640*/  IADD3 R3, PT, PT, R7, -R0, RZ ;  /* 0x8000000007037210 */ /* 0x001fc60007ffe0ff */
[----:B------:R-:W-:Y:S02]  /*1b650*/  FFMA.FTZ R4, R2, 1.1920928955078125e-07, R4 ;  /* 0x3400000002047823 */ /* 0x000fe40000010004 */
[----:B------:R-:W-:-:S04]  /*1b660*/  FADD R0, R3, -1 ;  /* 0xbf80000003007421 */ /* 0x000fc80000000000 */
[----:B------:R-:W-:-:S04]  /*1b670*/  FFMA.FTZ R2, R0, R25, -0.16845393180847167969 ;  /* 0xbe2c7f3000027423 */ /* 0x000fc80000010019 */
[----:B------:R-:W-:-:S04]  /*1b680*/  FFMA.FTZ R2, R0, R2, 0.1716887056827545166 ;  /* 0x3e2fcf2a00027423 */ /* 0x000fc80000010002 */
[----:B------:R-:W-:-:S04]  /*1b690*/  FFMA.FTZ R2, R0, R2, -0.17900948226451873779 ;  /* 0xbe374e4300027423 */ /* 0x000fc80000010002 */
[----:B------:R-:W-:-:S04]  /*1b6a0*/  FFMA.FTZ R2, R0, R2, 0.20512372255325317383 ;  /* 0x3e520bf400027423 */ /* 0x000fc80000010002 */
[----:B------:R-:W-:-:S04]  /*1b6b0*/  FFMA.FTZ R2, R0, R2, -0.24046532809734344482 ;  /* 0xbe763c8b00027423 */ /* 0x000fc80000010002 */
[----:B------:R-:W-:-:S04]  /*1b6c0*/  FFMA.FTZ R2, R0, R2, 0.28857114911079406738 ;  /* 0x3e93bf9900027423 */ /* 0x000fc80000010002 */
[----:B------:R-:W-:-:S04]  /*1b6d0*/  FFMA.FTZ R2, R0, R2, -0.36067417263984680176 ;  /* 0xbeb8aa4900027423 */ /* 0x000fc80000010002 */
[----:B------:R-:W-:-:S04]  /*1b6e0*/  FFMA.FTZ R2, R0, R2, 0.48089820146560668945 ;  /* 0x3ef6384a00027423 */ /* 0x000fc80000010002 */
[----:B------:R-:W-:Y:S01]  /*1b6f0*/  FFMA.FTZ R2, R0, R2, -0.72134751081466674805 ;  /* 0xbf38aa3b00027423 */ /* 0x000fe20000010002 */
[----:B------:R-:W-:-:S03]  /*1b700*/  ISETP.GE.U32.AND P0, PT, R7, 0x7f800000, PT ;  /* 0x7f8000000700780c */ /* 0x000fc60003f06070 */
[----:B------:R-:W-:-:S04]  /*1b710*/  FMUL R2, R0, R2 ;  /* 0x0000000200027220 */ /* 0x000fc80000400000 */
[----:B------:R-:W-:-:S04]  /*1b720*/  FMUL R2, R0, R2 ;  /* 0x0000000200027220 */ /* 0x000fc80000400000 */
[----:B------:R-:W-:-:S04]  /*1b730*/  FFMA.FTZ R3, R0, 1.4426950216293334961, R2 ;  /* 0x3fb8aa3b00037823 */ /* 0x000fc80000010002 */
[----:B------:R-:W-:Y:S01]  /*1b740*/  FADD R6, R4, R3 ;  /* 0x0000000304067221 */ /* 0x000fe20000000000 */
[----:B------:R-:W-:-:S04]  /*1b750*/  @P0 IMAD.MOV.U32 R3, RZ, RZ, 0x7f800000 ;  /* 0x7f800000ff030424 */ /* 0x000fc800078e00ff */
[----:B------:R-:W-:-:S05]  /*1b760*/  @P0 FFMA.FTZ R6, R7, R3, +INF ;  /* 0x7f80000007060423 */ /* 0x000fca0000010003 */
[----:B------:R0:W-:Y:S04]  /*1b770*/  STL [R1+0xb4], R6 ;  /* 0x0000b40601007387 */ /* 0x0001e80000100800 */
[----:B------:R-:W3:Y:S04]  /*1b780*/  LDL.LU R11, [R1+0x2fc] ;  /* 0x0002fc00010b7983 */ /* 0x000ee80000300800 */
[----:B------:R-:W4:Y:S04]  /*1b790*/  LDL.LU R10, [R1+0x2e8] ;  /* 0x0002e800010a7983 */ /* 0x000f280000300800 */
[----:B------:R-:W5:Y:S04]  /*1b7a0*/  LDL.LU R9, [R1+0x2ec] ;  /* 0x0002ec0001097983 */ /* 0x000f680000300800 */
[----:B------:R-:W5:Y:S04]  /*1b7b0*/  LDL.LU R8, [R1+0x2d8] ;  /* 0x0002d80001087983 */ /* 0x000f680000300800 */
[----:B0-----:R-:W5:Y:S04]  /*1b7c0*/  LDL.LU R6, [R1+0x2dc] ;  /* 0x0002dc0001067983 */ /* 0x001f680000300800 */
[----:B------:R-:W5:Y:S04]  /*1b7d0*/  LDL.LU R4, [R1+0x25c] ;  /* 0x00025c0001047983 */ /* 0x000f680000300800 */
[----:B------:R-:W5:Y:S01]  /*1b7e0*/  LDL.LU R3, [R1+0x258] ;  /* 0x0002580001037983 */ /* 0x000f620000300800 */
[----:B------:R-:W-:-:S04]  /*1b7f0*/  MOV R2, R119 ;  /* 0x0000007700027202 */ /* 0x000fc80000000f00 */
[C---:B------:R-:W-:Y:S02]  /*1b800*/  FSETP.GT.AND P3, PT, |R2|.reuse, 8.50705917302346158658e+37, PT ;  /* 0x7e8000000200780b */ /* 0x040fe40003f64200 */
[C---:B------:R-:W-:Y:S02]  /*1b810*/  FSETP.GEU.AND P5, PT, |R2|.reuse, 1.175494350822287508e-38, PT ;  /* 0x008000000200780b */ /* 0x040fe40003fae200 */
[----:B------:R-:W-:Y:S01]  /*1b820*/  FSETP.NEU.AND P0, PT, R7, RZ, PT ;  /* 0x000000ff0700720b */ /* 0x000fe20003f0d000 */
[C---:B------:R-:W-:Y:S01]  /*1b830*/  FMUL R7, R2.reuse, 8388608 ;  /* 0x4b00000002077820 */ /* 0x040fe20000400000 */
[----:B------:R-:W-:-:S04]  /*1b840*/  FSETP.GEU.AND P2, PT, R2, 1.175494350822287508e-38, PT ;  /* 0x008000000200780b */ /* 0x000fc80003f4e000 */
[----:B------:R-:W-:-:S03]  /*1b850*/  FSEL R7, R7, R2, !P2 ;  /* 0x0000000207077208 */ /* 0x000fc60005000000 */
[----:B------:R-:W-:-:S04]  /*1b860*/  @P3 FMUL R2, R2, 0.25 ;  /* 0x3e80000002023820 */ /* 0x000fc80000400000 */
[----:B------:R-:W-:-:S04]  /*1b870*/  @!P5 FMUL R2, R2, 16777216 ;  /* 0x4b8000000202d820 */ /* 0x000fc80000400000 */
[----:B------:R0:W1:Y:S01]  /*1b880*/  MUFU.RCP R14, R2 ;  /* 0x00000002000e7308 */ /* 0x0000620000001000 */
[----:B------:R-:W-:Y:S01]  /*1b890*/  IMAD.MOV.U32 R0, RZ, RZ, R118 ;  /* 0x000000ffff007224 */ /* 0x000fe200078e0076 */
[----:B------:R-:W-:-:S03]  /*1b8a0*/  FSETP.NEU.AND P1, PT, R5, RZ, PT ;  /* 0x000000ff0500720b */ /* 0x000fc60003f2d000 */
[C---:B------:R-:W-:Y:S01]  /*1b8b0*/  FMUL R5, R0.reuse, 8388608 ;  /* 0x4b00000000057820 */ /* 0x040fe20000400000 */
[----:B------:R-:W-:-:S04]  /*1b8c0*/  FSETP.GEU.AND P4, PT, R0, 1.175494350822287508e-38, PT ;  /* 0x008000000000780b */ /* 0x000fc80003f8e000 */
[----:B------:R-:W-:-:S04]  /*1b8d0*/  FSEL R5, R5, R0, !P4 ;  /* 0x0000000005057208 */ /* 0x000fc80006000000 */
[----:B0-----:R-:W-:-:S04]  /*1b8e0*/  IADD3 R2, PT, PT, R5, -0x3f3504f3, RZ ;  /* 0xc0cafb0d05027810 */ /* 0x001fc80007ffe0ff */
[----:B------:R-:W-:Y:S01]  /*1b8f0*/  LOP3.LUT R2, R2, 0xff800000, RZ, 0xc0, !PT ;  /* 0xff80000002027812 */ /* 0x000fe200078ec0ff */
[----:B--2---:R-:W-:-:S04]  /*1b900*/  @P3 FMUL R12, R12, 0.25 ;  /* 0x3e8000000c0c3820 */ /* 0x004fc80000400000 */
[----:B------:R-:W-:Y:S01]  /*1b910*/  @!P5 FMUL R12, R12, 16777216 ;  /* 0x4b8000000c0cd820 */ /* 0x000fe20000400000 */
[----:B---3--:R-:W-:Y:S01]  /*1b920*/  @P3 FMUL R11, R11, 0.25 ;  /* 0x3e8000000b0b3820 */ /* 0x008fe20000400000 */
[----:B----4-:R-:W-:Y:S01]  /*1b930*/  @P3 FMUL R10, R10, 0.25 ;  /* 0x3e8000000a0a3820 */ /* 0x010fe20000400000 */
[----:B-----5:R-:W-:Y:S01]  /*1b940*/  @P3 FMUL R9, R9, 0.25 ;  /* 0x3e80000009093820 */ /* 0x020fe20000400000 */
[----:B------:R-:W-:Y:S01]  /*1b950*/  @P3 FMUL R8, R8, 0.25 ;  /* 0x3e80000008083820 */ /* 0x000fe20000400000 */
[----:B------:R-:W-:Y:S01]  /*1b960*/  @P3 FMUL R6, R6, 0.25 ;  /* 0x3e80000006063820 */ /* 0x000fe20000400000 */
[----:B------:R-:W-:Y:S01]  /*1b970*/  @P3 FMUL R4, R4, 0.25 ;  /* 0x3e80000004043820 */ /* 0x000fe20000400000 */
[----:B------:R-:W-:-:S03]  /*1b980*/  @P3 FMUL R3, R3, 0.25 ;  /* 0x3e80000003033820 */ /* 0x000fc60000400000 */
[----:B------:R-:W-:Y:S01]  /*1b990*/  @!P5 FMUL R4, R4, 16777216 ;  /* 0x4b8000000404d820 */ /* 0x000fe20000400000 */
[----:B------:R-:W-:Y:S01]  /*1b9a0*/  @!P5 FMUL R6, R6, 16777216 ;  /* 0x4b8000000606d820 */ /* 0x000fe20000400000 */
[----:B------:R-:W-:Y:S01]  /*1b9b0*/  @!P5 FMUL R3, R3, 16777216 ;  /* 0x4b8000000303d820 */ /* 0x000fe20000400000 */
[----:B------:R-:W-:Y:S01]  /*1b9c0*/  @!P5 FMUL R8, R8, 16777216 ;  /* 0x4b8000000808d820 */ /* 0x000fe20000400000 */
[----:B------:R-:W-:Y:S01]  /*1b9d0*/  @!P5 FMUL R9, R9, 16777216 ;  /* 0x4b8000000909d820 */ /* 0x000fe20000400000 */
[C---:B-1----:R-:W-:Y:S01]  /*1b9e0*/  FMUL R18, R14.reuse, R4 ;  /* 0x000000040e127220 */ /* 0x042fe20000400000 */
[C---:B------:R-:W-:Y:S01]  /*1b9f0*/  FMUL R15, R14.reuse, R3 ;  /* 0x000000030e0f7220 */ /* 0x040fe20000400000 */
[C---:B------:R-:W-:Y:S01]  /*1ba00*/  FMUL R4, R14.reuse, R6 ;  /* 0x000000060e047220 */ /* 0x040fe20000400000 */
[----:B------:R-:W-:Y:S01]  /*1ba10*/  FMUL R3, R14, R8 ;  /* 0x000000080e037220 */ /* 0x000fe20000400000 */
[----:B------:R-:W-:Y:S01]  /*1ba20*/  @!P5 FMUL R10, R10, 16777216 ;  /* 0x4b8000000a0ad820 */ /* 0x000fe20000400000 */
[C---:B------:R-:W-:Y:S01]  /*1ba30*/  FMUL R6, R14.reuse, R9 ;  /* 0x000000090e067220 */ /* 0x040fe20000400000 */
[----:B------:R-:W-:Y:S01]  /*1ba40*/  @!P5 FMUL R11, R11, 16777216 ;  /* 0x4b8000000b0bd820 */ /* 0x000fe20000400000 */
[----:B------:R-:W-:Y:S04]  /*1ba50*/  STL [R1+0x454], R18 ;  /* 0x0004541201007387 */ /* 0x000fe80000100800 */
[----:B------:R-:W-:Y:S04]  /*1ba60*/  STL [R1+0x450], R15 ;  /* 0x0004500f01007387 */ /* 0x000fe80000100800 */
[----:B------:R0:W-:Y:S04]  /*1ba70*/  STL [R1+0x44c], R4 ;  /* 0x00044c0401007387 */ /* 0x0001e80000100800 */
[----:B------:R1:W-:Y:S04]  /*1ba80*/  STL [R1+0x448], R3 ;  /* 0x0004480301007387 */ /* 0x0003e80000100800 */
[----:B------:R2:W-:Y:S01]  /*1ba90*/  STL [R1+0x42c], R6 ;  /* 0x00042c0601007387 */ /* 0x0005e20000100800 */
[C---:B0-----:R-:W-:Y:S01]  /*1baa0*/  FMUL R4, R14.reuse, R10 ;  /* 0x0000000a0e047220 */ /* 0x041fe20000400000 */
[----:B-1----:R-:W-:-:S04]  /*1bab0*/  FMUL R3, R14, R11 ;  /* 0x0000000b0e037220 */ /* 0x002fc80000400000 */
[----:B------:R0:W-:Y:S01]  /*1bac0*/  STL [R1+0x428], R4 ;  /* 0x0004280401007387 */ /* 0x0001e20000100800 */
[----:B--2---:R-:W-:-:S03]  /*1bad0*/  FMUL R6, R14, R12 ;  /* 0x0000000c0e067220 */ /* 0x004fc60000400000 */
[----:B------:R1:W-:Y:S04]  /*1bae0*/  STL [R1+0x424], R3 ;  /* 0x0004240301007387 */ /* 0x0003e80000100800 */
[----:B------:R2:W-:Y:S01]  /*1baf0*/  STL [R1+0x420], R6 ;  /* 0x0004200601007387 */ /* 0x0005e20000100800 */
[----:B0-----:R-:W-:-:S03]  /*1bb00*/  IMAD.IADD R4, R5, 0x1, -R2 ;  /* 0x0000000105047824 */ /* 0x001fc600078e0a02 */
[----:B------:R-:W3:Y:S01]  /*1bb10*/  LDL.LU R11, [R1+0x2f0] ;  /* 0x0002f000010b7983 */ /* 0x000ee20000300800 */
[----:B-1----:R-:W-:Y:S01]  /*1bb20*/  I2FP.F32.S32 R3, R2 ;  /* 0x0000000200037245 */ /* 0x002fe20000201400 */
[----:B------:R-:W-:Y:S02]  /*1bb30*/  FADD R2, R4, -1 ;  /* 0xbf80000004027421 */ /* 0x000fe40000000000 */
[----:B------:R-:W4:Y:S01]  /*1bb40*/  LDL.LU R10, [R1+0x2f4] ;  /* 0x0002f400010a7983 */ /* 0x000f220000300800 */
[----:B--2---:R-:W-:-:S03]  /*1bb50*/  FSEL R6, RZ, -23, P4 ;  /* 0xc1b80000ff067808 */ /* 0x004fc60002000000 */
[----:B------:R-:W2:Y:S02]  /*1bb60*/  LDL.LU R9, [R1+0x2e0] ;  /* 0x0002e00001097983 */ /* 0x000ea40000300800 */
[----:B------:R-:W-:Y:S01]  /*1bb70*/  FFMA.FTZ R14, R3, 1.1920928955078125e-07, R6 ;  /* 0x34000000030e7823 */ /* 0x000fe20000010006 */
[C---:B------:R-:W-:Y:S01]  /*1bb80*/  FFMA.FTZ R3, R2.reuse, R25, -0.16845393180847167969 ;  /* 0xbe2c7f3002037423 */ /* 0x040fe20000010019 */
[----:B------:R-:W5:Y:S03]  /*1bb90*/  LDL.LU R8, [R1+0x2e4] ;  /* 0x0002e40001087983 */ /* 0x000f660000300800 */
[C---:B------:R-:W-:Y:S01]  /*1bba0*/  FFMA.FTZ R3, R2.reuse, R3, 0.1716887056827545166 ;  /* 0x3e2fcf2a02037423 */ /* 0x040fe20000010003 */
[----:B------:R-:W5:Y:S03]  /*1bbb0*/  LDL.LU R6, [R1+0x254] ;  /* 0x0002540001067983 */ /* 0x000f660000300800 */
[C---:B------:R-:W-:Y:S01]  /*1bbc0*/  FFMA.FTZ R3, R2.reuse, R3, -0.17900948226451873779 ;  /* 0xbe374e4302037423 */ /* 0x040fe20000010003 */
[----:B------:R-:W5:Y:S03]  /*1bbd0*/  LDL.LU R4, [R1+0x250] ;  /* 0x0002500001047983 */ /* 0x000f660000300800 */
        /* <DEDUP_REMOVED lines=11> */
[C---:B------:R-:W-:Y:S02]  /*1bc90*/  FSETP.GT.AND P3, PT, |R0|.reuse, 8.50705917302346158658e+37, PT ;  /* 0x7e8000000000780b */ /* 0x040fe40003f64200 */
[----:B------:R-:W-:-:S11]  /*1bca0*/  FSETP.GEU.AND P4, PT, |R0|, 1.175494350822287508e-38, PT ;  /* 0x008000000000780b */ /* 0x000fd60003f8e200 */
        /* <DEDUP_REMOVED lines=10> */
[----:B------:R-:W-:Y:S01]  /*1bd50*/  @!P4 FMUL R4, R4, 16777216 ;  /* 0x4b8000000404c820 */ /* 0x000fe20000400000 */
[----:B------:R-:W-:Y:S02]  /*1bd60*/  @!P4 FMUL R8, R8, 16777216 ;  /* 0x4b8000000808c820 */ /* 0x000fe40000400000 */
[C---:B0-----:R-:W-:Y:S01]  /*1bd70*/  FMUL R15, R0.reuse, R6 ;  /* 0x00000006000f7220 */ /* 0x041fe20000400000 */
[----:B------:R-:W-:Y:S01]  /*1bd80*/  FMUL R6, R0, R4 ;  /* 0x0000000400067220 */ /* 0x000fe20000400000 */
[----:B------:R-:W-:Y:S01]  /*1bd90*/  @!P4 FMUL R9, R9, 16777216 ;  /* 0x4b8000000909c820 */ /* 0x000fe20000400000 */
[----:B------:R-:W-:Y:S02]  /*1bda0*/  @!P4 FMUL R10, R10, 16777216 ;  /* 0x4b8000000a0ac820 */ /* 0x000fe40000400000 */
[----:B------:R-:W-:Y:S01]  /*1bdb0*/  STL [R1+0x444], R15 ;  /* 0x0004440f01007387 */ /* 0x000fe20000100800 */
[----:B------:R-:W-:-:S03]  /*1bdc0*/  @!P4 FMUL R11, R11, 16777216 ;  /* 0x4b8000000b0bc820 */ /* 0x000fc60000400000 */
[----:B------:R-:W-:Y:S01]  /*1bdd0*/  STL [R1+0x440], R6 ;  /* 0x0004400601007387 */ /* 0x000fe20000100800 */
[----:B------:R-:W-:Y:S01]  /*1bde0*/  @P3 FMUL R3, R3, 0.25 ;  /* 0x3e80000003033820 */ /* 0x000fe20000400000 */
[----:B------:R-:W-:-:S03]  /*1bdf0*/  @P3 FMUL R2, R2, 0.25 ;  /* 0x3e80000002023820 */ /* 0x000fc60000400000 */
[----:B------:R-:W-:Y:S01]  /*1be00*/  @!P4 FMUL R3, R3, 16777216 ;  /* 0x4b8000000303c820 */ /* 0x000fe20000400000 */
[----:B------:R-:W-:-:S03]  /*1be10*/  @!P4 FMUL R2, R2, 16777216 ;  /* 0x4b8000000202c820 */ /* 0x000fc60000400000 */
[C---:B------:R-:W-:Y:S01]  /*1be20*/  FMUL R3, R0.reuse, R3 ;  /* 0x0000000300037220 */ /* 0x040fe20000400000 */
[----:B------:R-:W-:Y:S01]  /*1be30*/  ISETP.GE.U32.AND P3, PT, R5, 0x7f800000, PT ;  /* 0x7f8000000500780c */ /* 0x000fe20003f66070 */
[C---:B------:R-:W-:Y:S01]  /*1be40*/  FMUL R4, R0.reuse, R2 ;  /* 0x0000000200047220 */ /* 0x040fe20000400000 */
[C---:B------:R-:W-:Y:S02]  /*1be50*/  FMUL R2, R0.reuse, R8 ;  /* 0x0000000800027220 */ /* 0x040fe40000400000 */
[----:B------:R0:W-:Y:S04]  /*1be60*/  STL [R1+0x43c], R3 ;  /* 0x00043c0301007387 */ /* 0x0001e80000100800 */
[----:B------:R1:W-:Y:S04]  /*1be70*/  STL [R1+0x438], R4 ;  /* 0x0004380401007387 */ /* 0x0003e80000100800 */
[----:B------:R2:W-:Y:S01]  /*1be80*/  STL [R1+0x2f0], R2 ;  /* 0x0002f00201007387 */ /* 0x0005e20000100800 */
[C---:B0-----:R-:W-:Y:S01]  /*1be90*/  FMUL R3, R0.reuse, R9 ;  /* 0x0000000900037220 */ /* 0x041fe20000400000 */
[----:B-1----:R-:W-:-:S04]  /*1bea0*/  FMUL R4, R0, R10 ;  /* 0x0000000a00047220 */ /* 0x002fc80000400000 */
[----:B------:R0:W-:Y:S01]  /*1beb0*/  STL [R1+0x2ec], R3 ;  /* 0x0002ec0301007387 */ /* 0x0001e20000100800 */
[----:B--2---:R-:W-:-:S03]  /*1bec0*/  FMUL R2, R0, R11 ;  /* 0x0000000b00027220 */ /* 0x004fc60000400000 */
[----:B------:R-:W-:Y:S01]  /*1bed0*/  STL [R1+0x2e8], R4 ;  /* 0x0002e80401007387 */ /* 0x000fe20000100800 */
[----:B------:R-:W-:-:S03]  /*1bee0*/  IADD3 R0, PT, PT, R7, -0x3f3504f3, RZ ;  /* 0xc0cafb0d07007810 */ /* 0x000fc60007ffe0ff */
[----:B------:R1:W-:Y:S01]  /*1bef0*/  STL [R1+0x2e4], R2 ;  /* 0x0002e40201007387 */ /* 0x0003e20000100800 */
[----:B0-----:R-:W-:Y:S01]  /*1bf00*/  FADD R3, R14, R12 ;  /* 0x0000000c0e037221 */ /* 0x001fe20000000000 */
[----:B------:R-:W-:Y:S01]  /*1bf10*/  LOP3.LUT R0, R0, 0xff800000, RZ, 0xc0, !PT ;  /* 0xff80000000007812 */ /* 0x000fe200078ec0ff */
[----:B-1----:R-:W-:-:S04]  /*1bf20*/  @P3 IMAD.MOV.U32 R2, RZ, RZ, 0x7f800000 ;  /* 0x7f800000ff023424 */ /* 0x002fc800078e00ff */
[----:B------:R-:W-:Y:S01]  /*1bf30*/  @P3 FFMA.FTZ R3, R5, R2, +INF ;  /* 0x7f80000005033423 */ /* 0x000fe20000010002 */
[----:B------:R-:W-:-:S04]  /*1bf40*/  I2FP.F32.S32 R2, R0 ;  /* 0x0000000000027245 */ /* 0x000fc80000201400 */
[----:B------:R0:W-:Y:S01]  /*1bf50*/  STL [R1+0xa0], R3 ;  /* 0x0000a00301007387 */ /* 0x0001e20000100800 */
[----:B------:R-:W-:-:S03]  /*1bf60*/  FSEL R4, RZ, -23, P2 ;  /* 0xc1b80000ff047808 */ /* 0x000fc60001000000 */
[----:B------:R-:W2:Y:S01]  /*1bf70*/  LDL.LU R10, [R1+0x398] ;  /* 0x00039800010a7983 */ /* 0x000ea20000300800 */
[----:B0-----:R-:W-:Y:S01]  /*1bf80*/  IADD3 R3, PT, PT, R7, -R0, RZ ;  /* 0x8000000007037210 */ /* 0x001fe20007ffe0ff */
[----:B------:R-:W-:-:S04]  /*1bf90*/  FFMA.FTZ R4, R2, 1.1920928955078125e-07, R4 ;  /* 0x3400000002047823 */ /* 0x000fc80000010004 */
        /* <DEDUP_REMOVED lines=16> */
[C---:B------:R-:W-:Y:S01]  /*1c0a0*/  @P2 FFMA.FTZ R6, R7.reuse, R3, +INF ;  /* 0x7f80000007062423 */ /* 0x040fe20000010003 */
[----:B------:R-:W-:-:S04]  /*1c0b0*/  FSETP.NEU.AND P2, PT, R7, RZ, PT ;  /* 0x000000ff0700720b */ /* 0x000fc80003f4d000 */
[----:B------:R0:W-:Y:S01]  /*1c0c0*/  STL [R1+0x8c], R6 ;  /* 0x00008c0601007387 */ /* 0x0001e20000100800 */
[----:B------:R-:W-:-:S03]  /*1c0d0*/  FSETP.NEU.AND P3, PT, R5, RZ, PT ;  /* 0x000000ff0500720b */ /* 0x000fc60003f6d000 */
[----:B------:R-:W3:Y:S04]  /*1c0e0*/  LDL.LU R9, [R1+0x39c] ;  /* 0x00039c0001097983 */ /* 0x000ee80000300800 */
[----:B------:R-:W4:Y:S04]  /*1c0f0*/  LDL.LU R8, [R1+0x358] ;  /* 0x0003580001087983 */ /* 0x000f280000300800 */
[----:B------:R-:W5:Y:S04]  /*1c100*/  LDL.LU R7, [R1+0x35c] ;  /* 0x00035c0001077983 */ /* 0x000f680000300800 */
[----:B0-----:R-:W5:Y:S04]  /*1c110*/  LDL.LU R6, [R1+0x31c] ;  /* 0x00031c0001067983 */ /* 0x001f680000300800 */
[----:B------:R-:W5:Y:S04]  /*1c120*/  LDL.LU R5, [R1+0x318] ;  /* 0x0003180001057983 */ /* 0x000f680000300800 */
[----:B------:R-:W5:Y:S04]  /*1c130*/  LDL.LU R4, [R1+0x33c] ;  /* 0x00033c0001047983 */ /* 0x000f680000300800 */
[----:B------:R-:W5:Y:S01]  /*1c140*/  LDL.LU R3, [R1+0x338] ;  /* 0x0003380001037983 */ /* 0x000f620000300800 */
[----:B------:R-:W-:-:S02]  /*1c150*/  MOV R2, R125 ;  /* 0x0000007d00027202 */ /* 0x000fc40000000f00 */
[----:B------:R-:W-:Y:S02]  /*1c160*/  @P3 LOP3.LUT R28, R28, 0x400000, RZ, 0xfc, !PT ;  /* 0x004000001c1c3812 */ /* 0x000fe400078efcff */
[----:B------:R-:W-:Y:S02]  /*1c170*/  FSETP.GT.AND P4, PT, |R2|, 8.50705917302346158658e+37, PT ;  /* 0x7e8000000200780b */ /* 0x000fe40003f84200 */
[----:B------:R-:W-:Y:S02]  /*1c180*/  LOP3.LUT R28, R28, 0xfdffffff, RZ, 0xc0, !PT ;  /* 0xfdffffff1c1c7812 */ /* 0x000fe400078ec0ff */
[C---:B------:R-:W-:Y:S01]  /*1c190*/  FSETP.GEU.AND P3, PT, |R2|.reuse, 1.175494350822287508e-38, PT ;  /* 0x008000000200780b */ /* 0x040fe20003f6e200 */
[----:B------:R-:W-:Y:S01]  /*1c1a0*/  FMUL R23, R2, 8388608 ;  /* 0x4b00000002177820 */ /* 0x000fe20000400000 */
[----:B------:R-:W-:Y:S02]  /*1c1b0*/  @P2 LOP3.LUT R28, R28, 0x2000000, RZ, 0xfc, !PT ;  /* 0x020000001c1c2812 */ /* 0x000fe400078efcff */
[----:B------:R-:W-:-:S04]  /*1c1c0*/  FSETP.GEU.AND P2, PT, R2, 1.175494350822287508e-38, PT ;  /* 0x008000000200780b */ /* 0x000fc80003f4e000 */
[----:B------:R-:W-:Y:S01]  /*1c1d0*/  FSEL R23, R23, R2, !P2 ;  /* 0x0000000217177208 */ /* 0x000fe20005000000 */
[----:B------:R-:W-:-:S04]  /*1c1e0*/  @P4 FMUL R2, R2, 0.25 ;  /* 0x3e80000002024820 */ /* 0x000fc80000400000 */
[----:B------:R-:W-:-:S04]  /*1c1f0*/  @!P3 FMUL R2, R2, 16777216 ;  /* 0x4b8000000202b820 */ /* 0x000fc80000400000 */
[----:B------:R-:W0:Y:S01]  /*1c200*/  MUFU.RCP R11, R2 ;  /* 0x00000002000b7308 */ /* 0x000e220000001000 */
[----:B------:R-:W-:-:S04]  /*1c210*/  IMAD.MOV.U32 R0, RZ, RZ, R124 ;  /* 0x000000ffff007224 */ /* 0x000fc800078e007c */
[----:B------:R-:W-:Y:S01]  /*1c220*/  FMUL R20, R0, 8388608 ;  /* 0x4b00000000147820 */ /* 0x000fe20000400000 */
[----:B--2---:R-:W-:-:S04]  /*1c230*/  @P4 FMUL R10, R10, 0.25 ;  /* 0x3e8000000a0a4820 */ /* 0x004fc80000400000 */
[----:B------:R-:W-:Y:S01]  /*1c240*/  @!P3 FMUL R10, R10, 16777216 ;  /* 0x4b8000000a0ab820 */ /* 0x000fe20000400000 */
[----:B---3--:R-:W-:Y:S01]  /*1c250*/  @P4 FMUL R9, R9, 0.25 ;  /* 0x3e80000009094820 */ /* 0x008fe20000400000 */
[----:B----4-:R-:W-:Y:S01]  /*1c260*/  @P4 FMUL R8, R8, 0.25 ;  /* 0x3e80000008084820 */ /* 0x010fe20000400000 */
[----:B-----5:R-:W-:Y:S01]  /*1c270*/  @P4 FMUL R6, R6, 0.25 ;  /* 0x3e80000006064820 */ /* 0x020fe20000400000 */
[----:B------:R-:W-:-:S03]  /*1c280*/  @P4 FMUL R5, R5, 0.25 ;  /* 0x3e80000005054820 */ /* 0x000fc60000400000 */
[----:B------:R-:W-:Y:S01]  /*1c290*/  @!P3 FMUL R6, R6, 16777216 ;  /* 0x4b8000000606b820 */ /* 0x000fe20000400000 */
[----:B------:R-:W-:Y:S01]  /*1c2a0*/  @P4 FMUL R4, R4, 0.25 ;  /* 0x3e80000004044820 */ /* 0x000fe20000400000 */
[----:B------:R-:W-:Y:S01]  /*1c2b0*/  @P4 FMUL R7, R7, 0.25 ;  /* 0x3e80000007074820 */ /* 0x000fe20000400000 */
[----:B------:R-:W-:Y:S01]  /*1c2c0*/  @!P3 FMUL R5, R5, 16777216 ;  /* 0x4b8000000505b820 */ /* 0x000fe20000400000 */
[----:B------:R-:W-:Y:S01]  /*1c2d0*/  @P4 FMUL R3, R3, 0.25 ;  /* 0x3e80000003034820 */ /* 0x000fe20000400000 */
[----:B------:R-:W-:Y:S01]  /*1c2e0*/  FSETP.GEU.AND P4, PT, R0, 1.175494350822287508e-38, PT ;  /* 0x008000000000780b */ /* 0x000fe20003f8e000 */
[----:B------:R-:W-:Y:S01]  /*1c2f0*/  @!P3 FMUL R4, R4, 16777216 ;  /* 0x4b8000000404b820 */ /* 0x000fe20000400000 */
[----:B0-----:R-:W-:Y:S01]  /*1c300*/  FMUL R12, R11, R6 ;  /* 0x000000060b0c7220 */ /* 0x001fe20000400000 */
[----:B------:R-:W-:Y:S01]  /*1c310*/  @!P3 FMUL R3, R3, 16777216 ;  /* 0x4b8000000303b820 */ /* 0x000fe20000400000 */
[----:B------:R-:W-:Y:S01]  /*1c320*/  @!P3 FMUL R7, R7, 16777216 ;  /* 0x4b8000000707b820 */ /* 0x000fe20000400000 */
[C---:B------:R-:W-:Y:S01]  /*1c330*/  FMUL R6, R11.reuse, R5 ;  /* 0x000000050b067220 */ /* 0x040fe20000400000 */
[----:B------:R-:W-:Y:S01]  /*1c340*/  FSEL R20, R20, R0, !P4 ;  /* 0x0000000014147208 */ /* 0x000fe20006000000 */
[C---:B------:R-:W-:Y:S01]  /*1c350*/  FMUL R5, R11.reuse, R4 ;  /* 0x000000040b057220 */ /* 0x040fe20000400000 */
[----:B------:R-:W-:Y:S01]  /*1c360*/  FMUL R4, R11, R3 ;  /* 0x000000030b047220 */ /* 0x000fe20000400000 */
[----:B------:R-:W-:Y:S01]  /*1c370*/  @!P3 FMUL R8, R8, 16777216 ;  /* 0x4b8000000808b820 */ /* 0x000fe20000400000 */
[----:B------:R-:W-:Y:S01]  /*1c380*/  @!P3 FMUL R9, R9, 16777216 ;  /* 0x4b8000000909b820 */ /* 0x000fe20000400000 */
[----:B------:R-:W-:Y:S01]  /*1c390*/  STL [R1+0x35c], R12 ;  /* 0x00035c0c01007387 */ /* 0x000fe20000100800 */
[----:B------:R-:W-:Y:S01]  /*1c3a0*/  FMUL R3, R11, R7 ;  /* 0x000000070b037220 */ /* 0x000fe20000400000 */
[----:B------:R-:W-:-:S02]  /*1c3b0*/  IADD3 R2, PT, PT, R20, -0x3f3504f3, RZ ;  /* 0xc0cafb0d14027810 */ /* 0x000fc40007ffe0ff */
[----:B------:R-:W-:Y:S04]  /*1c3c0*/  STL [R1+0x358], R6 ;  /* 0x0003580601007387 */ /* 0x000fe80000100800 */
[----:B------:R0:W-:Y:S01]  /*1c3d0*/  STL [R1+0x33c], R5 ;  /* 0x00033c0501007387 */ /* 0x0001e20000100800 */
[----:B------:R-:W-:-:S03]  /*1c3e0*/  LOP3.LUT R2, R2, 0xff800000, RZ, 0xc0, !PT ;  /* 0xff80000002027812 */ /* 0x000fc600078ec0ff */
        /* <DEDUP_REMOVED lines=8> */
[----:B0-----:R-:W-:-:S03]  /*1c470*/  FSEL R5, RZ, -23, P4 ;  /* 0xc1b80000ff057808 */ /* 0x001fc60002000000 */
[----:B------:R-:W3:Y:S01]  /*1c480*/  LDL.LU R9, [R1+0x390] ;  /* 0x0003900001097983 */ /* 0x000ee20000300800 */
[----:B-1----:R-:W-:-:S03]  /*1c490*/  IMAD.IADD R4, R20, 0x1, -R2 ;  /* 0x0000000114047824 */ /* 0x002fc600078e0a02 */
[----:B------:R-:W4:Y:S01]  /*1c4a0*/  LDL.LU R8, [R1+0x394] ;  /* 0x0003940001087983 */ /* 0x000f220000300800 */
[----:B--2---:R-:W-:Y:S01]  /*1c4b0*/  I2FP.F32.S32 R3, R2 ;  /* 0x0000000200037245 */ /* 0x004fe20000201400 */
[----:B------:R-:W-:Y:S02]  /*1c4c0*/  FADD R2, R4, -1 ;  /* 0xbf80000004027421 */ /* 0x000fe40000000000 */
        /* <DEDUP_REMOVED lines=44> */
[----:B------:R-:W-:Y:S01]  /*1c790*/  FMUL R3, R0, R3 ;  /* 0x0000000300037220 */ /* 0x000fe20000400000 */
        /* <DEDUP_REMOVED lines=22> */
[----:B------:R-:W-:Y:S02]  /*1c900*/  FFMA.FTZ R4, R2, 1.1920928955078125e-07, R4 ;  /* 0x3400000002047823 */ /* 0x000fe40000010004 */
[----:B------:R-:W3:Y:S02]  /*1c910*/  LDL.LU R18, [R1+0x344] ;  /* 0x0003440001127983 */ /* 0x000ee40000300800 */
        /* <DEDUP_REMOVED lines=12> */
[----:B------:R-:W-:Y:S01]  /*1c9e0*/  FFMA.FTZ R3, R0, 1.4426950216293334961, R2 ;  /* 0x3fb8aa3b00037823 */ /* 0x000fe20000010002 */
[----:B------:R-:W-:Y:S01]  /*1c9f0*/  MOV R2, R17 ;  /* 0x0000001100027202 */ /* 0x000fe20000000f00 */
[----:B------:R-:W-:Y:S01]  /*1ca00*/  IMAD.MOV.U32 R0, RZ, RZ, R16 ;  /* 0x000000ffff007224 */ /* 0x000fe200078e0010 */
[----:B------:R-:W4:Y:S04]  /*1ca10*/  LDL.LU R17, [R1+0x348] ;  /* 0x0003480001117983 */ /* 0x000f280000300800 */
[----:B------:R-:W5:Y:S04]  /*1ca20*/  LDL.LU R16, [R1+0x34c] ;  /* 0x00034c0001107983 */ /* 0x000f680000300800 */
[----:B------:R-:W2:Y:S04]  /*1ca30*/  LDL.LU R15, [R1+0x320] ;  /* 0x00032000010f7983 */ /* 0x000ea80000300800 */
[----:B------:R-:W2:Y:S04]  /*1ca40*/  LDL.LU R14, [R1+0x324] ;  /* 0x00032400010e7983 */ /* 0x000ea80000300800 */
[----:B------:R-:W2:Y:S04]  /*1ca50*/  LDL.LU R12, [R1+0x328] ;  /* 0x00032800010c7983 */ /* 0x000ea80000300800 */
[----:B------:R-:W3:Y:S04]  /*1ca60*/  LDL.LU R11, [R1+0x32c] ;  /* 0x00032c00010b7983 */ /* 0x000ee80000300800 */
[----:B------:R-:W3:Y:S04]  /*1ca70*/  LDL.LU R10, [R1+0x308] ;  /* 0x00030800010a7983 */ /* 0x000ee80000300800 */
[----:B------:R-:W3:Y:S04]  /*1ca80*/  LDL.LU R9, [R1+0x30c] ;  /* 0x00030c0001097983 */ /* 0x000ee80000300800 */
[----:B------:R-:W3:Y:S04]  /*1ca90*/  LDL.LU R8, [R1+0x2cc] ;  /* 0x0002cc0001087983 */ /* 0x000ee80000300800 */
[----:B------:R-:W3:Y:S01]  /*1caa0*/  LDL.LU R7, [R1+0x2c8] ;  /* 0x0002c80001077983 */ /* 0x000ee20000300800 */
[----:B------:R-:W-:Y:S01]  /*1cab0*/  ISETP.GE.U32.AND P2, PT, R23, 0x7f800000, PT ;  /* 0x7f8000001700780c */ /* 0x000fe20003f46070 */
[----:B------:R-:W-:-:S02]  /*1cac0*/  FADD R125, R4, R3 ;  /* 0x00000003047d7221 */ /* 0x000fc40000000000 */
[----:B------:R-:W3:Y:S04]  /*1cad0*/  LDL.LU R6, [R1+0x2c4] ;  /* 0x0002c40001067983 */ /* 0x000ee80000300800 */
[----:B------:R-:W3:Y:S04]  /*1cae0*/  LDL.LU R5, [R1+0x2c0] ;  /* 0x0002c00001057983 */ /* 0x000ee80000300800 */
[----:B------:R-:W3:Y:S02]  /*1caf0*/  LDL.LU R4, [R1+0x304] ;  /* 0x0003040001047983 */ /* 0x000ee40000300800 */
[----:B------:R-:W-:-:S04]  /*1cb00*/  @P2 IMAD.MOV.U32 R3, RZ, RZ, 0x7f800000 ;  /* 0x7f800000ff032424 */ /* 0x000fc800078e00ff */
[----:B------:R-:W-:Y:S02]  /*1cb10*/  @P2 FFMA.FTZ R125, R23, R3, +INF ;  /* 0x7f800000177d2423 */ /* 0x000fe40000010003 */
[----:B------:R-:W3:Y:S01]  /*1cb20*/  LDL.LU R3, [R1+0x300] ;  /* 0x0003000001037983 */ /* 0x000ee20000300800 */
[C---:B------:R-:W-:Y:S02]  /*1cb30*/  FSETP.GT.AND P4, PT, |R2|.reuse, 8.50705917302346158658e+37, PT ;  /* 0x7e8000000200780b */ /* 0x040fe40003f84200 */
[C---:B------:R-:W-:Y:S01]  /*1cb40*/  FSETP.GEU.AND P2, PT, |R2|.reuse, 1.175494350822287508e-38, PT ;  /* 0x008000000200780b */ /* 0x040fe20003f4e200 */
[C---:B------:R-:W-:Y:S01]  /*1cb50*/  FMUL R24, R2.reuse, 8388608 ;  /* 0x4b00000002187820 */ /* 0x040fe20000400000 */
[----:B------:R-:W-:-:S04]  /*1cb60*/  FSETP.GEU.AND P3, PT, R2, 1.175494350822287508e-38, PT ;  /* 0x008000000200780b */ /* 0x000fc80003f6e000 */
[----:B------:R-:W-:-:S05]  /*1cb70*/  FSEL R24, R24, R2, !P3 ;  /* 0x0000000218187208 */ /* 0x000fca0005800000 */
[----:B------:R-:W-:Y:S01]  /*1cb80*/  @P4 FMUL R2, R2, 0.25 ;  /* 0x3e80000002024820 */ /* 0x000fe20000400000 */
[----:B------:R-:W-:-:S03]  /*1cb90*/  FSETP.GEU.AND P5, PT, |R0|, 1.175494350822287508e-38, PT ;  /* 0x008000000000780b */ /* 0x000fc60003fae200 */
[----:B------:R-:W-:Y:S01]  /*1cba0*/  @!P2 FMUL R2, R2, 16777216 ;  /* 0x4b8000000202a820 */ /* 0x000fe20000400000 */
[----:B------:R-:W-:-:S03]  /*1cbb0*/  FMUL R21, R0, 8388608 ;  /* 0x4b00000000157820 */ /* 0x000fc60000400000 */
[----:B------:R-:W0:Y:S01]  /*1cbc0*/  MUFU.RCP R22, R2 ;  /* 0x0000000200167308 */ /* 0x000e220000001000 */
[----:B----4-:R-:W-:Y:S01]  /*1cbd0*/  @P4 FMUL R17, R17, 0.25 ;  /* 0x3e80000011114820 */ /* 0x010fe20000400000 */
[----:B-----5:R-:W-:-:S03]  /*1cbe0*/  @P4 FMUL R16, R16, 0.25 ;  /* 0x3e80000010104820 */ /* 0x020fc60000400000 */
[----:B------:R-:W-:Y:S01]  /*1cbf0*/  @!P2 FMUL R17, R17, 16777216 ;  /* 0x4b8000001111a820 */ /* 0x000fe20000400000 */
[----:B------:R-:W-:Y:S01]  /*1cc00*/  @!P2 FMUL R16, R16, 16777216 ;  /* 0x4b8000001010a820 */ /* 0x000fe20000400000 */
[----:B--2---:R-:W-:Y:S01]  /*1cc10*/  @P4 FMUL R12, R12, 0.25 ;  /* 0x3e8000000c0c4820 */ /* 0x004fe20000400000 */
[----:B---3--:R-:W-:Y:S01]  /*1cc20*/  @P4 FMUL R11, R11, 0.25 ;  /* 0x3e8000000b0b4820 */ /* 0x008fe20000400000 */
[----:B------:R-:W-:Y:S01]  /*1cc30*/  @P4 FMUL R10, R10, 0.25 ;  /* 0x3e8000000a0a4820 */ /* 0x000fe20000400000 */
[----:B------:R-:W-:Y:S01]  /*1cc40*/  @P4 FMUL R9, R9, 0.25 ;  /* 0x3e80000009094820 */ /* 0x000fe20000400000 */
[----:B------:R-:W-:Y:S01]  /*1cc50*/  @P4 FMUL R8, R8, 0.25 ;  /* 0x3e80000008084820 */ /* 0x000fe20000400000 */
[----:B------:R-:W-:Y:S01]  /*1cc60*/  @P4 FMUL R7, R7, 0.25 ;  /* 0x3e80000007074820 */ /* 0x000fe20000400000 */
[----:B------:R-:W-:Y:S02]  /*1cc70*/  FSETP.GT.AND P4, PT, |R0|, 8.50705917302346158658e+37, PT ;  /* 0x7e8000000000780b */ /* 0x000fe40003f84200 */
[----:B------:R-:W-:Y:S01]  /*1cc80*/  @!P2 FMUL R8, R8, 16777216 ;  /* 0x4b8000000808a820 */ /* 0x000fe20000400000 */
[----:B------:R-:W-:Y:S01]  /*1cc90*/  @!P2 FMUL R9, R9, 16777216 ;  /* 0x4b8000000909a820 */ /* 0x000fe20000400000 */
[----:B------:R-:W-:Y:S01]  /*1cca0*/  @!P2 FMUL R7, R7, 16777216 ;  /* 0x4b8000000707a820 */ /* 0x000fe20000400000 */
[----:B------:R-:W-:Y:S01]  /*1ccb0*/  @!P2 FMUL R10, R10, 16777216 ;  /* 0x4b8000000a0aa820 */ /* 0x000fe20000400000 */
[----:B------:R-:W-:Y:S01]  /*1ccc0*/  @!P2 FMUL R11, R11, 16777216 ;  /* 0x4b8000000b0ba820 */ /* 0x000fe20000400000 */
[----:B------:R-:W-:Y:S01]  /*1ccd0*/  @!P2 FMUL R12, R12, 16777216 ;  /* 0x4b8000000c0ca820 */ /* 0x000fe20000400000 */
[----:B------:R-:W-:-:S04]  /*1cce0*/  FSETP.GEU.AND P2, PT, R0, 1.175494350822287508e-38, PT ;  /* 0x008000000000780b */ /* 0x000fc80003f4e000 */
[----:B------:R-:W-:Y:S01]  /*1ccf0*/  FSEL R21, R21, R0, !P2 ;  /* 0x0000000015157208 */ /* 0x000fe20005000000 */
[----:B------:R-:W-:-:S04]  /*1cd00*/  @P4 FMUL R0, R0, 0.25 ;  /* 0x3e80000000004820 */ /* 0x000fc80000400000 */
[----:B------:R-:W-:Y:S01]  /*1cd10*/  @!P5 FMUL R0, R0, 16777216 ;  /* 0x4b8000000000d820 */ /* 0x000fe20000400000 */
[----:B0-----:R-:W-:-:S03]  /*1cd20*/  FMUL R8, R22, R8 ;  /* 0x0000000816087220 */ /* 0x001fc60000400000 */
[----:B------:R0:W1:Y:S02]  /*1cd30*/  MUFU.RCP R2, R0 ;  /* 0x0000000000027308 */ /* 0x0000640000001000 */
[----:B------:R2:W-:Y:S01]  /*1cd40*/  STL [R1+0x300], R8 ;  /* 0x0003000801007387 */ /* 0x0005e20000100800 */
[----:B0-----:R-:W-:Y:S01]  /*1cd50*/  FMUL R0, R22, R7 ;  /* 0x0000000716007220 */ /* 0x001fe20000400000 */
[----:B------:R-:W-:Y:S01]  /*1cd60*/  @P4 FMUL R6, R6, 0.25 ;  /* 0x3e80000006064820 */ /* 0x000fe20000400000 */
[----:B------:R-:W-:Y:S01]  /*1cd70*/  @P4 FMUL R5, R5, 0.25 ;  /* 0x3e80000005054820 */ /* 0x000fe20000400000 */
[C---:B--2---:R-:W-:Y:S02]  /*1cd80*/  FMUL R8, R22.reuse, R10 ;  /* 0x0000000a16087220 */ /* 0x044fe40000400000 */
[----:B------:R0:W-:Y:S01]  /*1cd90*/  STL [R1+0x2fc], R0 ;  /* 0x0002fc0001007387 */ /* 0x0001e20000100800 */
[----:B------:R-:W-:Y:S01]  /*1cda0*/  FMUL R7, R22, R11 ;  /* 0x0000000b16077220 */ /* 0x000fe20000400000 */
[----:B------:R-:W-:Y:S01]  /*1cdb0*/  @P4 FMUL R4, R4, 0.25 ;  /* 0x3e80000004044820 */ /* 0x000fe20000400000 */
[----:B------:R-:W-:Y:S01]  /*1cdc0*/  @P4 FMUL R3, R3, 0.25 ;  /* 0x3e80000003034820 */ /* 0x000fe20000400000 */
[----:B------:R-:W-:Y:S01]  /*1cdd0*/  @!P5 FMUL R6, R6, 16777216 ;  /* 0x4b8000000606d820 */ /* 0x000fe20000400000 */
[----:B0-----:R-:W-:Y:S01]  /*1cde0*/  FMUL R0, R22, R9 ;  /* 0x0000000916007220 */ /* 0x001fe20000400000 */
[----:B------:R-:W-:Y:S01]  /*1cdf0*/  @!P5 FMUL R5, R5, 16777216 ;  /* 0x4b8000000505d820 */ /* 0x000fe20000400000 */
[----:B------:R-:W-:-:S03]  /*1ce00*/  @!P5 FMUL R4, R4, 16777216 ;  /* 0x4b8000000404d820 */ /* 0x000fc60000400000 */
[----:B------:R0:W-:Y:S01]  /*1ce10*/  STL [R1+0x2f8], R0 ;  /* 0x0002f80001007387 */ /* 0x0001e20000100800 */
[----:B------:R-:W-:-:S03]  /*1ce20*/  @P4 FMUL R14, R14, 0.25 ;  /* 0x3e8000000e0e4820 */ /* 0x000fc60000400000 */
[----:B------:R2:W-:Y:S01]  /*1ce30*/  STL [R1+0x2f4], R8 ;  /* 0x0002f40801007387 */ /* 0x0005e20000100800 */
[----:B------:R-:W-:Y:S01]  /*1ce40*/  @P4 FMUL R15, R15, 0.25 ;  /* 0x3e8000000f0f4820 */ /* 0x000fe20000400000 */
[----:B------:R-:W-:Y:S02]  /*1ce50*/  @!P5 FMUL R3, R3, 16777216 ;  /* 0x4b8000000303d820 */ /* 0x000fe40000400000 */
[----:B------:R3:W-:Y:S01]  /*1ce60*/  STL [R1+0x2a8], R7 ;  /* 0x0002a80701007387 */ /* 0x0007e20000100800 */
[----:B0-----:R-:W-:Y:S01]  /*1ce70*/  FMUL R0, R22, R12 ;  /* 0x0000000c16007220 */ /* 0x001fe20000400000 */
[----:B-1----:R-:W-:Y:S01]  /*1ce80*/  FMUL R6, R2, R6 ;  /* 0x0000000602067220 */ /* 0x002fe20000400000 */
[----:B--2---:R-:W-:Y:S01]  /*1ce90*/  FMUL R8, R22, R16 ;  /* 0x0000001016087220 */ /* 0x004fe20000400000 */
[----:B------:R-:W-:Y:S01]  /*1cea0*/  FMUL R5, R2, R5 ;  /* 0x0000000502057220 */ /* 0x000fe20000400000 */
[----:B---3--:R-:W-:Y:S01]  /*1ceb0*/  FMUL R7, R22, R17 ;  /* 0x0000001116077220 */ /* 0x008fe20000400000 */
[----:B------:R-:W-:Y:S01]  /*1cec0*/  @P4 FMUL R18, R18, 0.25 ;  /* 0x3e80000012124820 */ /* 0x000fe20000400000 */
[----:B------:R0:W-:Y:S01]  /*1ced0*/  STL [R1+0x28c], R0 ;  /* 0x00028c0001007387 */ /* 0x0001e20000100800 */
[----:B------:R-:W-:Y:S01]  /*1cee0*/  FMUL R4, R2, R4 ;  /* 0x0000000402047220 */ /* 0x000fe20000400000 */
[----:B------:R-:W-:Y:S01]  /*1cef0*/  @!P5 FMUL R14, R14, 16777216 ;  /* 0x4b8000000e0ed820 */ /* 0x000fe20000400000 */
[----:B------:R-:W-:Y:S01]  /*1cf00*/  @P4 FMUL R19, R19, 0.25 ;  /* 0x3e80000013134820 */ /* 0x000fe20000400000 */
[----:B------:R-:W-:Y:S01]  /*1cf10*/  STL [R1+0x288], R8 ;  /* 0x0002880801007387 */ /* 0x000fe20000100800 */
[----:B------:R-:W-:Y:S01]  /*1cf20*/  @!P5 FMUL R15, R15, 16777216 ;  /* 0x4b8000000f0fd820 */ /* 0x000fe20000400000 */
[----:B------:R-:W-:-:S02]  /*1cf30*/  FMUL R3, R2, R3 ;  /* 0x0000000302037220 */ /* 0x000fc40000400000 */
[----:B------:R-:W-:Y:S01]  /*1cf40*/  STL [R1+0x27c], R7 ;  /* 0x00027c0701007387 */ /* 0x000fe20000100800 */
[----:B------:R-:W-:Y:S01]  /*1cf50*/  @!P5 FMUL R18, R18, 16777216 ;  /* 0x4b8000001212d820 */ /* 0x000fe20000400000 */
[----:B0-----:R-:W-:Y:S02]  /*1cf60*/  IADD3 R0, PT, PT, R21, -0x3f3504f3, RZ ;  /* 0xc0cafb0d15007810 */ /* 0x001fe40007ffe0ff */
[----:B------:R-:W-:Y:S01]  /*1cf70*/  STL [R1+0x2e0], R6 ;  /* 0x0002e00601007387 */ /* 0x000fe20000100800 */
[----:B------:R-:W-:-:S03]  /*1cf80*/  @!P5 FMUL R19, R19, 16777216 ;  /* 0x4b8000001313d820 */ /* 0x000fc60000400000 */
[----:B------:R0:W-:Y:S04]  /*1cf90*/  STL [R1+0x2cc], R5 ;  /* 0x0002cc0501007387 */ /* 0x0001e80000100800 */
[----:B------:R1:W-:Y:S01]  /*1cfa0*/  STL [R1+0x2c8], R4 ;  /* 0x0002c80401007387 */ /* 0x0003e20000100800 */
[----:B------:R-:W-:-:S03]  /*1cfb0*/  LOP3.LUT R0, R0, 0xff800000, RZ, 0xc0, !PT ;  /* 0xff80000000007812 */ /* 0x000fc600078ec0ff */
[----:B------:R2:W-:Y:S01]  /*1cfc0*/  STL [R1+0x2c4], R3 ;  /* 0x0002c40301007387 */ /* 0x0005e20000100800 */
[C---:B0-----:R-:W-:Y:S01]  /*1cfd0*/  FMUL R5, R2.reuse, R14 ;  /* 0x0000000e02057220 */ /* 0x041fe20000400000 */
[----:B-1----:R-:W-:-:S04]  /*1cfe0*/  FMUL R4, R2, R15 ;  /* 0x0000000f02047220 */ /* 0x002fc80000400000 */
[----:B------:R-:W-:Y:S01]  /*1cff0*/  STL [R1+0x278], R5 ;  /* 0x0002780501007387 */ /* 0x000fe20000100800 */
[C---:B--2---:R-:W-:Y:S01]  /*1d000*/  FMUL R3, R2.reuse, R18 ;  /* 0x0000001202037220 */ /* 0x044fe20000400000 */
[----:B------:R-:W-:Y:S02]  /*1d010*/  FMUL R2, R2, R19 ;  /* 0x0000001302027220 */ /* 0x000fe40000400000 */
[----:B------:R0:W-:Y:S04]  /*1d020*/  STL [R1+0x274], R4 ;  /* 0x0002740401007387 */ /* 0x0001e80000100800 */
[----:B------:R-:W2:Y:S04]  /*1d030*/  LDL.LU.64 R30, [R1+0x8] ;  /* 0x00000800011e7983 */ /* 0x000ea80000300a00 */
[----:B------:R1:W-:Y:S01]  /*1d040*/  STL [R1+0x270], R3 ;  /* 0x0002700301007387 */ /* 0x0003e20000100800 */
[----:B0-----:R-:W-:-:S03]  /*1d050*/  FSEL R4, RZ, -23, P2 ;  /* 0xc1b80000ff047808 */ /* 0x001fc60001000000 */
[----:B------:R0:W-:Y:S01]  /*1d060*/  STL [R1+0x258], R2 ;  /* 0x0002580201007387 */ /* 0x0001e20000100800 */
[C---:B-1----:R-:W-:Y:S01]  /*1d070*/  IMAD.IADD R3, R21.reuse, 0x1, -R0 ;  /* 0x0000000115037824 */ /* 0x042fe200078e0a00 */
[----:B------:R-:W-:Y:S02]  /*1d080*/  ISETP.GE.U32.AND P2, PT, R21, 0x7f800000, PT ;  /* 0x7f8000001500780c */ /* 0x000fe40003f46070 */
[----:B------:R-:W3:Y:S01]  /*1d090*/  LDL.LU R19, [R1+0x2b8] ;  /* 0x0002b80001137983 */ /* 0x000ee20000300800 */
[----:B0-----:R-:W-:Y:S01]  /*1d0a0*/  I2FP.F32.S32 R2, R0 ;  /* 0x0000000000027245 */ /* 0x001fe20000201400 */
[----:B------:R-:W-:Y:S02]  /*1d0b0*/  FADD R0, R3, -1 ;  /* 0xbf80000003007421 */ /* 0x000fe40000000000 */
[----:B------:R-:W4:Y:S02]  /*1d0c0*/  LDL.LU R18, [R1+0x2bc] ;  /* 0x0002bc0001127983 */ /* 0x000f240000300800 */
[----:B------:R-:W-:Y:S01]  /*1d0d0*/  FFMA.FTZ R4, R2, 1.1920928955078125e-07, R4 ;  /* 0x3400000002047823 */ /* 0x000fe20000010004 */
[C---:B------:R-:W-:Y:S01]  /*1d0e0*/  FFMA.FTZ R2, R0.reuse, R25, -0.16845393180847167969 ;  /* 0xbe2c7f3000027423 */ /* 0x040fe20000010019 */
[----:B------:R-:W5:Y:S03]  /*1d0f0*/  LDL.LU R17, [R1+0x298] ;  /* 0x0002980001117983 */ /* 0x000f660000300800 */
[C---:B------:R-:W-:Y:S01]  /*1d100*/  FFMA.FTZ R2, R0.reuse, R2, 0.1716887056827545166 ;  /* 0x3e2fcf2a00027423 */ /* 0x040fe20000010002 */
[----:B------:R-:W5:Y:S03]  /*1d110*/  LDL.LU R16, [R1+0x29c] ;  /* 0x00029c0001107983 */ /* 0x000f660000300800 */
[C---:B------:R-:W-:Y:S01]  /*1d120*/  FFMA.FTZ R2, R0.reuse, R2, -0.17900948226451873779 ;  /* 0xbe374e4300027423 */ /* 0x040fe20000010002 */
[----:B------:R-:W5:Y:S03]  /*1d130*/  LDL.LU R15, [R1+0x24c] ;  /* 0x00024c00010f7983 */ /* 0x000f660000300800 */
[C---:B------:R-:W-:Y:S01]  /*1d140*/  FFMA.FTZ R2, R0.reuse, R2, 0.20512372255325317383 ;  /* 0x3e520bf400027423 */ /* 0x040fe20000010002 */
[----:B------:R-:W5:Y:S03]  /*1d150*/  LDL.LU R14, [R1+0x248] ;  /* 0x00024800010e7983 */ /* 0x000f660000300800 */
[C---:B------:R-:W-:Y:S01]  /*1d160*/  FFMA.FTZ R2, R0.reuse, R2, -0.24046532809734344482 ;  /* 0xbe763c8b00027423 */ /* 0x040fe20000010002 */
[----:B------:R-:W5:Y:S03]  /*1d170*/  LDL.LU R12, [R1+0x26c] ;  /* 0x00026c00010c7983 */ /* 0x000f660000300800 */
[C---:B------:R-:W-:Y:S01]  /*1d180*/  FFMA.FTZ R2, R0.reuse, R2, 0.28857114911079406738 ;  /* 0x3e93bf9900027423 */ /* 0x040fe20000010002 */
[----:B------:R-:W5:Y:S03]  /*1d190*/  LDL.LU R11, [R1+0x268] ;  /* 0x00026800010b7983 */ /* 0x000f660000300800 */
[C---:B------:R-:W-:Y:S01]  /*1d1a0*/  FFMA.FTZ R2, R0.reuse, R2, -0.36067417263984680176 ;  /* 0xbeb8aa4900027423 */ /* 0x040fe20000010002 */
[----:B------:R-:W5:Y:S03]  /*1d1b0*/  LDL.LU R10, [R1+0x2b0] ;  /* 0x0002b000010a7983 */ /* 0x000f660000300800 */
[C---:B------:R-:W-:Y:S01]  /*1d1c0*/  FFMA.FTZ R2, R0.reuse, R2, 0.48089820146560668945 ;  /* 0x3ef6384a00027423 */ /* 0x040fe20000010002 */
[----:B------:R-:W5:Y:S03]  /*1d1d0*/  LDL.LU R9, [R1+0x2b4] ;  /* 0x0002b40001097983 */ /* 0x000f660000300800 */
[C---:B------:R-:W-:Y:S01]  /*1d1e0*/  FFMA.FTZ R2, R0.reuse, R2, -0.72134751081466674805 ;  /* 0xbf38aa3b00027423 */ /* 0x040fe20000010002 */
[----:B------:R-:W5:Y:S03]  /*1d1f0*/  LDL.LU R8, [R1+0x290] ;  /* 0x0002900001087983 */ /* 0x000f660000300800 */
[C---:B------:R-:W-:Y:S01]  /*1d200*/  FMUL R2, R0.reuse, R2 ;  /* 0x0000000200027220 */ /* 0x040fe20000400000 */
[----:B------:R-:W5:Y:S03]  /*1d210*/  LDL.LU R7, [R1+0x294] ;  /* 0x0002940001077983 */ /* 0x000f660000300800 */
[C---:B------:R-:W-:Y:S01]  /*1d220*/  FMUL R2, R0.reuse, R2 ;  /* 0x0000000200027220 */ /* 0x040fe20000400000 */
[----:B------:R-:W5:Y:S03]  /*1d230*/  LDL.LU R6, [R1+0x260] ;  /* 0x0002600001067983 */ /* 0x000f660000300800 */
[----:B------:R-:W-:Y:S01]  /*1d240*/  FFMA.FTZ R0, R0, 1.4426950216293334961, R2 ;  /* 0x3fb8aa3b00007823 */ /* 0x000fe20000010002 */
[----:B------:R-:W5:Y:S03]  /*1d250*/  LDL.LU R5, [R1+0x264] ;  /* 0x0002640001057983 */ /* 0x000f660000300800 */
[----:B------:R-:W-:Y:S01]  /*1d260*/  FADD R92, R4, R0 ;  /* 0x00000000045c7221 */ /* 0x000fe20000000000 */
[----:B------:R-:W-:Y:S01]  /*1d270*/  IADD3 R0, PT, PT, R24, -0x3f3504f3, RZ ;  /* 0xc0cafb0d18007810 */ /* 0x000fe20007ffe0ff */
[----:B------:R-:W-:-:S03]  /*1d280*/  @P2 IMAD.MOV.U32 R2, RZ, RZ, 0x7f800000 ;  /* 0x7f800000ff022424 */ /* 0x000fc600078e00ff */
[----:B------:R-:W-:Y:S01]  /*1d290*/  LOP3.LUT R0, R0, 0xff800000, RZ, 0xc0, !PT ;  /* 0xff80000000007812 */ /* 0x000fe200078ec0ff */
[----:B------:R-:W-:Y:S01]  /*1d2a0*/  @P2 FFMA.FTZ R92, R21, R2, +INF ;  /* 0x7f800000155c2423 */ /* 0x000fe20000010002 */
[----:B------:R-:W-:Y:S02]  /*1d2b0*/  FSEL R2, RZ, -23, P3 ;  /* 0xc1b80000ff027808 */ /* 0x000fe40001800000 */
[-C--:B------:R-:W-:Y:S02]  /*1d2c0*/  IADD3 R3, PT, PT, R24, -R0.reuse, RZ ;  /* 0x8000000018037210 */ /* 0x080fe40007ffe0ff */
[----:B------:R-:W-:-:S05]  /*1d2d0*/  I2FP.F32.S32 R0, R0 ;  /* 0x0000000000007245 */ /* 0x000fca0000201400 */
[----:B------:R-:W-:Y:S01]  /*1d2e0*/  FFMA.FTZ R4, R0, 1.1920928955078125e-07, R2 ;  /* 0x3400000000047823 */ /* 0x000fe20000010002 */
        /* <DEDUP_REMOVED lines=12> */
[----:B------:R-:W-:-:S04]  /*1d3b0*/  FFMA.FTZ R0, R0, 1.4426950216293334961, R2 ;  /* 0x3fb8aa3b00007823 */ /* 0x000fc80000010002 */
[----:B------:R-:W-:Y:S02]  /*1d3c0*/  FADD R87, R4, R0 ;  /* 0x0000000004577221 */ /* 0x000fe40000000000 */
[----:B------:R-:W5:Y:S04]  /*1d3d0*/  LDL.LU R4, [R1+0x240] ;  /* 0x0002400001047983 */ /* 0x000f680000300800 */
[----:B------:R-:W5:Y:S01]  /*1d3e0*/  LDL.LU R3, [R1+0x244] ;  /* 0x0002440001037983 */ /* 0x000f620000300800 */
[----:B------:R-:W-:Y:S02]  /*1d3f0*/  ISETP.GE.U32.AND P2, PT, R24, 0x7f800000, PT ;  /* 0x7f8000001800780c */ /* 0x000fe40003f46070 */
[----:B------:R-:W-:Y:S02]  /*1d400*/  FSETP.NEU.AND P4, PT, R20, RZ, PT ;  /* 0x000000ff1400720b */ /* 0x000fe40003f8d000 */
[----:B------:R-:W-:-:S02]  /*1d410*/  LOP3.LUT R28, R28, 0xff7fffff, RZ, 0xc0, !PT ;  /* 0xff7fffff1c1c7812 */ /* 0x000fc400078ec0ff */
[----:B------:R-:W-:-:S07]  /*1d420*/  FSETP.NEU.AND P5, PT, R23, RZ, PT ;  /* 0x000000ff1700720b */ /* 0x000fce0003fad000 */
[----:B------:R-:W-:-:S04]  /*1d430*/  @P2 IMAD.MOV.U32 R0, RZ, RZ, 0x7f800000 ;  /* 0x7f800000ff002424 */ /* 0x000fc800078e00ff */
[----:B------:R-:W-:Y:S01]  /*1d440*/  @P2 FFMA.FTZ R87, R24, R0, +INF ;  /* 0x7f80000018572423 */ /* 0x000fe20000010000 */
[----:B------:R-:W-:-:S04]  /*1d450*/  @P4 LOP3.LUT R28, R28, 0x800000, RZ, 0xfc, !PT ;  /* 0x008000001c1c4812 */ /* 0x000fc800078efcff */
[----:B------:R-:W-:-:S04]  /*1d460*/  LOP3.LUT R28, R28, 0xfeffffff, RZ, 0xc0, !PT ;  /* 0xfeffffff1c1c7812 */ /* 0x000fc800078ec0ff */
[----:B------:R-:W-:Y:S02]  /*1d470*/  @P5 LOP3.LUT R28, R28, 0x1000000, RZ, 0xfc, !PT ;  /* 0x010000001c1c5812 */ /* 0x000fe400078efcff */
[----:B--2---:R-:W-:-:S04]  /*1d480*/  MOV R0, R31 ;  /* 0x0000001f00007202 */ /* 0x004fc80000000f00 */
[C---:B------:R-:W-:Y:S02]  /*1d490*/  FSETP.GT.AND P4, PT, |R0|.reuse, 8.50705917302346158658e+37, PT ;  /* 0x7e8000000000780b */ /* 0x040fe40003f84200 */
[C---:B------:R-:W-:Y:S01]  /*1d4a0*/  FSETP.GEU.AND P3, PT, |R0|.reuse, 1.175494350822287508e-38, PT ;  /* 0x008000000000780b */ /* 0x040fe20003f6e200 */
[----:B------:R-:W-:Y:S02]  /*1d4b0*/  IMAD.MOV.U32 R2, RZ, RZ, R30 ;  /* 0x000000ffff027224 */ /* 0x000fe400078e001e */
[C---:B------:R-:W-:Y:S01]  /*1d4c0*/  FMUL R22, R0.reuse, 8388608 ;  /* 0x4b00000000167820 */ /* 0x040fe20000400000 */
[----:B------:R-:W-:Y:S02]  /*1d4d0*/  FSETP.GEU.AND P2, PT, R0, 1.175494350822287508e-38, PT ;  /* 0x008000000000780b */ /* 0x000fe40003f4e000 */
[----:B------:R-:W-:Y:S02]  /*1d4e0*/  FSETP.GT.AND P5, PT, |R2|, 8.50705917302346158658e+37, PT ;  /* 0x7e8000000200780b */ /* 0x000fe40003fa4200 */
[----:B------:R-:W-:-:S03]  /*1d4f0*/  FSEL R22, R22, R0, !P2 ;  /* 0x0000000016167208 */ /* 0x000fc60005000000 */
[----:B------:R-:W-:Y:S01]  /*1d500*/  @P4 FMUL R0, R0, 0.25 ;  /* 0x3e80000000004820 */ /* 0x000fe20000400000 */
[----:B------:R-:W-:Y:S01]  /*1d510*/  FSETP.GEU.AND P6, PT, |R2|, 1.175494350822287508e-38, PT ;  /* 0x008000000200780b */ /* 0x000fe20003fce200 */
[----:B---3--:R-:W-:Y:S01]  /*1d520*/  @P4 FMUL R19, R19, 0.25 ;  /* 0x3e80000013134820 */ /* 0x008fe20000400000 */
[----:B----4-:R-:W-:Y:S01]  /*1d530*/  @P4 FMUL R18, R18, 0.25 ;  /* 0x3e80000012124820 */ /* 0x010fe20000400000 */
[----:B------:R-:W-:Y:S01]  /*1d540*/  @!P3 FMUL R0, R0, 16777216 ;  /* 0x4b8000000000b820 */ /* 0x000fe20000400000 */
[----:B------:R-:W-:Y:S01]  /*1d550*/  FMUL R20, R2, 8388608 ;  /* 0x4b00000002147820 */ /* 0x000fe20000400000 */
[----:B-----5:R-:W-:Y:S01]  /*1d560*/  @P4 FMUL R17, R17, 0.25 ;  /* 0x3e80000011114820 */ /* 0x020fe20000400000 */
[----:B------:R-:W-:Y:S01]  /*1d570*/  @P4 FMUL R16, R16, 0.25 ;  /* 0x3e80000010104820 */ /* 0x000fe20000400000 */
[----:B------:R-:W-:Y:S01]  /*1d580*/  @P4 FMUL R15, R15, 0.25 ;  /* 0x3e8000000f0f4820 */ /* 0x000fe20000400000 */
[----:B------:R-:W-:Y:S01]  /*1d590*/  @P4 FMUL R14, R14, 0.25 ;  /* 0x3e8000000e0e4820 */ /* 0x000fe20000400000 */
[----:B------:R-:W-:Y:S01]  /*1d5a0*/  @P4 FMUL R12, R12, 0.25 ;  /* 0x3e8000000c0c4820 */ /* 0x000fe20000400000 */
[----:B------:R-:W-:Y:S01]  /*1d5b0*/  @P4 FMUL R11, R11, 0.25 ;  /* 0x3e8000000b0b4820 */ /* 0x000fe20000400000 */
[----:B------:R-:W-:Y:S01]  /*1d5c0*/  FSETP.GEU.AND P4, PT, R2, 1.175494350822287508e-38, PT ;  /* 0x008000000200780b */ /* 0x000fe20003f8e000 */
[----:B------:R-:W0:Y:S03]  /*1d5d0*/  MUFU.RCP R0, R0 ;  /* 0x0000000000007308 */ /* 0x000e260000001000 */
[----:B------:R-:W-:Y:S01]  /*1d5e0*/  FSEL R20, R20, R2, !P4 ;  /* 0x0000000214147208 */ /* 0x000fe20006000000 */
[----:B------:R-:W-:-:S04]  /*1d5f0*/  @P5 FMUL R2, R2, 0.25 ;  /* 0x3e80000002025820 */ /* 0x000fc80000400000 */
[----:B------:R-:W-:Y:S01]  /*1d600*/  @!P6 FMUL R2, R2, 16777216 ;  /* 0x4b8000000202e820 */ /* 0x000fe20000400000 */
[----:B------:R-:W-:Y:S01]  /*1d610*/  @!P3 FMUL R15, R15, 16777216 ;  /* 0x4b8000000f0fb820 */ /* 0x000fe20000400000 */
[----:B------:R-:W-:-:S04]  /*1d620*/  @!P3 FMUL R14, R14, 16777216 ;  /* 0x4b8000000e0eb820 */ /* 0x000fc80000400000 */
[----:B------:R-:W1:Y:S01]  /*1d630*/  MUFU.RCP R2, R2 ;  /* 0x0000000200027308 */ /* 0x000e620000001000 */
[----:B------:R-:W-:Y:S01]  /*1d640*/  @!P3 FMUL R12, R12, 16777216 ;  /* 0x4b8000000c0cb820 */ /* 0x000fe20000400000 */
[----:B------:R-:W-:Y:S01]  /*1d650*/  @!P3 FMUL R11, R11, 16777216 ;  /* 0x4b8000000b0bb820 */ /* 0x000fe20000400000 */
[----:B------:R-:W-:Y:S01]  /*1d660*/  @!P3 FMUL R16, R16, 16777216 ;  /* 0x4b8000001010b820 */ /* 0x000fe20000400000 */
[C---:B0-----:R-:W-:Y:S01]  /*1d670*/  FMUL R27, R0.reuse, R15 ;  /* 0x0000000f001b7220 */ /* 0x041fe20000400000 */
[C---:B------:R-:W-:Y:S01]  /*1d680*/  FMUL R15, R0.reuse, R14 ;  /* 0x0000000e000f7220 */ /* 0x040fe20000400000 */
[C---:B------:R-:W-:Y:S01]  /*1d690*/  FMUL R14, R0.reuse, R12 ;  /* 0x0000000c000e7220 */ /* 0x040fe20000400000 */
[C---:B------:R-:W-:Y:S01]  /*1d6a0*/  FMUL R12, R0.reuse, R11 ;  /* 0x0000000b000c7220 */ /* 0x040fe20000400000 */
[----:B------:R-:W-:Y:S01]  /*1d6b0*/  @!P3 FMUL R17, R17, 16777216 ;  /* 0x4b8000001111b820 */ /* 0x000fe20000400000 */
[----:B------:R-:W-:Y:S01]  /*1d6c0*/  FMUL R11, R0, R16 ;  /* 0x00000010000b7220 */ /* 0x000fe20000400000 */
[----:B------:R-:W-:Y:S01]  /*1d6d0*/  @!P3 FMUL R18, R18, 16777216 ;  /* 0x4b8000001212b820 */ /* 0x000fe20000400000 */
[----:B------:R-:W-:Y:S01]  /*1d6e0*/  STL [R1+0x2c0], R27 ;  /* 0x0002c01b01007387 */ /* 0x000fe20000100800 */
[----:B------:R-:W-:Y:S01]  /*1d6f0*/  @!P3 FMUL R19, R19, 16777216 ;  /* 0x4b8000001313b820 */ /* 0x000fe20000400000 */
[----:B------:R-:W-:-:S02]  /*1d700*/  @P5 FMUL R5, R5, 0.25 ;  /* 0x3e80000005055820 */ /* 0x000fc40000400000 */
[----:B------:R-:W-:Y:S01]  /*1d710*/  STL [R1+0x2bc], R15 ;  /* 0x0002bc0f01007387 */ /* 0x000fe20000100800 */
[----:B------:R-:W-:-:S03]  /*1d720*/  @P5 FMUL R6, R6, 0.25 ;  /* 0x3e80000006065820 */ /* 0x000fc60000400000 */
[----:B------:R0:W-:Y:S01]  /*1d730*/  STL [R1+0x2b8], R14 ;  /* 0x0002b80e01007387 */ /* 0x0001e20000100800 */
[----:B------:R-:W-:-:S03]  /*1d740*/  @!P6 FMUL R5, R5, 16777216 ;  /* 0x4b8000000505e820 */ /* 0x000fc60000400000 */
[----:B------:R2:W-:Y:S01]  /*1d750*/  STL [R1+0x2b0], R12 ;  /* 0x0002b00c01007387 */ /* 0x0005e20000100800 */
[----:B------:R-:W-:-:S03]  /*1d760*/  @P5 FMUL R7, R7, 0.25 ;  /* 0x3e80000007075820 */ /* 0x000fc60000400000 */
[----:B------:R3:W-:Y:S01]  /*1d770*/  STL [R1+0x254], R11 ;  /* 0x0002540b01007387 */ /* 0x0007e20000100800 */
[C---:B0-----:R-:W-:Y:S01]  /*1d780*/  FMUL R14, R0.reuse, R17 ;  /* 0x00000011000e7220 */ /* 0x041fe20000400000 */
[----:B--2---:R-:W-:Y:S01]  /*1d790*/  FMUL R12, R0, R18 ;  /* 0x00000012000c7220 */ /* 0x004fe20000400000 */
[----:B------:R-:W-:Y:S01]  /*1d7a0*/  @P5 FMUL R8, R8, 0.25 ;  /* 0x3e80000008085820 */ /* 0x000fe20000400000 */
[----:B---3--:R-:W-:Y:S01]  /*1d7b0*/  FMUL R11, R0, R19 ;  /* 0x00000013000b7220 */ /* 0x008fe20000400000 */
[----:B------:R-:W-:Y:S01]  /*1d7c0*/  @!P6 FMUL R6, R6, 16777216 ;  /* 0x4b8000000606e820 */ /* 0x000fe20000400000 */
[----:B------:R-:W-:Y:S01]  /*1d7d0*/  STL [R1+0x24c], R14 ;  /* 0x00024c0e01007387 */ /* 0x000fe20000100800 */
[----:B------:R-:W-:Y:S01]  /*1d7e0*/  @P5 FMUL R9, R9, 0.25 ;  /* 0x3e80000009095820 */ /* 0x000fe20000400000 */
[----:B------:R-:W-:Y:S02]  /*1d7f0*/  @!P6 FMUL R7, R7, 16777216 ;  /* 0x4b8000000707e820 */ /* 0x000fe40000400000 */
[----:B------:R-:W-:Y:S01]  /*1d800*/  STL [R1+0x250], R12 ;  /* 0x0002500c01007387 */ /* 0x000fe20000100800 */
[----:B------:R-:W-:-:S03]  /*1d810*/  @!P6 FMUL R8, R8, 16777216 ;  /* 0x4b8000000808e820 */ /* 0x000fc60000400000 */
[----:B------:R-:W-:Y:S01]  /*1d820*/  STL [R1+0x248], R11 ;  /* 0x0002480b01007387 */ /* 0x000fe20000100800 */
[----:B------:R-:W-:Y:S01]  /*1d830*/  @!P6 FMUL R9, R9, 16777216 ;  /* 0x4b8000000909e820 */ /* 0x000fe20000400000 */
[----:B------:R-:W-:-:S04]  /*1d840*/  @P5 FMUL R10, R10, 0.25 ;  /* 0x3e8000000a0a5820 */ /* 0x000fc80000400000 */
[----:B------:R-:W-:Y:S01]  /*1d850*/  @!P6 FMUL R10, R10, 16777216 ;  /* 0x4b8000000a0ae820 */ /* 0x000fe20000400000 */
[----:B------:R-:W-:Y:S01]  /*1d860*/  @P5 FMUL R4, R4, 0.25 ;  /* 0x3e80000004045820 */ /* 0x000fe20000400000 */
[----:B------:R-:W-:-:S03]  /*1d870*/  @P5 FMUL R3, R3, 0.25 ;  /* 0x3e80000003035820 */ /* 0x000fc60000400000 */
[----:B------:R-:W-:Y:S01]  /*1d880*/  @!P6 FMUL R4, R4, 16777216 ;  /* 0x4b8000000404e820 */ /* 0x000fe20000400000 */
[----:B------:R-:W-:-:S03]  /*1d890*/  @!P6 FMUL R3, R3, 16777216 ;  /* 0x4b8000000303e820 */ /* 0x000fc60000400000 */
[C---:B-1----:R-:W-:Y:S01]  /*1d8a0*/  FMUL R4, R2.reuse, R4 ;  /* 0x0000000402047220 */ /* 0x042fe20000400000 */
[C---:B------:R-:W-:Y:S01]  /*1d8b0*/  FMUL R0, R2.reuse, R3 ;  /* 0x0000000302007220 */ /* 0x040fe20000400000 */
[----:B------:R-:W-:-:S04]  /*1d8c0*/  FMUL R3, R2, R5 ;  /* 0x0000000502037220 */ /* 0x000fc80000400000 */
[----:B------:R0:W-:Y:S04]  /*1d8d0*/  STL [R1+0x290], R0 ;  /* 0x0002900001007387 */ /* 0x0001e80000100800 */
[----:B------:R1:W-:Y:S01]  /*1d8e0*/  STL [R1+0x26c], R4 ;  /* 0x00026c0401007387 */ /* 0x0003e20000100800 */
[----:B0-----:R-:W-:-:S03]  /*1d8f0*/  FMUL R0, R2, R6 ;  /* 0x0000000602007220 */ /* 0x001fc60000400000 */
[----:B------:R0:W-:Y:S01]  /*1d900*/  STL [R1+0x280], R3 ;  /* 0x0002800301007387 */ /* 0x0001e20000100800 */
[----:B-1----:R-:W-:-:S03]  /*1d910*/  FMUL R4, R2, R7 ;  /* 0x0000000702047220 */ /* 0x002fc60000400000 */
[----:B------:R1:W-:Y:S01]  /*1d920*/  STL [R1+0x268], R0 ;  /* 0x0002680001007387 */ /* 0x0003e20000100800 */
[----:B0-----:R-:W-:-:S03]  /*1d930*/  FMUL R3, R2, R8 ;  /* 0x0000000802037220 */ /* 0x001fc60000400000 */
[----:B------:R-:W-:Y:S01]  /*1d940*/  STL [R1+0x244], R4 ;  /* 0x0002440401007387 */ /* 0x000fe20000100800 */
[----:B-1----:R-:W-:-:S03]  /*1d950*/  FMUL R0, R2, R9 ;  /* 0x0000000902007220 */ /* 0x002fc60000400000 */
[----:B------:R-:W-:Y:S04]  /*1d960*/  STL [R1+0x240], R3 ;  /* 0x0002400301007387 */ /* 0x000fe80000100800 */
[----:B------:R-:W2:Y:S01]  /*1d970*/  LDL.LU.64 R30, [R1+0x10] ;  /* 0x00001000011e7983 */ /* 0x000ea20000300a00 */
[----:B------:R-:W-:-:S03]  /*1d980*/  FMUL R2, R2, R10 ;  /* 0x0000000a02027220 */ /* 0x000fc60000400000 */
[----:B------:R0:W-:Y:S02]  /*1d990*/  STL [R1+0x23c], R0 ;  /* 0x00023c0001007387 */ /* 0x0001e40000100800 */
[----:B0-----:R-:W-:Y:S02]  /*1d9a0*/  IADD3 R0, PT, PT, R20, -0x3f3504f3, RZ ;  /* 0xc0cafb0d14007810 */ /* 0x001fe40007ffe0ff */
[----:B------:R0:W-:Y:S02]  /*1d9b0*/  STL [R1+0x238], R2 ;  /* 0x0002380201007387 */ /* 0x0001e40000100800 */
[----:B------:R-:W-:Y:S02]  /*1d9c0*/  LOP3.LUT R0, R0, 0xff800000, RZ, 0xc0, !PT ;  /* 0xff80000000007812 */ /* 0x000fe400078ec0ff */
[----:B------:R-:W3:Y:S01]  /*1d9d0*/  LDL.LU R10, [R1+0x378] ;  /* 0x00037800010a7983 */ /* 0x000ee20000300800 */
[----:B------:R-:W-:-:S03]  /*1d9e0*/  FSEL R23, RZ, -23, P4 ;  /* 0xc1b80000ff177808 */ /* 0x000fc60002000000 */
[----:B------:R-:W4:Y:S01]  /*1d9f0*/  LDL.LU R9, [R1+0x37c] ;  /* 0x00037c0001097983 */ /* 0x000f220000300800 */
[----:B0-----:R-:W-:Y:S01]  /*1da00*/  I2FP.F32.S32 R2, R0 ;  /* 0x0000000000027245 */ /* 0x001fe20000201400 */
[----:B------:R-:W-:Y:S02]  /*1da10*/  IMAD.IADD R0, R20, 0x1, -R0 ;  /* 0x0000000114007824 */ /* 0x000fe400078e0a00 */
[----:B------:R-:W5:Y:S02]  /*1da20*/  LDL.LU R8, [R1+0x368] ;  /* 0x0003680001087983 */ /* 0x000f640000300800 */
[----:B------:R-:W-:Y:S01]  /*1da30*/  FADD R0, R0, -1 ;  /* 0xbf80000000007421 */ /* 0x000fe20000000000 */
[----:B------:R-:W-:Y:S01]  /*1da40*/  FFMA.FTZ R3, R2, 1.1920928955078125e-07, R23 ;  /* 0x3400000002037823 */ /* 0x000fe20000010017 */
[----:B------:R-:W3:Y:S02]  /*1da50*/  LDL.LU R7, [R1+0x36c] ;  /* 0x00036c0001077983 */ /* 0x000ee40000300800 */
[----:B------:R-:W-:-:S02]  /*1da60*/  FFMA.FTZ R2, R0, R25, -0.16845393180847167969 ;  /* 0xbe2c7f3000027423 */ /* 0x000fc40000010019 */
[----:B------:R-:W4:Y:S02]  /*1da70*/  LDL.LU R6, [R1+0x228] ;  /* 0x0002280001067983 */ /* 0x000f240000300800 */
[C---:B------:R-:W-:Y:S02]  /*1da80*/  FFMA.FTZ R2, R0.reuse, R2, 0.1716887056827545166 ;  /* 0x3e2fcf2a00027423 */ /* 0x040fe40000010002 */
[----:B------:R-:W4:Y:S02]  /*1da90*/  LDL.LU R5, [R1+0x22c] ;  /* 0x00022c0001057983 */ /* 0x000f240000300800 */
[C---:B------:R-:W-:Y:S02]  /*1daa0*/  FFMA.FTZ R2, R0.reuse, R2, -0.17900948226451873779 ;  /* 0xbe374e4300027423 */ /* 0x040fe40000010002 */
[----:B------:R-:W4:Y:S02]  /*1dab0*/  LDL.LU R4, [R1+0x218] ;  /* 0x0002180001047983 */ /* 0x000f240000300800 */
        /* <DEDUP_REMOVED lines=9> */
[----:B------:R-:W-:Y:S01]  /*1db50*/  FADD R86, R3, R0 ;  /* 0x0000000003567221 */ /* 0x000fe20000000000 */
[----:B------:R-:W-:Y:S02]  /*1db60*/  FSEL R3, RZ, -23, P2 ;  /* 0xc1b80000ff037808 */ /* 0x000fe40001000000 */
[----:B------:R-:W-:-:S13]  /*1db70*/  ISETP.GE.U32.AND P2, PT, R20, 0x7f800000, PT ;  /* 0x7f8000001400780c */ /* 0x000fda0003f46070 */
[----:B------:R-:W-:-:S05]  /*1db80*/  @P2 MOV R0, 0x7f800000 ;  /* 0x7f80000000002802 */ /* 0x000fca0000000f00 */
[----:B------:R-:W-:Y:S01]  /*1db90*/  @P2 FFMA.FTZ R86, R20, R0, +INF ;  /* 0x7f80000014562423 */ /* 0x000fe20000010000 */
[----:B------:R-:W-:-:S05]  /*1dba0*/  VIADD R0, R22, 0xc0cafb0d ;  /* 0xc0cafb0d16007836 */ /* 0x000fca0000000000 */
[----:B------:R-:W-:-:S04]  /*1dbb0*/  LOP3.LUT R0, R0, 0xff800000, RZ, 0xc0, !PT ;  /* 0xff80000000007812 */ /* 0x000fc800078ec0ff */
[-C--:B------:R-:W-:Y:S02]  /*1dbc0*/  I2FP.F32.S32 R2, R0.reuse ;  /* 0x0000000000027245 */ /* 0x080fe40000201400 */
[----:B------:R-:W-:-:S05]  /*1dbd0*/  IADD3 R0, PT, PT, R22, -R0, RZ ;  /* 0x8000000016007210 */ /* 0x000fca0007ffe0ff */
[----:B------:R-:W-:Y:S01]  /*1dbe0*/  FADD R0, R0, -1 ;  /* 0xbf80000000007421 */ /* 0x000fe20000000000 */
[----:B------:R-:W-:-:S03]  /*1dbf0*/  FFMA.FTZ R3, R2, 1.1920928955078125e-07, R3 ;  /* 0x3400000002037823 */ /* 0x000fc60000010003 */
        /* <DEDUP_REMOVED lines=13> */
[----:B------:R-:W4:Y:S01]  /*1dcd0*/  LDL.LU R3, [R1+0x21c] ;  /* 0x00021c0001037983 */ /* 0x000f220000300800 */
[----:B------:R-:W-:-:S13]  /*1dce0*/  ISETP.GE.U32.AND P2, PT, R22, 0x7f800000, PT ;  /* 0x7f8000001600780c */ /* 0x000fda0003f46070 */
[----:B------:R-:W-:-:S04]  /*1dcf0*/  @P2 IMAD.MOV.U32 R0, RZ, RZ, 0x7f800000 ;  /* 0x7f800000ff002424 */ /* 0x000fc800078e00ff */
[----:B------:R-:W-:Y:S01]  /*1dd00*/  @P2 FFMA.FTZ R84, R22, R0, +INF ;  /* 0x7f80000016542423 */ /* 0x000fe20000010000 */
[----:B--2---:R-:W-:-:S05]  /*1dd10*/  IMAD.MOV.U32 R2, RZ, RZ, R31 ;  /* 0x000000ffff027224 */ /* 0x004fca00078e001f */
[C---:B------:R-:W-:Y:S02]  /*1dd20*/  FSETP.GT.AND P3, PT, |R2|.reuse, 8.50705917302346158658e+37, PT ;  /* 0x7e8000000200780b */ /* 0x040fe40003f64200 */
[C---:B------:R-:W-:Y:S01]  /*1dd30*/  FSETP.GEU.AND P4, PT, |R2|.reuse, 1.175494350822287508e-38, PT ;  /* 0x008000000200780b */ /* 0x040fe20003f8e200 */
[C---:B------:R-:W-:Y:S01]  /*1dd40*/  FMUL R18, R2.reuse, 8388608 ;  /* 0x4b00000002127820 */ /* 0x040fe20000400000 */
[----:B------:R-:W-:-:S04]  /*1dd50*/  FSETP.GEU.AND P2, PT, R2, 1.175494350822287508e-38, PT ;  /* 0x008000000200780b */ /* 0x000fc80003f4e000 */
[----:B------:R-:W-:-:S05]  /*1dd60*/  FSEL R18, R18, R2, !P2 ;  /* 0x0000000212127208 */ /* 0x000fca0005000000 */
[----:B------:R-:W-:-:S04]  /*1dd70*/  @P3 FMUL R2, R2, 0.25 ;  /* 0x3e80000002023820 */ /* 0x000fc80000400000 */
[----:B------:R-:W-:-:S06]  /*1dd80*/  @!P4 FMUL R2, R2, 16777216 ;  /* 0x4b8000000202c820 */ /* 0x000fcc0000400000 */
[----:B------:R-:W0:Y:S01]  /*1dd90*/  MUFU.RCP R2, R2 ;  /* 0x0000000200027308 */ /* 0x000e220000001000 */
[----:B-----5:R-:W-:Y:S01]  /*1dda0*/  @P3 FMUL R8, R8, 0.25 ;  /* 0x3e80000008083820 */ /* 0x020fe20000400000 */
[----:B---3--:R-:W-:Y:S01]  /*1ddb0*/  @P3 FMUL R7, R7, 0.25 ;  /* 0x3e80000007073820 */ /* 0x008fe20000400000 */
[----:B----4-:R-:W-:Y:S01]  /*1ddc0*/  @P3 FMUL R6, R6, 0.25 ;  /* 0x3e80000006063820 */ /* 0x010fe20000400000 */
[----:B------:R-:W-:Y:S01]  /*1ddd0*/  @P3 FMUL R5, R5, 0.25 ;  /* 0x3e80000005053820 */ /* 0x000fe20000400000 */
[----:B------:R-:W-:-:S03]  /*1dde0*/  @P3 FMUL R4, R4, 0.25 ;  /* 0x3e80000004043820 */ /* 0x000fc60000400000 */
[----:B------:R-:W-:Y:S01]  /*1ddf0*/  @!P4 FMUL R5, R5, 16777216 ;  /* 0x4b8000000505c820 */ /* 0x000fe20000400000 */
[----:B------:R-:W-:Y:S01]  /*1de00*/  @!P4 FMUL R4, R4, 16777216 ;  /* 0x4b8000000404c820 */ /* 0x000fe20000400000 */
[----:B------:R-:W-:Y:S01]  /*1de10*/  @!P4 FMUL R6, R6, 16777216 ;  /* 0x4b8000000606c820 */ /* 0x000fe20000400000 */
[----:B------:R-:W-:Y:S02]  /*1de20*/  @P3 FMUL R9, R9, 0.25 ;  /* 0x3e80000009093820 */ /* 0x000fe40000400000 */
[C---:B0-----:R-:W-:Y:S01]  /*1de30*/  FMUL R11, R2.reuse, R4 ;  /* 0x00000004020b7220 */ /* 0x041fe20000400000 */
[----:B------:R-:W-:Y:S01]  /*1de40*/  FMUL R4, R2, R5 ;  /* 0x0000000502047220 */ /* 0x000fe20000400000 */
[----:B------:R-:W-:Y:S01]  /*1de50*/  @P3 FMUL R10, R10, 0.25 ;  /* 0x3e8000000a0a3820 */ /* 0x000fe20000400000 */
[----:B------:R-:W-:Y:S01]  /*1de60*/  @!P4 FMUL R7, R7, 16777216 ;  /* 0x4b8000000707c820 */ /* 0x000fe20000400000 */
[----:B------:R-:W-:Y:S01]  /*1de70*/  @!P4 FMUL R8, R8, 16777216 ;  /* 0x4b8000000808c820 */ /* 0x000fe20000400000 */
[----:B------:R-:W-:Y:S01]  /*1de80*/  @!P4 FMUL R9, R9, 16777216 ;  /* 0x4b8000000909c820 */ /* 0x000fe20000400000 */
[----:B------:R-:W-:Y:S01]  /*1de90*/  @!P4 FMUL R10, R10, 16777216 ;  /* 0x4b8000000a0ac820 */ /* 0x000fe20000400000 */
[----:B------:R-:W-:Y:S01]  /*1dea0*/  FMUL R5, R2, R7 ;  /* 0x0000000702057220 */ /* 0x000fe20000400000 */
[----:B------:R-:W-:-:S04]  /*1deb0*/  @P3 FMUL R3, R3, 0.25 ;  /* 0x3e80000003033820 */ /* 0x000fc80000400000 */
[----:B------:R-:W-:-:S04]  /*1dec0*/  @!P4 FMUL R3, R3, 16777216 ;  /* 0x4b8000000303c820 */ /* 0x000fc80000400000 */
[----:B------:R-:W-:-:S05]  /*1ded0*/  FMUL R3, R2, R3 ;  /* 0x0000000302037220 */ /* 0x000fca0000400000 */
[----:B------:R0:W-:Y:S04]  /*1dee0*/  STL [R1+0x2b4], R3 ;  /* 0x0002b40301007387 */ /* 0x0001e80000100800 */
[----:B------:R-:W-:Y:S01]  /*1def0*/  STL [R1+0x29c], R11 ;  /* 0x00029c0b01007387 */ /* 0x000fe20000100800 */
[----:B0-----:R-:W-:-:S03]  /*1df00*/  FMUL R3, R2, R6 ;  /* 0x0000000602037220 */ /* 0x001fc60000400000 */
[----:B------:R0:W-:Y:S04]  /*1df10*/  STL [R1+0x298], R4 ;  /* 0x0002980401007387 */ /* 0x0001e80000100800 */
[----:B------:R1:W-:Y:S01]  /*1df20*/  STL [R1+0x294], R3 ;  /* 0x0002940301007387 */ /* 0x0003e20000100800 */
[----:B0-----:R-:W-:-:S03]  /*1df30*/  FMUL R4, R2, R8 ;  /* 0x0000000802047220 */ /* 0x001fc60000400000 */
[----:B------:R0:W-:Y:S01]  /*1df40*/  STL [R1+0x234], R5 ;  /* 0x0002340501007387 */ /* 0x0001e20000100800 */
[C---:B-1----:R-:W-:Y:S01]  /*1df50*/  FMUL R3, R2.reuse, R9 ;  /* 0x0000000902037220 */ /* 0x042fe20000400000 */
[----:B------:R-:W-:Y:S02]  /*1df60*/  FMUL R2, R2, R10 ;  /* 0x0000000a02027220 */ /* 0x000fe40000400000 */
[----:B------:R1:W-:Y:S04]  /*1df70*/  STL [R1+0x230], R4 ;  /* 0x0002300401007387 */ /* 0x0003e80000100800 */
[----:B------:R-:W2:Y:S04]  /*1df80*/  LDL.LU R9, [R1+0x370] ;  /* 0x0003700001097983 */ /* 0x000ea80000300800 */
[----:B------:R3:W-:Y:S04]  /*1df90*/  STL [R1+0x22c], R3 ;  /* 0x00022c0301007387 */ /* 0x0007e80000100800 */
[----:B------:R4:W-:Y:S04]  /*1dfa0*/  STL [R1+0x228], R2 ;  /* 0x0002280201007387 */ /* 0x0009e80000100800 */
[----:B------:R-:W5:Y:S04]  /*1dfb0*/  LDL.LU R8, [R1+0x374] ;  /* 0x0003740001087983 */ /* 0x000f680000300800 */
[----:B------:R-:W5:Y:S04]  /*1dfc0*/  LDL.LU R7, [R1+0x360] ;  /* 0x0003600001077983 */ /* 0x000f680000300800 */
[----:B------:R-:W5:Y:S04]  /*1dfd0*/  LDL.LU R6, [R1+0x364] ;  /* 0x0003640001067983 */ /* 0x000f680000300800 */
[----:B0-----:R-:W5:Y:S04]  /*1dfe0*/  LDL.LU R5, [R1+0x220] ;  /* 0x0002200001057983 */ /* 0x001f680000300800 */
[----:B-1----:R-:W5:Y:S04]  /*1dff0*/  LDL.LU R4, [R1+0x224] ;  /* 0x0002240001047983 */ /* 0x002f680000300800 */
[----:B---3--:R-:W3:Y:S04]  /*1e000*/  LDL.LU R3, [R1+0x210] ;  /* 0x0002100001037983 */ /* 0x008ee80000300800 */
[----:B----4-:R-:W4:Y:S01]  /*1e010*/  LDL.LU R2, [R1+0x214] ;  /* 0x0002140001027983 */ /* 0x010f220000300800 */
[----:B------:R-:W-:-:S04]  /*1e020*/  MOV R0, R30 ;  /* 0x0000001e00007202 */ /* 0x000fc80000000f00 */
        /* <DEDUP_REMOVED lines=8> */
[----:B------:R-:W-:Y:S02]  /*1e0b0*/  FSEL R10, RZ, -23, P3 ;  /* 0xc1b80000ff0a7808 */ /* 0x000fe40001800000 */
[----:B------:R-:W-:Y:S02]  /*1e0c0*/  FSETP.NEU.AND P3, PT, R21, RZ, PT ;  /* 0x000000ff1500720b */ /* 0x000fe40003f6d000 */
[----:B------:R-:W-:-:S11]  /*1e0d0*/  LOP3.LUT R28, R28, 0xfffffffe, RZ, 0xc0, !PT ;  /* 0xfffffffe1c1c7812 */ /* 0x000fd600078ec0ff */
[----:B------:R-:W-:Y:S02]  /*1e0e0*/  @P3 LOP3.LUT R28, R28, 0x1, RZ, 0xfc, !PT ;  /* 0x000000011c1c3812 */ /* 0x000fe400078efcff */
[----:B------:R-:W-:Y:S01]  /*1e0f0*/  ISETP.GE.U32.AND P3, PT, R12, 0x7f800000, PT ;  /* 0x7f8000000c00780c */ /* 0x000fe20003f66070 */
[----:B--2---:R-:W-:-:S04]  /*1e100*/  @P4 FMUL R9, R9, 0.25 ;  /* 0x3e80000009094820 */ /* 0x004fc80000400000 */
[----:B------:R-:W-:Y:S01]  /*1e110*/  @!P5 FMUL R9, R9, 16777216 ;  /* 0x4b8000000909d820 */ /* 0x000fe20000400000 */
[----:B-----5:R-:W-:Y:S01]  /*1e120*/  @P4 FMUL R8, R8, 0.25 ;  /* 0x3e80000008084820 */ /* 0x020fe20000400000 */
[----:B------:R-:W-:Y:S01]  /*1e130*/  @P4 FMUL R6, R6, 0.25 ;  /* 0x3e80000006064820 */ /* 0x000fe20000400000 */
[----:B------:R-:W-:Y:S01]  /*1e140*/  @P4 FMUL R5, R5, 0.25 ;  /* 0x3e80000005054820 */ /* 0x000fe20000400000 */
[----:B------:R-:W-:Y:S01]  /*1e150*/  @P4 FMUL R4, R4, 0.25 ;  /* 0x3e80000004044820 */ /* 0x000fe20000400000 */
[----:B---3--:R-:W-:Y:S01]  /*1e160*/  @P4 FMUL R3, R3, 0.25 ;  /* 0x3e80000003034820 */ /* 0x008fe20000400000 */
[----:B----4-:R-:W-:-:S03]  /*1e170*/  @P4 FMUL R2, R2, 0.25 ;  /* 0x3e80000002024820 */ /* 0x010fc60000400000 */
[----:B------:R-:W-:Y:S01]  /*1e180*/  @!P5 FMUL R3, R3, 16777216 ;  /* 0x4b8000000303d820 */ /* 0x000fe20000400000 */
[----:B------:R-:W-:Y:S01]  /*1e190*/  @!P5 FMUL R2, R2, 16777216 ;  /* 0x4b8000000202d820 */ /* 0x000fe20000400000 */
[----:B------:R-:W-:Y:S01]  /*1e1a0*/  @!P5 FMUL R4, R4, 16777216 ;  /* 0x4b8000000404d820 */ /* 0x000fe20000400000 */
[----:B------:R-:W-:Y:S02]  /*1e1b0*/  @!P5 FMUL R5, R5, 16777216 ;  /* 0x4b8000000505d820 */ /* 0x000fe40000400000 */
[C---:B0-----:R-:W-:Y:S01]  /*1e1c0*/  FMUL R11, R0.reuse, R2 ;  /* 0x00000002000b7220 */ /* 0x041fe20000400000 */
[----:B------:R-:W-:Y:S01]  /*1e1d0*/  FMUL R2, R0, R3 ;  /* 0x0000000300027220 */ /* 0x000fe20000400000 */
[----:B------:R-:W-:Y:S01]  /*1e1e0*/  @!P5 FMUL R6, R6, 16777216 ;  /* 0x4b8000000606d820 */ /* 0x000fe20000400000 */
[----:B------:R-:W-:Y:S01]  /*1e1f0*/  @P4 FMUL R7, R7, 0.25 ;  /* 0x3e80000007074820 */ /* 0x000fe20000400000 */
[C---:B------:R-:W-:Y:S01]  /*1e200*/  FMUL R4, R0.reuse, R4 ;  /* 0x0000000400047220 */ /* 0x040fe20000400000 */
[----:B------:R-:W-:Y:S01]  /*1e210*/  STL [R1+0x264], R11 ;  /* 0x0002640b01007387 */ /* 0x000fe20000100800 */
[----:B------:R-:W-:-:S03]  /*1e220*/  FMUL R3, R0, R5 ;  /* 0x0000000500037220 */ /* 0x000fc60000400000 */
[----:B------:R0:W-:Y:S01]  /*1e230*/  STL [R1+0x260], R2 ;  /* 0x0002600201007387 */ /* 0x0001e20000100800 */
[----:B------:R-:W-:Y:S01]  /*1e240*/  @!P5 FMUL R7, R7, 16777216 ;  /* 0x4b8000000707d820 */ /* 0x000fe20000400000 */
[----:B------:R-:W-:Y:S02]  /*1e250*/  @!P5 FMUL R8, R8, 16777216 ;  /* 0x4b8000000808d820 */ /* 0x000fe40000400000 */
[----:B------:R1:W-:Y:S01]  /*1e260*/  STL [R1+0x25c], R4 ;  /* 0x00025c0401007387 */ /* 0x0003e20000100800 */
[----:B0-----:R-:W-:-:S03]  /*1e270*/  FMUL R2, R0, R6 ;  /* 0x0000000600027220 */ /* 0x001fc60000400000 */
[----:B------:R0:W-:Y:S01]  /*1e280*/  STL [R1+0x224], R3 ;  /* 0x0002240301007387 */ /* 0x0001e20000100800 */
[----:B-1----:R-:W-:-:S03]  /*1e290*/  FMUL R4, R0, R7 ;  /* 0x0000000700047220 */ /* 0x002fc60000400000 */
[----:B------:R1:W-:Y:S01]  /*1e2a0*/  STL [R1+0x21c], R2 ;  /* 0x00021c0201007387 */ /* 0x0003e20000100800 */
[C---:B0-----:R-:W-:Y:S01]  /*1e2b0*/  FMUL R3, R0.reuse, R8 ;  /* 0x0000000800037220 */ /* 0x041fe20000400000 */
[----:B-1----:R-:W-:Y:S01]  /*1e2c0*/  FMUL R2, R0, R9 ;  /* 0x0000000900027220 */ /* 0x002fe20000400000 */
[----:B------:R-:W-:Y:S01]  /*1e2d0*/  IADD3 R0, PT, PT, R12, -0x3f3504f3, RZ ;  /* 0xc0cafb0d0c007810 */ /* 0x000fe20007ffe0ff */
[----:B------:R-:W-:Y:S03]  /*1e2e0*/  STL [R1+0x218], R4 ;  /* 0x0002180401007387 */ /* 0x000fe60000100800 */
[----:B------:R-:W-:Y:S01]  /*1e2f0*/  LOP3.LUT R0, R0, 0xff800000, RZ, 0xc0, !PT ;  /* 0xff80000000007812 */ /* 0x000fe200078ec0ff */
[----:B------:R-:W2:Y:S04]  /*1e300*/  LDL.LU.64 R30, [R1+0x18] ;  /* 0x00001800011e7983 */ /* 0x000ea80000300a00 */
[----:B------:R-:W-:Y:S04]  /*1e310*/  STL [R1+0x214], R3 ;  /* 0x0002140301007387 */ /* 0x000fe80000100800 */
[----:B------:R0:W-:Y:S02]  /*1e320*/  STL [R1+0x210], R2 ;  /* 0x0002100201007387 */ /* 0x0001e40000100800 */
[----:B0-----:R-:W-:Y:S01]  /*1e330*/  I2FP.F32.S32 R2, R0 ;  /* 0x0000000000027245 */ /* 0x001fe20000201400 */
[----:B------:R-:W-:-:S04]  /*1e340*/  IMAD.IADD R0, R12, 0x1, -R0 ;  /* 0x000000010c007824 */ /* 0x000fc800078e0a00 */
[----:B------:R-:W-:Y:S01]  /*1e350*/  FADD R0, R0, -1 ;  /* 0xbf80000000007421 */ /* 0x000fe20000000000 */
[----:B------:R-:W-:Y:S02]  /*1e360*/  FFMA.FTZ R3, R2, 1.1920928955078125e-07, R10 ;  /* 0x3400000002037823 */ /* 0x000fe4000001000a */
[----:B------:R-:W3:Y:S01]  /*1e370*/  LDL.LU R10, [R1+0x208] ;  /* 0x00020800010a7983 */ /* 0x000ee20000300800 */
[----:B------:R-:W-:-:S03]  /*1e380*/  FFMA.FTZ R2, R0, R25, -0.16845393180847167969 ;  /* 0xbe2c7f3000027423 */ /* 0x000fc60000010019 */
[----:B------:R-:W4:Y:S01]  /*1e390*/  LDL.LU R9, [R1+0x20c] ;  /* 0x00020c0001097983 */ /* 0x000f220000300800 */
[----:B------:R-:W-:-:S03]  /*1e3a0*/  FFMA.FTZ R2, R0, R2, 0.1716887056827545166 ;  /* 0x3e2fcf2a00027423 */ /* 0x000fc60000010002 */
[----:B------:R-:W5:Y:S01]  /*1e3b0*/  LDL.LU R8, [R1+0x1f8] ;  /* 0x0001f80001087983 */ /* 0x000f620000300800 */
[----:B------:R-:W-:-:S03]  /*1e3c0*/  FFMA.FTZ R2, R0, R2, -0.17900948226451873779 ;  /* 0xbe374e4300027423 */ /* 0x000fc60000010002 */
[----:B------:R-:W5:Y:S01]  /*1e3d0*/  LDL.LU R7, [R1+0x1fc] ;  /* 0x0001fc0001077983 */ /* 0x000f620000300800 */
[----:B------:R-:W-:-:S03]  /*1e3e0*/  FFMA.FTZ R2, R0, R2, 0.20512372255325317383 ;  /* 0x3e520bf400027423 */ /* 0x000fc60000010002 */
[----:B------:R-:W5:Y:S01]  /*1e3f0*/  LDL.LU R6, [R1+0x1e8] ;  /* 0x0001e80001067983 */ /* 0x000f620000300800 */
[----:B------:R-:W-:-:S03]  /*1e400*/  FFMA.FTZ R2, R0, R2, -0.24046532809734344482 ;  /* 0xbe763c8b00027423 */ /* 0x000fc60000010002 */
[----:B------:R-:W5:Y:S01]  /*1e410*/  LDL.LU R5, [R1+0x1ec] ;  /* 0x0001ec0001057983 */ /* 0x000f620000300800 */
        /* <DEDUP_REMOVED lines=8> */
[----:B------:R-:W-:-:S05]  /*1e4a0*/  @P3 MOV R0, 0x7f800000 ;  /* 0x7f80000000003802 */ /* 0x000fca0000000f00 */
[----:B------:R-:W-:Y:S01]  /*1e4b0*/  @P3 FFMA.FTZ R80, R12, R0, +INF ;  /* 0x7f8000000c503423 */ /* 0x000fe20000010000 */
[----:B------:R-:W-:-:S05]  /*1e4c0*/  VIADD R0, R18, 0xc0cafb0d ;  /* 0xc0cafb0d12007836 */ /* 0x000fca0000000000 */
[----:B------:R-:W-:-:S04]  /*1e4d0*/  LOP3.LUT R0, R0, 0xff800000, RZ, 0xc0, !PT ;  /* 0xff80000000007812 */ /* 0x000fc800078ec0ff */
[-C--:B------:R-:W-:Y:S02]  /*1e4e0*/  I2FP.F32.S32 R2, R0.reuse ;  /* 0x0000000000027245 */ /* 0x080fe40000201400 */
[----:B------:R-:W-:Y:S02]  /*1e4f0*/  IADD3 R0, PT, PT, R18, -R0, RZ ;  /* 0x8000000012007210 */ /* 0x000fe40007ffe0ff */
[----:B------:R-:W-:-:S03]  /*1e500*/  FSEL R3, RZ, -23, P2 ;  /* 0xc1b80000ff037808 */ /* 0x000fc60001000000 */
[----:B------:R-:W-:Y:S02]  /*1e510*/  FADD R0, R0, -1 ;  /* 0xbf80000000007421 */ /* 0x000fe40000000000 */
[----:B------:R-:W-:Y:S02]  /*1e520*/  FFMA.FTZ R3, R2, 1.1920928955078125e-07, R3 ;  /* 0x3400000002037823 */ /* 0x000fe40000010003 */
        /* <DEDUP_REMOVED lines=27> */
[----:B---3--:R-:W-:Y:S01]  /*1e6e0*/  @P3 FMUL R10, R10, 0.25 ;  /* 0x3e8000000a0a3820 */ /* 0x008fe20000400000 */
[----:B----4-:R-:W-:Y:S01]  /*1e6f0*/  @P3 FMUL R9, R9, 0.25 ;  /* 0x3e80000009093820 */ /* 0x010fe20000400000 */
[----:B-----5:R-:W-:Y:S01]  /*1e700*/  @P3 FMUL R8, R8, 0.25 ;  /* 0x3e80000008083820 */ /* 0x020fe20000400000 */
        /* <DEDUP_REMOVED lines=8> */
[----:B------:R-:W-:Y:S01]  /*1e790*/  @!P4 FMUL R10, R10, 16777216 ;  /* 0x4b8000000a0ac820 */ /* 0x000fe20000400000 */
[----:B------:R-:W-:Y:S01]  /*1e7a0*/  @P3 FMUL R3, R3, 0.25 ;  /* 0x3e80000003033820 */ /* 0x000fe20000400000 */
[----:B------:R-:W-:-:S03]  /*1e7b0*/  @P3 FMUL R4, R4, 0.25 ;  /* 0x3e80000004043820 */ /* 0x000fc60000400000 */
[----:B------:R-:W-:Y:S01]  /*1e7c0*/  @!P4 FMUL R3, R3, 16777216 ;  /* 0x4b8000000303c820 */ /* 0x000fe20000400000 */
[----:B------:R-:W-:-:S03]  /*1e7d0*/  @!P4 FMUL R4, R4, 16777216 ;  /* 0x4b8000000404c820 */ /* 0x000fc60000400000 */
[C---:B0-----:R-:W-:Y:S01]  /*1e7e0*/  FMUL R11, R2.reuse, R3 ;  /* 0x00000003020b7220 */ /* 0x041fe20000400000 */
[C---:B------:R-:W-:Y:S01]  /*1e7f0*/  FMUL R14, R2.reuse, R4 ;  /* 0x00000004020e7220 */ /* 0x040fe20000400000 */
[C---:B------:R-:W-:Y:S01]  /*1e800*/  FMUL R4, R2.reuse, R5 ;  /* 0x0000000502047220 */ /* 0x040fe20000400000 */
[C---:B------:R-:W-:Y:S01]  /*1e810*/  FMUL R3, R2.reuse, R6 ;  /* 0x0000000602037220 */ /* 0x040fe20000400000 */
[C---:B------:R-:W-:Y:S02]  /*1e820*/  FMUL R5, R2.reuse, R7 ;  /* 0x0000000702057220 */ /* 0x040fe40000400000 */
[----:B------:R-:W-:Y:S04]  /*1e830*/  STL [R1+0x220], R14 ;  /* 0x0002200e01007387 */ /* 0x000fe80000100800 */
[----:B------:R-:W-:Y:S04]  /*1e840*/  STL [R1+0x20c], R11 ;  /* 0x00020c0b01007387 */ /* 0x000fe80000100800 */
[----:B------:R0:W-:Y:S04]  /*1e850*/  STL [R1+0x208], R4 ;  /* 0x0002080401007387 */ /* 0x0001e80000100800 */
[----:B------:R1:W-:Y:S01]  /*1e860*/  STL [R1+0x1fc], R3 ;  /* 0x0001fc0301007387 */ /* 0x0003e20000100800 */
[----:B0-----:R-:W-:-:S03]  /*1e870*/  FMUL R4, R2, R8 ;  /* 0x0000000802047220 */ /* 0x001fc60000400000 */
[----:B------:R-:W-:Y:S01]  /*1e880*/  STL [R1+0x1f8], R5 ;  /* 0x0001f80501007387 */ /* 0x000fe20000100800 */
[C---:B-1----:R-:W-:Y:S01]  /*1e890*/  FMUL R3, R2.reuse, R9 ;  /* 0x0000000902037220 */ /* 0x042fe20000400000 */
[----:B------:R-:W-:Y:S02]  /*1e8a0*/  FMUL R2, R2, R10 ;  /* 0x0000000a02027220 */ /* 0x000fe40000400000 */
[----:B------:R-:W-:Y:S04]  /*1e8b0*/  STL [R1+0x1ec], R4 ;  /* 0x0001ec0401007387 */ /* 0x000fe80000100800 */
[----:B------:R-:W2:Y:S04]  /*1e8c0*/  LDL.LU R9, [R1+0x200] ;  /* 0x0002000001097983 */ /* 0x000ea80000300800 */
[----:B------:R-:W-:Y:S04]  /*1e8d0*/  STL [R1+0x1e8], R3 ;  /* 0x0001e80301007387 */ /* 0x000fe80000100800 */
[----:B------:R0:W-:Y:S04]  /*1e8e0*/  STL [R1+0x1dc], R2 ;  /* 0x0001dc0201007387 */ /* 0x0001e80000100800 */
[----:B0-----:R-:W3:Y:S04]  /*1e8f0*/  LDL.LU R2, [R1+0x204] ;  /* 0x0002040001027983 */ /* 0x001ee80000300800 */
[----:B------:R-:W4:Y:S04]  /*1e900*/  LDL.LU R3, [R1+0x1f0] ;  /* 0x0001f00001037983 */ /* 0x000f280000300800 */
[----:B------:R-:W5:Y:S04]  /*1e910*/  LDL.LU R4, [R1+0x1f4] ;  /* 0x0001f40001047983 */ /* 0x000f680000300800 */
[----:B------:R-:W5:Y:S04]  /*1e920*/  LDL.LU R5, [R1+0x1e0] ;  /* 0x0001e00001057983 */ /* 0x000f680000300800 */
[----:B------:R-:W5:Y:S04]  /*1e930*/  LDL.LU R6, [R1+0x1e4] ;  /* 0x0001e40001067983 */ /* 0x000f680000300800 */
[----:B------:R-:W5:Y:S04]  /*1e940*/  LDL.LU R7, [R1+0x1d0] ;  /* 0x0001d00001077983 */ /* 0x000f680000300800 */
[----:B------:R-:W5:Y:S01]  /*1e950*/  LDL.LU R8, [R1+0x1d4] ;  /* 0x0001d40001087983 */ /* 0x000f620000300800 */
[----:B------:R-:W-:-:S02]  /*1e960*/  FSETP.NEU.AND P4, PT, R24, RZ, PT ;  /* 0x000000ff1800720b */ /* 0x000fc40003f8d000 */
[----:B------:R-:W-:Y:S02]  /*1e970*/  LOP3.LUT R28, R28, 0xffdfffff, RZ, 0xc0, !PT ;  /* 0xffdfffff1c1c7812 */ /* 0x000fe400078ec0ff */
[----:B------:R-:W-:-:S04]  /*1e980*/  MOV R0, R30 ;  /* 0x0000001e00007202 */ /* 0x000fc80000000f00 */
[----:B------:R-:W-:-:S05]  /*1e990*/  FSETP.GEU.AND P5, PT, |R0|, 1.175494350822287508e-38, PT ;  /* 0x008000000000780b */ /* 0x000fca0003fae200 */
[----:B------:R-:W-:Y:S02]  /*1e9a0*/  @P4 LOP3.LUT R28, R28, 0x200000, RZ, 0xfc, !PT ;  /* 0x002000001c1c4812 */ /* 0x000fe400078efcff */
[C---:B------:R-:W-:Y:S01]  /*1e9b0*/  FSETP.GT.AND P4, PT, |R0|.reuse, 8.50705917302346158658e+37, PT ;  /* 0x7e8000000000780b */ /* 0x040fe20003f84200 */
[C---:B------:R-:W-:Y:S01]  /*1e9c0*/  FMUL R11, R0.reuse, 8388608 ;  /* 0x4b000000000b7820 */ /* 0x040fe20000400000 */
[----:B------:R-:W-:-:S04]  /*1e9d0*/  FSETP.GEU.AND P3, PT, R0, 1.175494350822287508e-38, PT ;  /* 0x008000000000780b */ /* 0x000fc80003f6e000 */
[----:B------:R-:W-:-:S07]  /*1e9e0*/  FSEL R11, R11, R0, !P3 ;  /* 0x000000000b0b7208 */ /* 0x000fce0005800000 */
        /* <DEDUP_REMOVED lines=23> */
[C---:B0-----:R-:W-:Y:S01]  /*1eb60*/  FMUL R14, R0.reuse, R8 ;  /* 0x00000008000e7220 */ /* 0x041fe20000400000 */
[----:B------:R-:W-:Y:S01]  /*1eb70*/  FMUL R8, R0, R7 ;  /* 0x0000000700087220 */ /* 0x000fe20000400000 */
[----:B------:R-:W-:Y:S01]  /*1eb80*/  @!P5 FMUL R2, R2, 16777216 ;  /* 0x4b8000000202d820 */ /* 0x000fe20000400000 */
[C---:B------:R-:W-:Y:S01]  /*1eb90*/  FMUL R7, R0.reuse, R6 ;  /* 0x0000000600077220 */ /* 0x040fe20000400000 */
[C---:B------:R-:W-:Y:S01]  /*1eba0*/  FMUL R6, R0.reuse, R5 ;  /* 0x0000000500067220 */ /* 0x040fe20000400000 */
[C---:B------:R-:W-:Y:S01]  /*1ebb0*/  FMUL R5, R0.reuse, R4 ;  /* 0x0000000400057220 */ /* 0x040fe20000400000 */
[C---:B------:R-:W-:Y:S01]  /*1ebc0*/  FMUL R4, R0.reuse, R3 ;  /* 0x0000000300047220 */ /* 0x040fe20000400000 */
[C---:B------:R-:W-:Y:S01]  /*1ebd0*/  FMUL R3, R0.reuse, R2 ;  /* 0x0000000200037220 */ /* 0x040fe20000400000 */
[----:B------:R-:W-:Y:S01]  /*1ebe0*/  STL [R1+0x1f4], R14 ;  /* 0x0001f40e01007387 */ /* 0x000fe20000100800 */
[----:B------:R-:W-:Y:S01]  /*1ebf0*/  FMUL R2, R0, R9 ;  /* 0x0000000900027220 */ /* 0x000fe20000400000 */
[----:B------:R-:W-:-:S02]  /*1ec00*/  IADD3 R0, PT, PT, R11, -0x3f3504f3, RZ ;  /* 0xc0cafb0d0b007810 */ /* 0x000fc40007ffe0ff */
[----:B------:R-:W-:Y:S04]  /*1ec10*/  STL [R1+0x1f0], R8 ;  /* 0x0001f00801007387 */ /* 0x000fe80000100800 */
[----:B------:R-:W-:Y:S01]  /*1ec20*/  STL [R1+0x1e4], R7 ;  /* 0x0001e40701007387 */ /* 0x000fe20000100800 */
[----:B------:R-:W-:-:S03]  /*1ec30*/  LOP3.LUT R0, R0, 0xff800000, RZ, 0xc0, !PT ;  /* 0xff80000000007812 */ /* 0x000fc600078ec0ff */
[----:B------:R-:W-:Y:S04]  /*1ec40*/  STL [R1+0x1e0], R6 ;  /* 0x0001e00601007387 */ /* 0x000fe80000100800 */
[----:B------:R-:W-:Y:S04]  /*1ec50*/  STL [R1+0x1d8], R5 ;  /* 0x0001d80501007387 */ /* 0x000fe80000100800 */
[----:B------:R-:W-:Y:S04]  /*1ec60*/  STL [R1+0x1d0], R4 ;  /* 0x0001d00401007387 */ /* 0x000fe80000100800 */
[----:B------:R-:W2:Y:S04]  /*1ec70*/  LDL.LU.64 R30, [R1+0x20] ;  /* 0x00002000011e7983 */ /* 0x000ea80000300a00 */
[----:B------:R-:W-:Y:S04]  /*1ec80*/  STL [R1+0x1d4], R3 ;  /* 0x0001d40301007387 */ /* 0x000fe80000100800 */
[----:B------:R0:W-:Y:S02]  /*1ec90*/  STL [R1+0x15c], R2 ;  /* 0x00015c0201007387 */ /* 0x0001e40000100800 */
[----:B0-----:R-:W-:Y:S01]  /*1eca0*/  I2FP.F32.S32 R2, R0 ;  /* 0x0000000000027245 */ /* 0x001fe20000201400 */
[----:B------:R-:W-:-:S04]  /*1ecb0*/  IMAD.IADD R0, R11, 0x1, -R0 ;  /* 0x000000010b007824 */ /* 0x000fc800078e0a00 */
        /* <DEDUP_REMOVED lines=37> */
[----:B------:R-:W3:Y:S04]  /*1ef10*/  LDL.LU R3, [R1+0x1c8] ;  /* 0x0001c80001037983 */ /* 0x000ee80000300800 */
[----:B------:R-:W4:Y:S04]  /*1ef20*/  LDL.LU R4, [R1+0x1cc] ;  /* 0x0001cc0001047983 */ /* 0x000f280000300800 */
[----:B------:R-:W5:Y:S04]  /*1ef30*/  LDL.LU R5, [R1+0x1b8] ;  /* 0x0001b80001057983 */ /* 0x000f680000300800 */
[----:B------:R-:W5:Y:S04]  /*1ef40*/  LDL.LU R6, [R1+0x1bc] ;  /* 0x0001bc0001067983 */ /* 0x000f680000300800 */
[----:B------:R-:W5:Y:S04]  /*1ef50*/  LDL.LU R7, [R1+0x1a8] ;  /* 0x0001a80001077983 */ /* 0x000f680000300800 */
[----:B------:R-:W5:Y:S04]  /*1ef60*/  LDL.LU R8, [R1+0x1ac] ;  /* 0x0001ac0001087983 */ /* 0x000f680000300800 */
        /* <DEDUP_REMOVED lines=29> */
[C---:B------:R-:W-:Y:S01]  /*1f140*/  FMUL R9, R0.reuse, R9 ;  /* 0x0000000900097220 */ /* 0x040fe20000400000 */
[----:B------:R-:W-:Y:S01]  /*1f150*/  FMUL R8, R0, R8 ;  /* 0x0000000800087220 */ /* 0x000fe20000400000 */
[----:B------:R-:W-:Y:S01]  /*1f160*/  @!P4 FMUL R4, R4, 16777216 ;  /* 0x4b8000000404c820 */ /* 0x000fe20000400000 */
[C---:B------:R-:W-:Y:S01]  /*1f170*/  FMUL R7, R0.reuse, R7 ;  /* 0x0000000700077220 */ /* 0x040fe20000400000 */
[----:B------:R-:W-:Y:S01]  /*1f180*/  @!P4 FMUL R3, R3, 16777216 ;  /* 0x4b8000000303c820 */ /* 0x000fe20000400000 */
[C---:B------:R-:W-:Y:S01]  /*1f190*/  FMUL R6, R0.reuse, R6 ;  /* 0x0000000600067220 */ /* 0x040fe20000400000 */
[----:B------:R-:W-:Y:S01]  /*1f1a0*/  STL [R1+0x1bc], R10 ;  /* 0x0001bc0a01007387 */ /* 0x000fe20000100800 */
[C---:B------:R-:W-:Y:S01]  /*1f1b0*/  FMUL R5, R0.reuse, R5 ;  /* 0x0000000500057220 */ /* 0x040fe20000400000 */
[----:B------:R-:W-:-:S02]  /*1f1c0*/  FMUL R4, R0, R4 ;  /* 0x0000000400047220 */ /* 0x000fc40000400000 */
[----:B------:R-:W-:Y:S01]  /*1f1d0*/  STL [R1+0x1b8], R9 ;  /* 0x0001b80901007387 */ /* 0x000fe20000100800 */
[----:B------:R-:W-:-:S03]  /*1f1e0*/  FMUL R3, R0, R3 ;  /* 0x0000000300037220 */ /* 0x000fc60000400000 */
[----:B------:R-:W-:Y:S04]  /*1f1f0*/  STL [R1+0x1ac], R8 ;  /* 0x0001ac0801007387 */ /* 0x000fe80000100800 */
[----:B------:R-:W-:Y:S04]  /*1f200*/  STL [R1+0x1a8], R7 ;  /* 0x0001a80701007387 */ /* 0x000fe80000100800 */
[----:B------:R-:W-:Y:S04]  /*1f210*/  STL [R1+0x158], R6 ;  /* 0x0001580601007387 */ /* 0x000fe80000100800 */
        /* <DEDUP_REMOVED lines=285> */
[----:B------:R-:W-:Y:S01]  /*203f0*/  @P3 FMUL R5, R5, 0.25 ;  /* 0x3e80000005053820 */ /* 0x000fe20000400000 */
[C---:B0-----:R-:W-:Y:S01]  /*20400*/  FMUL R11, R0.reuse, R11 ;  /* 0x0000000b000b7220 */ /* 0x041fe20000400000 */
[C---:B------:R-:W-:Y:S01]  /*20410*/  FMUL R9, R0.reuse, R9 ;  /* 0x0000000900097220 */ /* 0x040fe20000400000 */
[C---:B------:R-:W-:Y:S01]  /*20420*/  FMUL R8, R0.reuse, R8 ;  /* 0x0000000800087220 */ /* 0x040fe20000400000 */
[C---:B------:R-:W-:Y:S01]  /*20430*/  FMUL R7, R0.reuse, R7 ;  /* 0x0000000700077220 */ /* 0x040fe20000400000 */
[----:B------:R-:W-:Y:S01]  /*20440*/  FMUL R6, R0, R6 ;  /* 0x0000000600067220 */ /* 0x000fe20000400000 */
[----:B------:R-:W-:Y:S01]  /*20450*/  @!P4 FMUL R5, R5, 16777216 ;  /* 0x4b8000000505c820 */ /* 0x000fe20000400000 */
[----:B------:R-:W-:Y:S01]  /*20460*/  @!P4 FMUL R4, R4, 16777216 ;  /* 0x4b8000000404c820 */ /* 0x000fe20000400000 */
[----:B------:R-:W-:Y:S01]  /*20470*/  @!P4 FMUL R3, R3, 16777216 ;  /* 0x4b8000000303c820 */ /* 0x000fe20000400000 */
[----:B------:R-:W-:Y:S01]  /*20480*/  STL [R1+0xd8], R11 ;  /* 0x0000d80b01007387 */ /* 0x000fe20000100800 */
[----:B------:R-:W-:-:S03]  /*20490*/  FMUL R94, R0, R5 ;  /* 0x00000005005e7220 */ /* 0x000fc60000400000 */
[----:B------:R-:W-:Y:S01]  /*204a0*/  STL [R1+0xd4], R9 ;  /* 0x0000d40901007387 */ /* 0x000fe20000100800 */
[C---:B------:R-:W-:Y:S01]  /*204b0*/  FMUL R95, R0.reuse, R4 ;  /* 0x00000004005f7220 */ /* 0x040fe20000400000 */
[----:B------:R-:W-:Y:S02]  /*204c0*/  FMUL R93, R0, R3 ;  /* 0x00000003005d7220 */ /* 0x000fe40000400000 */
[----:B------:R-:W-:Y:S04]  /*204d0*/  STL [R1+0xd0], R8 ;  /* 0x0000d00801007387 */ /* 0x000fe80000100800 */
[----:B------:R-:W-:Y:S04]  /*204e0*/  STL [R1+0xcc], R7 ;  /* 0x0000cc0701007387 */ /* 0x000fe80000100800 */
[----:B------:R0:W-:Y:S04]  /*204f0*/  STL [R1+0x10], R6 ;  /* 0x0000100601007387 */ /* 0x0001e80000100800 */
[----:B------:R-:W2:Y:S04]  /*20500*/  LDL.LU R0, [R1+0x130] ;  /* 0x0001300001007983 */ /* 0x000ea80000300800 */
[----:B------:R-:W3:Y:S04]  /*20510*/  LDL.LU R3, [R1+0x134] ;  /* 0x0001340001037983 */ /* 0x000ee80000300800 */
[----:B------:R-:W4:Y:S04]  /*20520*/  LDL.LU R4, [R1+0x120] ;  /* 0x0001200001047983 */ /* 0x000f280000300800 */
[----:B------:R-:W5:Y:S04]  /*20530*/  LDL.LU R5, [R1+0x124] ;  /* 0x0001240001057983 */ /* 0x000f680000300800 */
[----:B0-----:R-:W5:Y:S04]  /*20540*/  LDL.LU R6, [R1+0x110] ;  /* 0x0001100001067983 */ /* 0x001f680000300800 */
        /* <DEDUP_REMOVED lines=23> */
[----:B----4-:R-:W-:Y:S02]  /*206c0*/  @P4 FMUL R4, R4, 0.25 ;  /* 0x3e80000004044820 */ /* 0x010fe40000400000 */
[----:B0-----:R-:W-:Y:S01]  /*206d0*/  FMUL R88, R2, R0 ;  /* 0x0000000002587220 */ /* 0x001fe20000400000 */
[----:B------:R-:W-:Y:S01]  /*206e0*/  IADD3 R0, PT, PT, R11, -0x3f3504f3, RZ ;  /* 0xc0cafb0d0b007810 */ /* 0x000fe20007ffe0ff */
        /* <DEDUP_REMOVED lines=12> */
[----:B------:R-:W-:Y:S01]  /*207b0*/  LOP3.LUT R0, R0, 0xff800000, RZ, 0xc0, !PT ;  /* 0xff80000000007812 */ /* 0x000fe200078ec0ff */
[C---:B------:R-:W-:Y:S01]  /*207c0*/  FMUL R9, R2.reuse, R9 ;  /* 0x0000000902097220 */ /* 0x040fe20000400000 */
[C---:B------:R-:W-:Y:S01]  /*207d0*/  FMUL R8, R2.reuse, R8 ;  /* 0x0000000802087220 */ /* 0x040fe20000400000 */
[C---:B------:R-:W-:Y:S01]  /*207e0*/  FMUL R7, R2.reuse, R7 ;  /* 0x0000000702077220 */ /* 0x040fe20000400000 */
[C---:B------:R-:W-:Y:S01]  /*207f0*/  FMUL R6, R2.reuse, R6 ;  /* 0x0000000602067220 */ /* 0x040fe20000400000 */
[C---:B------:R-:W-:Y:S01]  /*20800*/  FMUL R91, R2.reuse, R5 ;  /* 0x00000005025b7220 */ /* 0x040fe20000400000 */
[C---:B------:R-:W-:Y:S01]  /*20810*/  FMUL R90, R2.reuse, R4 ;  /* 0x00000004025a7220 */ /* 0x040fe20000400000 */
[----:B------:R-:W-:Y:S01]  /*20820*/  FMUL R89, R2, R3 ;  /* 0x0000000302597220 */ /* 0x000fe20000400000 */
[----:B------:R-:W-:Y:S01]  /*20830*/  I2FP.F32.S32 R2, R0 ;  /* 0x0000000000027245 */ /* 0x000fe20000201400 */
        /* <DEDUP_REMOVED lines=25> */
[C---:B------:R-:W-:Y:S01]  /*209d0*/  FFMA.FTZ R2, R0.reuse, R25, -0.16845393180847167969 ;  /* 0xbe2c7f3000027423 */ /* 0x040fe20000010019 */
[----:B------:R-:W-:Y:S03]  /*209e0*/  STL [R1+0xb0], R9 ;  /* 0x0000b00901007387 */ /* 0x000fe60000100800 */
[C---:B------:R-:W-:Y:S01]  /*209f0*/  FFMA.FTZ R2, R0.reuse, R2, 0.1716887056827545166 ;  /* 0x3e2fcf2a00027423 */ /* 0x040fe20000010002 */
[----:B------:R-:W-:Y:S03]  /*20a00*/  STL [R1+0xac], R8 ;  /* 0x0000ac0801007387 */ /* 0x000fe60000100800 */
[C---:B------:R-:W-:Y:S01]  /*20a10*/  FFMA.FTZ R2, R0.reuse, R2, -0.17900948226451873779 ;  /* 0xbe374e4300027423 */ /* 0x040fe20000010002 */
[----:B------:R-:W2:Y:S03]  /*20a20*/  LDL.LU.64 R30, [R1+0x38] ;  /* 0x00003800011e7983 */ /* 0x000ea60000300a00 */
[----:B------:R-:W-:-:S04]  /*20a30*/  FFMA.FTZ R2, R0, R2, 0.20512372255325317383 ;  /* 0x3e520bf400027423 */ /* 0x000fc80000010002 */
[----:B------:R-:W-:-:S04]  /*20a40*/  FFMA.FTZ R2, R0, R2, -0.24046532809734344482 ;  /* 0xbe763c8b00027423 */ /* 0x000fc80000010002 */
[----:B------:R-:W-:-:S04]  /*20a50*/  FFMA.FTZ R2, R0, R2, 0.28857114911079406738 ;  /* 0x3e93bf9900027423 */ /* 0x000fc80000010002 */
[----:B------:R-:W-:-:S04]  /*20a60*/  FFMA.FTZ R2, R0, R2, -0.36067417263984680176 ;  /* 0xbeb8aa4900027423 */ /* 0x000fc80000010002 */
[----:B------:R-:W-:-:S04]  /*20a70*/  FFMA.FTZ R2, R0, R2, 0.48089820146560668945 ;  /* 0x3ef6384a00027423 */ /* 0x000fc80000010002 */
[----:B------:R-:W-:-:S04]  /*20a80*/  FFMA.FTZ R2, R0, R2, -0.72134751081466674805 ;  /* 0xbf38aa3b00027423 */ /* 0x000fc80000010002 */
[----:B------:R-:W-:-:S04]  /*20a90*/  FMUL R2, R0, R2 ;  /* 0x0000000200027220 */ /* 0x000fc80000400000 */
[C---:B------:R-:W-:Y:S01]  /*20aa0*/  FMUL R2, R0.reuse, R2 ;  /* 0x0000000200027220 */ /* 0x040fe20000400000 */
[----:B------:R-:W-:Y:S03]  /*20ab0*/  STL [R1+0xa8], R7 ;  /* 0x0000a80701007387 */ /* 0x000fe60000100800 */
[----:B------:R-:W-:Y:S01]  /*20ac0*/  FFMA.FTZ R0, R0, 1.4426950216293334961, R2 ;  /* 0x3fb8aa3b00007823 */ /* 0x000fe20000010002 */
[----:B------:R0:W-:Y:S03]  /*20ad0*/  STL [R1+0xa4], R6 ;  /* 0x0000a40601007387 */ /* 0x0001e60000100800 */
[----:B------:R-:W-:Y:S02]  /*20ae0*/  FADD R20, R3, R0 ;  /* 0x0000000003147221 */ /* 0x000fe40000000000 */
[----:B------:R-:W3:Y:S04]  /*20af0*/  LDL.LU R3, [R1+0xf8] ;  /* 0x0000f80001037983 */ /* 0x000ee80000300800 */
[----:B------:R-:W4:Y:S04]  /*20b00*/  LDL.LU R4, [R1+0xfc] ;  /* 0x0000fc0001047983 */ /* 0x000f280000300800 */
[----:B------:R-:W5:Y:S04]  /*20b10*/  LDL.LU R5, [R1+0xe8] ;  /* 0x0000e80001057983 */ /* 0x000f680000300800 */
[----:B0-----:R-:W5:Y:S01]  /*20b20*/  LDL.LU R6, [R1+0xec] ;  /* 0x0000ec0001067983 */ /* 0x001f620000300800 */
[----:B------:R-:W-:-:S13]  /*20b30*/  ISETP.GE.U32.AND P2, PT, R12, 0x7f800000, PT ;  /* 0x7f8000000c00780c */ /* 0x000fda0003f46070 */
[----:B------:R-:W-:-:S04]  /*20b40*/  @P2 IMAD.MOV.U32 R0, RZ, RZ, 0x7f800000 ;  /* 0x7f800000ff002424 */ /* 0x000fc800078e00ff */
[----:B------:R-:W-:Y:S01]  /*20b50*/  @P2 FFMA.FTZ R20, R12, R0, +INF ;  /* 0x7f8000000c142423 */ /* 0x000fe20000010000 */
[----:B------:R-:W-:Y:S01]  /*20b60*/  MOV R9, R114 ;  /* 0x0000007200097202 */ /* 0x000fe20000000f00 */
[----:B------:R-:W-:Y:S01]  /*20b70*/  IMAD.MOV.U32 R14, RZ, RZ, R115 ;  /* 0x000000ffff0e7224 */ /* 0x000fe200078e0073 */
[----:B------:R-:W-:Y:S01]  /*20b80*/  MOV R7, R122 ;  /* 0x0000007a00077202 */ /* 0x000fe20000000f00 */
[----:B------:R-:W-:Y:S02]  /*20b90*/  IMAD.MOV.U32 R8, RZ, RZ, R123 ;  /* 0x000000ffff087224 */ /* 0x000fe400078e007b */
        /* <DEDUP_REMOVED lines=9> */
[----:B------:R-:W-:Y:S01]  /*20c30*/  @P3 FMUL R14, R14, 0.25 ;  /* 0x3e8000000e0e3820 */ /* 0x000fe20000400000 */
[----:B------:R-:W-:Y:S01]  /*20c40*/  @P3 FMUL R9, R9, 0.25 ;  /* 0x3e80000009093820 */ /* 0x000fe20000400000 */
[----:B------:R-:W-:Y:S01]  /*20c50*/  @P3 FMUL R8, R8, 0.25 ;  /* 0x3e80000008083820 */ /* 0x000fe20000400000 */
[----:B------:R-:W-:Y:S01]  /*20c60*/  @P3 FMUL R7, R7, 0.25 ;  /* 0x3e80000007073820 */ /* 0x000fe20000400000 */
[----:B------:R-:W-:Y:S01]  /*20c70*/  @!P4 FMUL R14, R14, 16777216 ;  /* 0x4b8000000e0ec820 */ /* 0x000fe20000400000 */
[----:B------:R-:W-:Y:S01]  /*20c80*/  @!P4 FMUL R9, R9, 16777216 ;  /* 0x4b8000000909c820 */ /* 0x000fe20000400000 */
[----:B------:R-:W-:Y:S01]  /*20c90*/  @!P4 FMUL R8, R8, 16777216 ;  /* 0x4b8000000808c820 */ /* 0x000fe20000400000 */
[----:B------:R-:W-:Y:S01]  /*20ca0*/  @!P4 FMUL R7, R7, 16777216 ;  /* 0x4b8000000707c820 */ /* 0x000fe20000400000 */
[----:B---3--:R-:W-:Y:S01]  /*20cb0*/  @P3 FMUL R3, R3, 0.25 ;  /* 0x3e80000003033820 */ /* 0x008fe20000400000 */
[----:B----4-:R-:W-:Y:S01]  /*20cc0*/  @P3 FMUL R4, R4, 0.25 ;  /* 0x3e80000004043820 */ /* 0x010fe20000400000 */
[C---:B0-----:R-:W-:Y:S01]  /*20cd0*/  FMUL R14, R0.reuse, R14 ;  /* 0x0000000e000e7220 */ /* 0x041fe20000400000 */
[C---:B------:R-:W-:Y:S01]  /*20ce0*/  FMUL R9, R0.reuse, R9 ;  /* 0x0000000900097220 */ /* 0x040fe20000400000 */
[----:B-----5:R-:W-:Y:S01]  /*20cf0*/  @P3 FMUL R5, R5, 0.25 ;  /* 0x3e80000005053820 */ /* 0x020fe20000400000 */
[----:B------:R-:W-:Y:S01]  /*20d00*/  FMUL R8, R0, R8 ;  /* 0x0000000800087220 */ /* 0x000fe20000400000 */
[----:B------:R-:W-:Y:S01]  /*20d10*/  @P3 FMUL R6, R6, 0.25 ;  /* 0x3e80000006063820 */ /* 0x000fe20000400000 */
[----:B------:R-:W-:Y:S01]  /*20d20*/  FMUL R7, R0, R7 ;  /* 0x0000000700077220 */ /* 0x000fe20000400000 */
[----:B------:R-:W-:Y:S01]  /*20d30*/  @!P4 FMUL R5, R5, 16777216 ;  /* 0x4b8000000505c820 */ /* 0x000fe20000400000 */
[----:B------:R-:W-:Y:S01]  /*20d40*/  @!P4 FMUL R4, R4, 16777216 ;  /* 0x4b8000000404c820 */ /* 0x000fe20000400000 */
[----:B------:R-:W-:Y:S01]  /*20d50*/  @!P4 FMUL R6, R6, 16777216 ;  /* 0x4b8000000606c820 */ /* 0x000fe20000400000 */
[----:B------:R-:W-:Y:S01]  /*20d60*/  @!P4 FMUL R3, R3, 16777216 ;  /* 0x4b8000000303c820 */ /* 0x000fe20000400000 */
[----:B------:R0:W-:Y:S01]  /*20d70*/  STL [R1+0x88], R14 ;  /* 0x0000880e01007387 */ /* 0x0001e20000100800 */
[C---:B------:R-:W-:Y:S01]  /*20d80*/  FMUL R83, R0.reuse, R5 ;  /* 0x0000000500537220 */ /* 0x040fe20000400000 */
[----:B------:R-:W-:-:S02]  /*20d90*/  FMUL R85, R0, R6 ;  /* 0x0000000600557220 */ /* 0x000fc40000400000 */
[----:B------:R-:W-:Y:S01]  /*20da0*/  STL [R1+0x84], R9 ;  /* 0x0000840901007387 */ /* 0x000fe20000100800 */
[C---:B------:R-:W-:Y:S01]  /*20db0*/  FMUL R82, R0.reuse, R4 ;  /* 0x0000000400527220 */ /* 0x040fe20000400000 */
[----:B------:R-:W-:Y:S02]  /*20dc0*/  FMUL R81, R0, R3 ;  /* 0x0000000300517220 */ /* 0x000fe40000400000 */
[----:B------:R1:W-:Y:S04]  /*20dd0*/  STL [R1+0x80], R8 ;  /* 0x0000800801007387 */ /* 0x0003e80000100800 */
[----:B------:R2:W-:Y:S04]  /*20de0*/  STL [R1+0x7c], R7 ;  /* 0x00007c0701007387 */ /* 0x0005e80000100800 */
[----:B------:R-:W3:Y:S04]  /*20df0*/  LDL.LU R0, [R1+0xf0] ;  /* 0x0000f00001007983 */ /* 0x000ee80000300800 */
[----:B------:R-:W4:Y:S04]  /*20e00*/  LDL.LU R3, [R1+0xf4] ;  /* 0x0000f40001037983 */ /* 0x000f280000300800 */
        /* <DEDUP_REMOVED lines=8> */
[C---:B0-----:R-:W-:Y:S01]  /*20e90*/  FMUL R14, R2.reuse, 8388608 ;  /* 0x4b000000020e7820 */ /* 0x041fe20000400000 */
[----:B------:R-:W-:-:S04]  /*20ea0*/  FSETP.GEU.AND P3, PT, R2, 1.175494350822287508e-38, PT ;  /* 0x008000000200780b */ /* 0x000fc80003f6e000 */
[----:B------:R-:W-:-:S07]  /*20eb0*/  FSEL R14, R14, R2, !P3 ;  /* 0x000000020e0e7208 */ /* 0x000fce0005800000 */
[----:B------:R-:W-:-:S04]  /*20ec0*/  @P4 FMUL R2, R2, 0.25 ;  /* 0x3e80000002024820 */ /* 0x000fc80000400000 */
[----:B------:R-:W-:Y:S01]  /*20ed0*/  @!P5 FMUL R2, R2, 16777216 ;  /* 0x4b8000000202d820 */ /* 0x000fe20000400000 */
[----:B-1----:R-:W-:-:S05]  /*20ee0*/  MOV R8, R112 ;  /* 0x0000007000087202 */ /* 0x002fca0000000f00 */
[----:B------:R-:W0:Y:S01]  /*20ef0*/  MUFU.RCP R2, R2 ;  /* 0x0000000200027308 */ /* 0x000e220000001000 */
[----:B------:R-:W-:Y:S02]  /*20f00*/  IMAD.MOV.U32 R9, RZ, RZ, R113 ;  /* 0x000000ffff097224 */ /* 0x000fe400078e0071 */
[----:B------:R-:W-:Y:S02]  /*20f10*/  @P4 FMUL R8, R8, 0.25 ;  /* 0x3e80000008084820 */ /* 0x000fe40000400000 */
[----:B------:R-:W-:Y:S02]  /*20f20*/  @P4 FMUL R9, R9, 0.25 ;  /* 0x3e80000009094820 */ /* 0x000fe40000400000 */
[----:B------:R-:W-:Y:S02]  /*20f30*/  @!P5 FMUL R8, R8, 16777216 ;  /* 0x4b8000000808d820 */ /* 0x000fe40000400000 */
[----:B------:R-:W-:-:S04]  /*20f40*/  @!P5 FMUL R9, R9, 16777216 ;  /* 0x4b8000000909d820 */ /* 0x000fc80000400000 */
[C---:B0-----:R-:W-:Y:S01]  /*20f50*/  FMUL R9, R2.reuse, R9 ;  /* 0x0000000902097220 */ /* 0x041fe20000400000 */
[----:B------:R-:W-:-:S04]  /*20f60*/  FMUL R8, R2, R8 ;  /* 0x0000000802087220 */ /* 0x000fc80000400000 */
[----:B------:R-:W-:Y:S04]  /*20f70*/  STL [R1+0x68], R9 ;  /* 0x0000680901007387 */ /* 0x000fe80000100800 */
[----:B------:R-:W-:Y:S04]  /*20f80*/  STL [R1+0x64], R8 ;  /* 0x0000640801007387 */ /* 0x000fe80000100800 */
[----:B------:R-:W5:Y:S01]  /*20f90*/  LDL.LU.64 R30, [R1+0x40] ;  /* 0x00004000011e7983 */ /* 0x000f620000300a00 */
[----:B------:R-:W-:Y:S01]  /*20fa0*/  MOV R6, R120 ;  /* 0x0000007800067202 */ /* 0x000fe20000000f00 */
[----:B--2---:R-:W-:-:S04]  /*20fb0*/  IMAD.MOV.U32 R7, RZ, RZ, R121 ;  /* 0x000000ffff077224 */ /* 0x004fc800078e0079 */
[----:B------:R-:W-:Y:S01]  /*20fc0*/  @P4 FMUL R7, R7, 0.25 ;  /* 0x3e80000007074820 */ /* 0x000fe20000400000 */
[----:B------:R-:W-:-:S03]  /*20fd0*/  @P4 FMUL R6, R6, 0.25 ;  /* 0x3e80000006064820 */ /* 0x000fc60000400000 */
[----:B------:R-:W-:Y:S01]  /*20fe0*/  @!P5 FMUL R7, R7, 16777216 ;  /* 0x4b8000000707d820 */ /* 0x000fe20000400000 */
[----:B------:R-:W-:-:S03]  /*20ff0*/  @!P5 FMUL R6, R6, 16777216 ;  /* 0x4b8000000606d820 */ /* 0x000fc60000400000 */
[C---:B------:R-:W-:Y:S01]  /*21000*/  FMUL R7, R2.reuse, R7 ;  /* 0x0000000702077220 */ /* 0x040fe20000400000 */
[----:B------:R-:W-:Y:S01]  /*21010*/  FMUL R6, R2, R6 ;  /* 0x0000000602067220 */ /* 0x000fe20000400000 */
[----:B------:R-:W-:-:S03]  /*21020*/  FSEL R17, RZ, -23, P3 ;  /* 0xc1b80000ff117808 */ /* 0x000fc60001800000 */
[----:B------:R-:W-:Y:S04]  /*21030*/  STL [R1+0x60], R7 ;  /* 0x0000600701007387 */ /* 0x000fe80000100800 */
[----:B------:R0:W-:Y:S01]  /*21040*/  STL [R1+0x58], R6 ;  /* 0x0000580601007387 */ /* 0x0001e20000100800 */
[----:B------:R-:W-:Y:S01]  /*21050*/  FSETP.NEU.AND P3, PT, R10, RZ, PT ;  /* 0x000000ff0a00720b */ /* 0x000fe20003f6d000 */
[----:B------:R-:W-:Y:S02]  /*21060*/  IMAD.MOV.U32 R120, RZ, RZ, 0x3dc6b27f ;  /* 0x3dc6b27fff787424 */ /* 0x000fe400078e00ff */
[----:B---3--:R-:W-:Y:S01]  /*21070*/  @P4 FMUL R0, R0, 0.25 ;  /* 0x3e80000000004820 */ /* 0x008fe20000400000 */
[----:B----4-:R-:W-:-:S03]  /*21080*/  @P4 FMUL R3, R3, 0.25 ;  /* 0x3e80000003034820 */ /* 0x010fc60000400000 */
[----:B------:R-:W-:Y:S01]  /*21090*/  @!P5 FMUL R0, R0, 16777216 ;  /* 0x4b8000000000d820 */ /* 0x000fe20000400000 */
[----:B-----5:R-:W-:Y:S01]  /*210a0*/  @P4 FMUL R4, R4, 0.25 ;  /* 0x3e80000004044820 */ /* 0x020fe20000400000 */
[----:B------:R-:W-:-:S03]  /*210b0*/  @P4 FMUL R5, R5, 0.25 ;  /* 0x3e80000005054820 */ /* 0x000fc60000400000 */
[----:B------:R-:W-:Y:S01]  /*210c0*/  @!P5 FMUL R4, R4, 16777216 ;  /* 0x4b8000000404d820 */ /* 0x000fe20000400000 */
[----:B------:R-:W-:Y:S01]  /*210d0*/  @!P5 FMUL R3, R3, 16777216 ;  /* 0x4b8000000303d820 */ /* 0x000fe20000400000 */
[----:B------:R-:W-:Y:S01]  /*210e0*/  FMUL R75, R2, R0 ;  /* 0x00000000024b7220 */ /* 0x000fe20000400000 */
[----:B------:R-:W-:Y:S01]  /*210f0*/  @!P5 FMUL R5, R5, 16777216 ;  /* 0x4b8000000505d820 */ /* 0x000fe20000400000 */
[----:B------:R-:W-:Y:S01]  /*21100*/  IADD3 R0, PT, PT, R14, -0x3f3504f3, RZ ;  /* 0xc0cafb0d0e007810 */ /* 0x000fe20007ffe0ff */
[C---:B------:R-:W-:Y:S01]  /*21110*/  FMUL R78, R2.reuse, R4 ;  /* 0x00000004024e7220 */ /* 0x040fe20000400000 */
[C---:B------:R-:W-:Y:S01]  /*21120*/  FMUL R76, R2.reuse, R3 ;  /* 0x00000003024c7220 */ /* 0x040fe20000400000 */
[----:B------:R-:W-:Y:S01]  /*21130*/  FMUL R79, R2, R5 ;  /* 0x00000005024f7220 */ /* 0x000fe20000400000 */
[----:B------:R-:W-:Y:S01]  /*21140*/  LOP3.LUT R2, R0, 0xff800000, RZ, 0xc0, !PT ;  /* 0xff80000000027812 */ /* 0x000fe200078ec0ff */
[----:B------:R-:W2:Y:S03]  /*21150*/  LDL.LU R4, [R1+0x418] ;  /* 0x0004180001047983 */ /* 0x000ea60000300800 */
[----:B------:R-:W-:Y:S01]  /*21160*/  I2FP.F32.S32 R0, R2 ;  /* 0x0000000200007245 */ /* 0x000fe20000201400 */
[----:B------:R-:W3:Y:S04]  /*21170*/  LDL.LU R5, [R1+0x41c] ;  /* 0x00041c0001057983 */ /* 0x000ee80000300800 */
[----:B0-----:R-:W4:Y:S01]  /*21180*/  LDL.LU R6, [R1+0x408] ;  /* 0x0004080001067983 */ /* 0x001f220000300800 */
[----:B------:R-:W-:-:S03]  /*21190*/  FFMA.FTZ R0, R0, 1.1920928955078125e-07, R17 ;  /* 0x3400000000007823 */ /* 0x000fc60000010011 */
[----:B------:R-:W5:Y:S04]  /*211a0*/  LDL.LU R9, [R1+0x40c] ;  /* 0x00040c0001097983 */ /* 0x000f680000300800 */
[----:B------:R-:W3:Y:S04]  /*211b0*/  LDL.LU R10, [R1+0x3f8] ;  /* 0x0003f800010a7983 */ /* 0x000ee80000300800 */
[----:B------:R-:W4:Y:S04]  /*211c0*/  LDL.LU R17, [R1+0x3fc] ;  /* 0x0003fc0001117983 */ /* 0x000f280000300800 */
[----:B------:R-:W5:Y:S04]  /*211d0*/  LDL.LU R18, [R1+0x3a8] ;  /* 0x0003a80001127983 */ /* 0x000f680000300800 */
[----:B------:R-:W5:Y:S01]  /*211e0*/  LDL.LU R19, [R1+0x3ac] ;  /* 0x0003ac0001137983 */ /* 0x000f620000300800 */
[----:B------:R-:W-:-:S05]  /*211f0*/  IADD3 R2, PT, PT, R14, -R2, RZ ;  /* 0x800000020e027210 */ /* 0x000fca0007ffe0ff */
        /* <DEDUP_REMOVED lines=10> */
[----:B------:R-:W-:-:S03]  /*212a0*/  LOP3.LUT R28, R28, 0xfffff7ff, RZ, 0xc0, !PT ;  /* 0xfffff7ff1c1c7812 */ /* 0x000fc600078ec0ff */
[----:B------:R-:W-:Y:S01]  /*212b0*/  FMUL R3, R2, R3 ;  /* 0x0000000302037220 */ /* 0x000fe20000400000 */
[----:B------:R-:W-:-:S03]  /*212c0*/  @P3 LOP3.LUT R28, R28, 0x800, RZ, 0xfc, !PT ;  /* 0x000008001c1c3812 */ /* 0x000fc600078efcff */
[----:B------:R-:W-:Y:S01]  /*212d0*/  FMUL R3, R2, R3 ;  /* 0x0000000302037220 */ /* 0x000fe20000400000 */
[----:B------:R-:W-:-:S03]  /*212e0*/  ISETP.GE.U32.AND P3, PT, R14, 0x7f800000, PT ;  /* 0x7f8000000e00780c */ /* 0x000fc60003f66070 */
[----:B------:R-:W-:-:S04]  /*212f0*/  FFMA.FTZ R3, R2, 1.4426950216293334961, R3 ;  /* 0x3fb8aa3b02037823 */ /* 0x000fc80000010003 */
[----:B------:R-:W-:Y:S01]  /*21300*/  FADD R7, R0, R3 ;  /* 0x0000000300077221 */ /* 0x000fe20000000000 */
[----:B------:R-:W-:-:S04]  /*21310*/  IADD3 R3, PT, PT, R15, -0x3f3504f3, RZ ;  /* 0xc0cafb0d0f037810 */ /* 0x000fc80007ffe0ff */
[----:B------:R-:W-:Y:S01]  /*21320*/  LOP3.LUT R3, R3, 0xff800000, RZ, 0xc0, !PT ;  /* 0xff80000003037812 */ /* 0x000fe200078ec0ff */
[----:B------:R-:W-:-:S03]  /*21330*/  @P3 IMAD.MOV.U32 R0, RZ, RZ, 0x7f800000 ;  /* 0x7f800000ff003424 */ /* 0x000fc600078e00ff */
[----:B------:R-:W-:Y:S01]  /*21340*/  I2FP.F32.S32 R2, R3 ;  /* 0x0000000300027245 */ /* 0x000fe20000201400 */
[----:B------:R-:W-:Y:S02]  /*21350*/  IMAD.IADD R3, R15, 0x1, -R3 ;  /* 0x000000010f037824 */ /* 0x000fe400078e0a03 */
[----:B------:R-:W-:Y:S01]  /*21360*/  @P3 FFMA.FTZ R7, R14, R0, +INF ;  /* 0x7f8000000e073423 */ /* 0x000fe20000010000 */
[----:B------:R-:W-:Y:S01]  /*21370*/  FSEL R0, RZ, -23, P2 ;  /* 0xc1b80000ff007808 */ /* 0x000fe20001000000 */
[----:B------:R-:W-:-:S04]  /*21380*/  FADD R3, R3, -1 ;  /* 0xbf80000003037421 */ /* 0x000fc80000000000 */
[----:B------:R-:W-:Y:S01]  /*21390*/  FFMA.FTZ R0, R2, 1.1920928955078125e-07, R0 ;  /* 0x3400000002007823 */ /* 0x000fe20000010000 */
        /* <DEDUP_REMOVED lines=14> */
[----:B------:R-:W-:-:S05]  /*21480*/  @P2 MOV R0, 0x7f800000 ;  /* 0x7f80000000002802 */ /* 0x000fca0000000f00 */
[----:B------:R-:W-:Y:S01]  /*21490*/  @P2 FFMA.FTZ R3, R15, R0, +INF ;  /* 0x7f8000000f032423 */ /* 0x000fe20000010000 */
        /* <DEDUP_REMOVED lines=9> */
[----:B--2---:R-:W-:-:S04]  /*21530*/  @P3 FMUL R4, R4, 0.25 ;  /* 0x3e80000004043820 */ /* 0x004fc80000400000 */
[----:B------:R-:W-:Y:S01]  /*21540*/  @!P4 FMUL R4, R4, 16777216 ;  /* 0x4b8000000404c820 */ /* 0x000fe20000400000 */
[----:B---3--:R-:W-:Y:S01]  /*21550*/  @P3 FMUL R10, R10, 0.25 ;  /* 0x3e8000000a0a3820 */ /* 0x008fe20000400000 */
[----:B----4-:R-:W-:Y:S01]  /*21560*/  @P3 FMUL R17, R17, 0.25 ;  /* 0x3e80000011113820 */ /* 0x010fe20000400000 */
[----:B-----5:R-:W-:Y:S01]  /*21570*/  @P3 FMUL R18, R18, 0.25 ;  /* 0x3e80000012123820 */ /* 0x020fe20000400000 */
[----:B------:R-:W-:-:S03]  /*21580*/  @P3 FMUL R19, R19, 0.25 ;  /* 0x3e80000013133820 */ /* 0x000fc60000400000 */
[----:B------:R-:W-:Y:S01]  /*21590*/  @!P4 FMUL R18, R18, 16777216 ;  /* 0x4b8000001212c820 */ /* 0x000fe20000400000 */
[----:B------:R-:W-:Y:S01]  /*215a0*/  @!P4 FMUL R17, R17, 16777216 ;  /* 0x4b8000001111c820 */ /* 0x000fe20000400000 */
[----:B------:R-:W-:Y:S01]  /*215b0*/  @!P4 FMUL R19, R19, 16777216 ;  /* 0x4b8000001313c820 */ /* 0x000fe20000400000 */
[----:B------:R-:W-:Y:S01]  /*215c0*/  @!P4 FMUL R10, R10, 16777216 ;  /* 0x4b8000000a0ac820 */ /* 0x000fe20000400000 */
[C---:B0-----:R-:W-:Y:S02]  /*215d0*/  FMUL R18, R0.reuse, R18 ;  /* 0x0000001200127220 */ /* 0x041fe40000400000 */
[C---:B------:R-:W-:Y:S01]  /*215e0*/  FMUL R19, R0.reuse, R19 ;  /* 0x0000001300137220 */ /* 0x040fe20000400000 */
[C---:B------:R-:W-:Y:S01]  /*215f0*/  FMUL R17, R0.reuse, R17 ;  /* 0x0000001100117220 */ /* 0x040fe20000400000 */
[----:B------:R-:W-:Y:S01]  /*21600*/  FMUL R10, R0, R10 ;  /* 0x0000000a000a7220 */ /* 0x000fe20000400000 */
[----:B------:R-:W-:Y:S01]  /*21610*/  @P3 FMUL R6, R6, 0.25 ;  /* 0x3e80000006063820 */ /* 0x000fe20000400000 */
[----:B------:R-:W-:Y:S01]  /*21620*/  @P3 FMUL R9, R9, 0.25 ;  /* 0x3e80000009093820 */ /* 0x000fe20000400000 */
[----:B------:R-:W-:Y:S02]  /*21630*/  STL [R1+0x38], R19 ;  /* 0x0000381301007387 */ /* 0x000fe40000100800 */
[----:B------:R-:W-:-:S02]  /*21640*/  @!P4 FMUL R6, R6, 16777216 ;  /* 0x4b8000000606c820 */ /* 0x000fc40000400000 */
[----:B------:R-:W-:Y:S01]  /*21650*/  STL [R1+0x34], R18 ;  /* 0x0000341201007387 */ /* 0x000fe20000100800 */
[----:B------:R-:W-:-:S03]  /*21660*/  @!P4 FMUL R9, R9, 16777216 ;  /* 0x4b8000000909c820 */ /* 0x000fc60000400000 */
[----:B------:R-:W-:Y:S04]  /*21670*/  STL [R1+0x30], R17 ;  /* 0x0000301101007387 */ /* 0x000fe80000100800 */
[----:B------:R0:W-:Y:S01]  /*21680*/  STL [R1+0x2c], R10 ;  /* 0x00002c0a01007387 */ /* 0x0001e20000100800 */
[----:B------:R-:W-:-:S03]  /*21690*/  FMUL R69, R0, R4 ;  /* 0x0000000400457220 */ /* 0x000fc60000400000 */
[----:B------:R-:W2:Y:S01]  /*216a0*/  LDL.LU R56, [R1+0x410] ;  /* 0x0004100001387983 */ /* 0x000ea20000300800 */
[----:B------:R-:W-:-:S03]  /*216b0*/  FMUL R71, R0, R6 ;  /* 0x0000000600477220 */ /* 0x000fc60000400000 */
[----:B------:R-:W3:Y:S01]  /*216c0*/  LDL.LU R58, [R1+0x414] ;  /* 0x00041400013a7983 */ /* 0x000ee20000300800 */
[----:B------:R-:W-:-:S03]  /*216d0*/  FMUL R73, R0, R9 ;  /* 0x0000000900497220 */ /* 0x000fc60000400000 */
[----:B------:R-:W4:Y:S04]  /*216e0*/  LDL.LU R57, [R1+0x400] ;  /* 0x0004000001397983 */ /* 0x000f280000300800 */
[----:B------:R-:W5:Y:S04]  /*216f0*/  LDL.LU R59, [R1+0x404] ;  /* 0x00040400013b7983 */ /* 0x000f680000300800 */
[----:B------:R-:W2:Y:S04]  /*21700*/  LDL.LU R4, [R1+0x3f0] ;  /* 0x0003f00001047983 */ /* 0x000ea80000300800 */
[----:B------:R-:W2:Y:S04]  /*21710*/  LDL.LU R6, [R1+0x3f4] ;  /* 0x0003f40001067983 */ /* 0x000ea80000300800 */
[----:B------:R-:W2:Y:S04]  /*21720*/  LDL.LU R9, [R1+0x3a0] ;  /* 0x0003a00001097983 */ /* 0x000ea80000300800 */
[----:B0-----:R-:W3:Y:S01]  /*21730*/  LDL.LU R10, [R1+0x3a4] ;  /* 0x0003a400010a7983 */ /* 0x001ee20000300800 */
[----:B------:R-:W-:-:S04]  /*21740*/  @P3 FMUL R5, R5, 0.25 ;  /* 0x3e80000005053820 */ /* 0x000fc80000400000 */
[----:B------:R-:W-:Y:S01]  /*21750*/  @!P4 FMUL R5, R5, 16777216 ;  /* 0x4b8000000505c820 */ /* 0x000fe20000400000 */
[----:B------:R-:W-:Y:S01]  /*21760*/  FSETP.NEU.AND P4, PT, R16, RZ, PT ;  /* 0x000000ff1000720b */ /* 0x000fe20003f8d000 */
[----:B------:R-:W-:Y:S01]  /*21770*/  IMAD.MOV.U32 R2, RZ, RZ, R30 ;  /* 0x000000ffff027224 */ /* 0x000fe200078e001e */
[----:B------:R-:W-:Y:S01]  /*21780*/  LOP3.LUT R28, R28, 0xffffefff, RZ, 0xc0, !PT ;  /* 0xffffefff1c1c7812 */ /* 0x000fe200078ec0ff */
[----:B------:R-:W-:-:S03]  /*21790*/  FMUL R70, R0, R5 ;  /* 0x0000000500467220 */ /* 0x000fc60000400000 */
[----:B------:R-:W-:-:S07]  /*217a0*/  FSETP.GEU.AND P5, PT, |R2|, 1.175494350822287508e-38, PT ;  /* 0x008000000200780b */ /* 0x000fce0003fae200 */
        /* <DEDUP_REMOVED lines=10> */
[----:B------:R-:W-:Y:S01]  /*21850*/  LOP3.LUT R28, R28, 0xfffffdff, RZ, 0xc0, !PT ;  /* 0xfffffdff1c1c7812 */ /* 0x000fe200078ec0ff */
[----:B--2---:R-:W-:Y:S01]  /*21860*/  @P4 FMUL R9, R9, 0.25 ;  /* 0x3e80000009094820 */ /* 0x004fe20000400000 */
[----:B---3--:R-:W-:-:S03]  /*21870*/  @P4 FMUL R10, R10, 0.25 ;  /* 0x3e8000000a0a4820 */ /* 0x008fc60000400000 */
[----:B------:R-:W-:Y:S01]  /*21880*/  @!P5 FMUL R9, R9, 16777216 ;  /* 0x4b8000000909d820 */ /* 0x000fe20000400000 */
[----:B------:R-:W-:-:S03]  /*21890*/  @!P5 FMUL R10, R10, 16777216 ;  /* 0x4b8000000a0ad820 */ /* 0x000fc60000400000 */
[C---:B0-----:R-:W-:Y:S01]  /*218a0*/  FMUL R9, R2.reuse, R9 ;  /* 0x0000000902097220 */ /* 0x041fe20000400000 */
[----:B------:R-:W-:-:S05]  /*218b0*/  FMUL R10, R2, R10 ;  /* 0x0000000a020a7220 */ /* 0x000fca0000400000 */
[----:B------:R-:W-:Y:S04]  /*218c0*/  STL [R1+0x28], R10 ;  /* 0x0000280a01007387 */ /* 0x000fe80000100800 */
[----:B------:R-:W-:Y:S04]  /*218d0*/  STL [R1+0x24], R9 ;  /* 0x0000240901007387 */ /* 0x000fe80000100800 */
[----:B------:R-:W2:Y:S01]  /*218e0*/  LDL.LU.64 R30, [R1+0x48] ;  /* 0x00004800011e7983 */ /* 0x000ea20000300a00 */
[----:B------:R-:W-:Y:S01]  /*218f0*/  @P4 FMUL R6, R6, 0.25 ;  /* 0x3e80000006064820 */ /* 0x000fe20000400000 */
[----:B------:R-:W-:-:S03]  /*21900*/  @P4 FMUL R4, R4, 0.25 ;  /* 0x3e80000004044820 */ /* 0x000fc60000400000 */
[----:B------:R-:W-:Y:S01]  /*21910*/  @!P5 FMUL R6, R6, 16777216 ;  /* 0x4b8000000606d820 */ /* 0x000fe20000400000 */
[----:B------:R-:W-:-:S03]  /*21920*/  @!P5 FMUL R4, R4, 16777216 ;  /* 0x4b8000000404d820 */ /* 0x000fc60000400000 */
[C---:B------:R-:W-:Y:S01]  /*21930*/  FMUL R6, R2.reuse, R6 ;  /* 0x0000000602067220 */ /* 0x040fe20000400000 */
[----:B------:R-:W-:-:S04]  /*21940*/  FMUL R4, R2, R4 ;  /* 0x0000000402047220 */ /* 0x000fc80000400000 */
[----:B------:R0:W-:Y:S04]  /*21950*/  STL [R1+0x20], R6 ;  /* 0x0000200601007387 */ /* 0x0001e80000100800 */
[----:B------:R1:W-:Y:S04]  /*21960*/  STL [R1+0x18], R4 ;  /* 0x0000180401007387 */ /* 0x0003e80000100800 */
[----:B------:R-:W3:Y:S04]  /*21970*/  LDL.LU R52, [R1+0x548] ;  /* 0x0005480001347983 */ /* 0x000ee80000300800 */
[----:B------:R-:W3:Y:S04]  /*21980*/  LDL.LU R54, [R1+0x54c] ;  /* 0x00054c0001367983 */ /* 0x000ee80000300800 */
[----:B------:R-:W3:Y:S04]  /*21990*/  LDL.LU R53, [R1+0x538] ;  /* 0x0005380001357983 */ /* 0x000ee80000300800 */
[----:B------:R-:W3:Y:S04]  /*219a0*/  LDL.LU R55, [R1+0x53c] ;  /* 0x00053c0001377983 */ /* 0x000ee80000300800 */
[----:B0-----:R-:W3:Y:S04]  /*219b0*/  LDL.LU R6, [R1+0x528] ;  /* 0x0005280001067983 */ /* 0x001ee80000300800 */
[----:B------:R-:W3:Y:S04]  /*219c0*/  LDL.LU R11, [R1+0x52c] ;  /* 0x00052c00010b7983 */ /* 0x000ee80000300800 */
[----:B------:R-:W3:Y:S04]  /*219d0*/  LDL.LU R16, [R1+0x3e8] ;  /* 0x0003e80001107983 */ /* 0x000ee80000300800 */
[----:B------:R-:W3:Y:S01]  /*219e0*/  LDL.LU R17, [R1+0x3ec] ;  /* 0x0003ec0001117983 */ /* 0x000ee20000300800 */
[----:B-----5:R-:W-:Y:S01]  /*219f0*/  @P4 FMUL R59, R59, 0.25 ;  /* 0x3e8000003b3b4820 */ /* 0x020fe20000400000 */
[----:B----4-:R-:W-:Y:S01]  /*21a00*/  @P4 FMUL R57, R57, 0.25 ;  /* 0x3e80000039394820 */ /* 0x010fe20000400000 */
[----:B------:R-:W-:Y:S01]  /*21a10*/  @P4 FMUL R58, R58, 0.25 ;  /* 0x3e8000003a3a4820 */ /* 0x000fe20000400000 */
[----:B------:R-:W-:Y:S01]  /*21a20*/  @P4 FMUL R56, R56, 0.25 ;  /* 0x3e80000038384820 */ /* 0x000fe20000400000 */
[----:B------:R-:W-:Y:S01]  /*21a30*/  @!P5 FMUL R59, R59, 16777216 ;  /* 0x4b8000003b3bd820 */ /* 0x000fe20000400000 */
[----:B------:R-:W-:Y:S01]  /*21a40*/  @!P5 FMUL R57, R57, 16777216 ;  /* 0x4b8000003939d820 */ /* 0x000fe20000400000 */
[----:B------:R-:W-:Y:S01]  /*21a50*/  @!P5 FMUL R58, R58, 16777216 ;  /* 0x4b8000003a3ad820 */ /* 0x000fe20000400000 */
[----:B------:R-:W-:Y:S01]  /*21a60*/  @!P5 FMUL R56, R56, 16777216 ;  /* 0x4b8000003838d820 */ /* 0x000fe20000400000 */
[C---:B------:R-:W-:Y:S01]  /*21a70*/  FMUL R59, R2.reuse, R59 ;  /* 0x0000003b023b7220 */ /* 0x040fe20000400000 */
[C---:B------:R-:W-:Y:S01]  /*21a80*/  FMUL R57, R2.reuse, R57 ;  /* 0x0000003902397220 */ /* 0x040fe20000400000 */
[C---:B------:R-:W-:Y:S01]  /*21a90*/  FMUL R58, R2.reuse, R58 ;  /* 0x0000003a023a7220 */ /* 0x040fe20000400000 */
[----:B------:R-:W-:Y:S01]  /*21aa0*/  FMUL R56, R2, R56 ;  /* 0x0000003802387220 */ /* 0x000fe20000400000 */
[----:B------:R-:W-:-:S05]  /*21ab0*/  VIADD R2, R0, 0xc0cafb0d ;  /* 0xc0cafb0d00027836 */ /* 0x000fca0000000000 */
[----:B-1----:R-:W-:-:S04]  /*21ac0*/  LOP3.LUT R4, R2, 0xff800000, RZ, 0xc0, !PT ;  /* 0xff80000002047812 */ /* 0x002fc800078ec0ff */
        /* <DEDUP_REMOVED lines=44> */
[----:B--2---:R-:W-:-:S04]  /*21d90*/  MOV R5, R31 ;  /* 0x0000001f00057202 */ /* 0x004fc80000000f00 */
        /* <DEDUP_REMOVED lines=24> */
[----:B------:R-:W-:Y:S01]  /*21f20*/  STL [R1+0xc], R17 ;  /* 0x00000c1101007387 */ /* 0x000fe20000100800 */
[----:B------:R-:W-:Y:S01]  /*21f30*/  @!P4 FMUL R54, R54, 16777216 ;  /* 0x4b8000003636c820 */ /* 0x000fe20000400000 */
[----:B------:R-:W-:-:S02]  /*21f40*/  @!P4 FMUL R55, R55, 16777216 ;  /* 0x4b8000003737c820 */ /* 0x000fc40000400000 */
[----:B------:R0:W-:Y:S01]  /*21f50*/  STL [R1+0x8], R16 ;  /* 0x0000081001007387 */ /* 0x0001e20000100800 */
[----:B------:R-:W-:Y:S01]  /*21f60*/  @!P4 FMUL R53, R53, 16777216 ;  /* 0x4b8000003535c820 */ /* 0x000fe20000400000 */
[----:B------:R-:W-:Y:S02]  /*21f70*/  @!P4 FMUL R52, R52, 16777216 ;  /* 0x4b8000003434c820 */ /* 0x000fe40000400000 */
[----:B------:R1:W-:Y:S04]  /*21f80*/  STL [R1+0x4], R11 ;  /* 0x0000040b01007387 */ /* 0x0003e80000100800 */
[----:B------:R2:W-:Y:S01]  /*21f90*/  STL [R1], R6 ;  /* 0x0000000601007387 */ /* 0x0005e20000100800 */
[----:B------:R-:W-:-:S03]  /*21fa0*/  FMUL R55, R5, R55 ;  /* 0x0000003705377220 */ /* 0x000fc60000400000 */
[----:B------:R-:W3:Y:S01]  /*21fb0*/  LDL.LU R48, [R1+0x540] ;  /* 0x0005400001307983 */ /* 0x000ee20000300800 */
[C---:B------:R-:W-:Y:S01]  /*21fc0*/  FMUL R53, R5.reuse, R53 ;  /* 0x0000003505357220 */ /* 0x040fe20000400000 */
[C---:B------:R-:W-:Y:S02]  /*21fd0*/  FMUL R54, R5.reuse, R54 ;  /* 0x0000003605367220 */ /* 0x040fe40000400000 */
[----:B------:R-:W4:Y:S01]  /*21fe0*/  LDL.LU R50, [R1+0x544] ;  /* 0x0005440001327983 */ /* 0x000f220000300800 */
[----:B------:R-:W-:-:S03]  /*21ff0*/  FMUL R52, R5, R52 ;  /* 0x0000003405347220 */ /* 0x000fc60000400000 */
[----:B------:R-:W5:Y:S04]  /*22000*/  LDL.LU R49, [R1+0x530] ;  /* 0x0005300001317983 */ /* 0x000f680000300800 */
[----:B------:R-:W3:Y:S04]  /*22010*/  LDL.LU R51, [R1+0x534] ;  /* 0x0005340001337983 */ /* 0x000ee80000300800 */
[----:B------:R-:W3:Y:S04]  /*22020*/  LDL.LU R5, [R1+0x520] ;  /* 0x0005200001057983 */ /* 0x000ee80000300800 */
[----:B0-----:R-:W4:Y:S04]  /*22030*/  LDL.LU R16, [R1+0x524] ;  /* 0x0005240001107983 */ /* 0x001f280000300800 */
[----:B------:R-:W5:Y:S04]  /*22040*/  LDL.LU R17, [R1+0x3e0] ;  /* 0x0003e00001117983 */ /* 0x000f680000300800 */
[----:B------:R-:W5:Y:S01]  /*22050*/  LDL.LU R18, [R1+0x3e4] ;  /* 0x0003e40001127983 */ /* 0x000f620000300800 */
[----:B------:R-:W-:Y:S01]  /*22060*/  FSETP.NEU.AND P4, PT, R12, RZ, PT ;  /* 0x000000ff0c00720b */ /* 0x000fe20003f8d000 */
[----:B------:R-:W-:Y:S01]  /*22070*/  IMAD.MOV.U32 R4, RZ, RZ, R30 ;  /* 0x000000ffff047224 */ /* 0x000fe200078e001e */
[----:B------:R-:W-:Y:S01]  /*22080*/  LOP3.LUT R28, R28, 0xfffffbff, RZ, 0xc0, !PT ;  /* 0xfffffbff1c1c7812 */ /* 0x000fe200078ec0ff */
[----:B------:R-:W5:Y:S03]  /*22090*/  LDL.LU.64 R30, [R1+0x50] ;  /* 0x00005000011e7983 */ /* 0x000f660000300a00 */
[----:B------:R-:W-:-:S07]  /*220a0*/  FSETP.GEU.AND P5, PT, |R4|, 1.175494350822287508e-38, PT ;  /* 0x008000000400780b */ /* 0x000fce0003fae200 */
[----:B------:R-:W-:Y:S02]  /*220b0*/  @P4 LOP3.LUT R28, R28, 0x400, RZ, 0xfc, !PT ;  /* 0x000004001c1c4812 */ /* 0x000fe400078efcff */
[C---:B------:R-:W-:Y:S01]  /*220c0*/  FSETP.GT.AND P4, PT, |R4|.reuse, 8.50705917302346158658e+37, PT ;  /* 0x7e8000000400780b */ /* 0x040fe20003f84200 */
[C---:B-1----:R-:W-:Y:S01]  /*220d0*/  FMUL R11, R4.reuse, 8388608 ;  /* 0x4b000000040b7820 */ /* 0x042fe20000400000 */
[----:B------:R-:W-:-:S04]  /*220e0*/  FSETP.GEU.AND P3, PT, R4, 1.175494350822287508e-38, PT ;  /* 0x008000000400780b */ /* 0x000fc80003f6e000 */
[----:B------:R-:W-:-:S07]  /*220f0*/  FSEL R11, R11, R4, !P3 ;  /* 0x000000040b0b7208 */ /* 0x000fce0005800000 */
[----:B------:R-:W-:-:S04]  /*22100*/  @P4 FMUL R4, R4, 0.25 ;  /* 0x3e80000004044820 */ /* 0x000fc80000400000 */
[----:B------:R-:W-:-:S06]  /*22110*/  @!P5 FMUL R4, R4, 16777216 ;  /* 0x4b8000000404d820 */ /* 0x000fcc0000400000 */
[----:B------:R-:W0:Y:S01]  /*22120*/  MUFU.RCP R4, R4 ;  /* 0x0000000400047308 */ /* 0x000e220000001000 */
[----:B--2---:R-:W-:Y:S02]  /*22130*/  FSEL R6, RZ, -23, P3 ;  /* 0xc1b80000ff067808 */ /* 0x004fe40001800000 */
[----:B------:R-:W-:Y:S02]  /*22140*/  FSETP.NEU.AND P3, PT, R14, RZ, PT ;  /* 0x000000ff0e00720b */ /* 0x000fe40003f6d000 */
[----:B------:R-:W-:-:S11]  /*22150*/  LOP3.LUT R28, R28, 0xffffff7f, RZ, 0xc0, !PT ;  /* 0xffffff7f1c1c7812 */ /* 0x000fd600078ec0ff */
[----:B------:R-:W-:Y:S02]  /*22160*/  @P3 LOP3.LUT R28, R28, 0x80, RZ, 0xfc, !PT ;  /* 0x000000801c1c3812 */ /* 0x000fe400078efcff */
[----:B------:R-:W-:Y:S01]  /*22170*/  ISETP.GE.U32.AND P3, PT, R11, 0x7f800000, PT ;  /* 0x7f8000000b00780c */ /* 0x000fe20003f66070 */
        /* <DEDUP_REMOVED lines=11> */
[----:B------:R-:W-:-:S03]  /*22230*/  FMUL R121, R4, R5 ;  /* 0x0000000504797220 */ /* 0x000fc60000400000 */
[----:B------:R-:W-:Y:S04]  /*22240*/  STL [R1+0x8ec], R124 ;  /* 0x0008ec7c01007387 */ /* 0x000fe80000100800 */
[----:B------:R-:W-:Y:S04]  /*22250*/  STL [R1+0x8f0], R123 ;  /* 0x0008f07b01007387 */ /* 0x000fe80000100800 */
[----:B------:R-:W-:Y:S04]  /*22260*/  STL [R1+0x8f4], R122 ;  /* 0x0008f47a01007387 */ /* 0x000fe80000100800 */
[----:B------:R-:W-:Y:S04]  /*22270*/  STL [R1+0x8f8], R121 ;  /* 0x0008f87901007387 */ /* 0x000fe80000100800 */
[----:B------:R-:W2:Y:S04]  /*22280*/  LDL.LU R44, [R1+0x3d8] ;  /* 0x0003d800012c7983 */ /* 0x000ea80000300800 */
[----:B------:R-:W3:Y:S04]  /*22290*/  LDL.LU R46, [R1+0x3dc] ;  /* 0x0003dc00012e7983 */ /* 0x000ee80000300800 */
[----:B------:R-:W4:Y:S04]  /*222a0*/  LDL.LU R45, [R1+0x3c8] ;  /* 0x0003c800012d7983 */ /* 0x000f280000300800 */
[----:B------:R-:W5:Y:S04]  /*222b0*/  LDL.LU R47, [R1+0x3cc] ;  /* 0x0003cc00012f7983 */ /* 0x000f680000300800 */
[----:B------:R-:W2:Y:S04]  /*222c0*/  LDL.LU R116, [R1+0x3b8] ;  /* 0x0003b80001747983 */ /* 0x000ea80000300800 */
[----:B------:R-:W3:Y:S04]  /*222d0*/  LDL.LU R118, [R1+0x3bc] ;  /* 0x0003bc0001767983 */ /* 0x000ee80000300800 */
[----:B------:R-:W4:Y:S04]  /*222e0*/  LDL.LU R117, [R1+0x388] ;  /* 0x0003880001757983 */ /* 0x000f280000300800 */
[----:B------:R-:W5:Y:S01]  /*222f0*/  LDL.LU R119, [R1+0x38c] ;  /* 0x00038c0001777983 */ /* 0x000f620000300800 */
        /* <DEDUP_REMOVED lines=31> */
[----:B------:R-:W-:Y:S01]  /*224f0*/  IADD3 R6, PT, PT, R2, -0x3f3504f3, RZ ;  /* 0xc0cafb0d02067810 */ /* 0x000fe20007ffe0ff */
[----:B------:R-:W-:-:S03]  /*22500*/  @P3 IMAD.MOV.U32 R4, RZ, RZ, 0x7f800000 ;  /* 0x7f800000ff043424 */ /* 0x000fc600078e00ff */
[----:B------:R-:W-:Y:S01]  /*22510*/  LOP3.LUT R6, R6, 0xff800000, RZ, 0xc0, !PT ;  /* 0xff80000006067812 */ /* 0x000fe200078ec0ff */
[----:B------:R-:W-:-:S03]  /*22520*/  @P3 FFMA.FTZ R16, R11, R4, +INF ;  /* 0x7f8000000b103423 */ /* 0x000fc60000010004 */
[----:B------:R-:W-:Y:S01]  /*22530*/  I2FP.F32.S32 R5, R6 ;  /* 0x0000000600057245 */ /* 0x000fe20000201400 */
[----:B------:R-:W-:Y:S01]  /*22540*/  IMAD.IADD R6, R2, 0x1, -R6 ;  /* 0x0000000102067824 */ /* 0x000fe200078e0a06 */
        /* <DEDUP_REMOVED lines=13> */
[----:B------:R-:W-:-:S03]  /*22620*/  ISETP.GE.U32.AND P2, PT, R2, 0x7f800000, PT ;  /* 0x7f8000000200780c */ /* 0x000fc60003f46070 */
[----:B------:R-:W-:-:S04]  /*22630*/  FMUL R5, R6, R5 ;  /* 0x0000000506057220 */ /* 0x000fc80000400000 */
[----:B------:R-:W-:-:S04]  /*22640*/  FFMA.FTZ R5, R6, 1.4426950216293334961, R5 ;  /* 0x3fb8aa3b06057823 */ /* 0x000fc80000010005 */
[----:B------:R-:W-:Y:S01]  /*22650*/  FADD R29, R4, R5 ;  /* 0x00000005041d7221 */ /* 0x000fe20000000000 */
[----:B------:R-:W-:Y:S02]  /*22660*/  MOV R5, R31 ;  /* 0x0000001f00057202 */ /* 0x000fe40000000f00 */
[----:B------:R-:W-:Y:S02]  /*22670*/  @P2 MOV R4, 0x7f800000 ;  /* 0x7f80000000042802 */ /* 0x000fe40000000f00 */
[C---:B------:R-:W-:Y:S02]  /*22680*/  FSETP.GT.AND P3, PT, |R5|.reuse, 8.50705917302346158658e+37, PT ;  /* 0x7e8000000500780b */ /* 0x040fe40003f64200 */
[C---:B------:R-:W-:Y:S01]  /*22690*/  FSETP.GEU.AND P4, PT, |R5|.reuse, 1.175494350822287508e-38, PT ;  /* 0x008000000500780b */ /* 0x040fe20003f8e200 */
[----:B------:R-:W-:Y:S01]  /*226a0*/  @P2 FFMA.FTZ R29, R2, R4, +INF ;  /* 0x7f800000021d2423 */ /* 0x000fe20000010004 */
[C---:B------:R-:W-:Y:S01]  /*226b0*/  FMUL R12, R5.reuse, 8388608 ;  /* 0x4b000000050c7820 */ /* 0x040fe20000400000 */
[----:B------:R-:W-:-:S04]  /*226c0*/  FSETP.GEU.AND P2, PT, R5, 1.175494350822287508e-38, PT ;  /* 0x008000000500780b */ /* 0x000fc80003f4e000 */
[----:B------:R-:W-:-:S04]  /*226d0*/  FSEL R12, R12, R5, !P2 ;  /* 0x000000050c0c7208 */ /* 0x000fc80005000000 */
[----:B------:R-:W-:-:S04]  /*226e0*/  @P3 FMUL R5, R5, 0.25 ;  /* 0x3e80000005053820 */ /* 0x000fc80000400000 */
[----:B------:R-:W-:-:S06]  /*226f0*/  @!P4 FMUL R5, R5, 16777216 ;  /* 0x4b8000000505c820 */ /* 0x000fcc0000400000 */
[----:B------:R-:W0:Y:S01]  /*22700*/  MUFU.RCP R5, R5 ;  /* 0x0000000500057308 */ /* 0x000e220000001000 */
[----:B--2---:R-:W-:Y:S01]  /*22710*/  @P3 FMUL R116, R116, 0.25 ;  /* 0x3e80000074743820 */ /* 0x004fe20000400000 */
[----:B---3--:R-:W-:Y:S01]  /*22720*/  @P3 FMUL R118, R118, 0.25 ;  /* 0x3e80000076763820 */ /* 0x008fe20000400000 */
[----:B----4-:R-:W-:Y:S01]  /*22730*/  @P3 FMUL R117, R117, 0.25 ;  /* 0x3e80000075753820 */ /* 0x010fe20000400000 */
[----:B-----5:R-:W-:-:S03]  /*22740*/  @P3 FMUL R119, R119, 0.25 ;  /* 0x3e80000077773820 */ /* 0x020fc60000400000 */
        /* <DEDUP_REMOVED lines=16> */
[----:B------:R-:W5:Y:S04]  /*22850*/  LDL.LU R112, [R1+0x3b0] ;  /* 0x0003b00001707983 */ /* 0x000f680000300800 */
[----:B------:R-:W5:Y:S04]  /*22860*/  LDL.LU R114, [R1+0x3b4] ;  /* 0x0003b40001727983 */ /* 0x000f680000300800 */
[----:B------:R-:W5:Y:S04]  /*22870*/  LDL.LU R113, [R1+0x380] ;  /* 0x0003800001717983 */ /* 0x000f680000300800 */
[----:B------:R-:W5:Y:S04]  /*22880*/  LDL.LU R115, [R1+0x384] ;  /* 0x0003840001737983 */ /* 0x000f680000300800 */
[----:B------:R-:W5:Y:S01]  /*22890*/  LDL.LU.64 R32, [R1+0x6d0] ;  /* 0x0006d00001207983 */ /* 0x000f620000300a00 */
        /* <DEDUP_REMOVED lines=8> */
[----:B------:R-:W-:Y:S01]  /*22920*/  FSETP.NEU.AND P4, PT, R15, RZ, PT ;  /* 0x000000ff0f00720b */ /* 0x000fe20003f8d000 */
[----:B------:R-:W-:Y:S01]  /*22930*/  IMAD.MOV.U32 R4, RZ, RZ, R30 ;  /* 0x000000ffff047224 */ /* 0x000fe200078e001e */
[----:B------:R-:W-:-:S04]  /*22940*/  LOP3.LUT R28, R28, 0xfffffeff, RZ, 0xc0, !PT ;  /* 0xfffffeff1c1c7812 */ /* 0x000fc800078ec0ff */
        /* <DEDUP_REMOVED lines=9> */
[----:B------:R-:W-:-:S05]  /*229e0*/  VIADD R6, R18, 0xc0cafb0d ;  /* 0xc0cafb0d12067836 */ /* 0x000fca0000000000 */
[----:B------:R-:W-:Y:S01]  /*229f0*/  LOP3.LUT R6, R6, 0xff800000, RZ, 0xc0, !PT ;  /* 0xff80000006067812 */ /* 0x000fe200078ec0ff */
[C---:B------:R-:W-:Y:S01]  /*22a00*/  FMUL R47, R5.reuse, R47 ;  /* 0x0000002f052f7220 */ /* 0x040fe20000400000 */
[C---:B------:R-:W-:Y:S01]  /*22a10*/  FMUL R45, R5.reuse, R45 ;  /* 0x0000002d052d7220 */ /* 0x040fe20000400000 */
[C---:B------:R-:W-:Y:S01]  /*22a20*/  FMUL R46, R5.reuse, R46 ;  /* 0x0000002e052e7220 */ /* 0x040fe20000400000 */
[----:B------:R-:W-:Y:S01]  /*22a30*/  FMUL R44, R5, R44 ;  /* 0x0000002c052c7220 */ /* 0x000fe20000400000 */
[----:B------:R-:W-:Y:S02]  /*22a40*/  FSEL R5, RZ, -23, P3 ;  /* 0xc1b80000ff057808 */ /* 0x000fe40001800000 */
[----:B------:R-:W-:Y:S01]  /*22a50*/  ISETP.GE.U32.AND P3, PT, R18, 0x7f800000, PT ;  /* 0x7f8000001200780c */ /* 0x000fe20003f66070 */
[----:B--2---:R-:W-:Y:S01]  /*22a60*/  @P4 FMUL R40, R40, 0.25 ;  /* 0x3e80000028284820 */ /* 0x004fe20000400000 */
        /* <DEDUP_REMOVED lines=22> */
[----:B------:R-:W-:Y:S01]  /*22bd0*/  FMUL R40, R4, R40 ;  /* 0x0000002804287220 */ /* 0x000fe20000400000 */
[----:B------:R-:W-:-:S02]  /*22be0*/  I2FP.F32.S32 R4, R6 ;  /* 0x0000000600047245 */ /* 0x000fc40000201400 */
        /* <DEDUP_REMOVED lines=16> */
[----:B------:R-:W-:-:S04]  /*22cf0*/  @P3 IMAD.MOV.U32 R4, RZ, RZ, 0x7f800000 ;  /* 0x7f800000ff043424 */ /* 0x000fc800078e00ff */
[----:B------:R-:W-:Y:S01]  /*22d00*/  @P3 FFMA.FTZ R30, R18, R4, +INF ;  /* 0x7f800000121e3423 */ /* 0x000fe20000010004 */
[----:B------:R-:W-:-:S04]  /*22d10*/  IADD3 R4, PT, PT, R12, -0x3f3504f3, RZ ;  /* 0xc0cafb0d0c047810 */ /* 0x000fc80007ffe0ff */
[----:B------:R-:W-:-:S04]  /*22d20*/  LOP3.LUT R4, R4, 0xff800000, RZ, 0xc0, !PT ;  /* 0xff80000004047812 */ /* 0x000fc800078ec0ff */
        /* <DEDUP_REMOVED lines=12> */
[----:B------:R-:W-:Y:S01]  /*22df0*/  FFMA.FTZ R6, R4, R6, 0.48089820146560668945 ;  /* 0x3ef6384a04067423 */ /* 0x000fe20000010006 */
[----:B------:R-:W-:-:S03]  /*22e00*/  ISETP.GE.U32.AND P2, PT, R12, 0x7f800000, PT ;  /* 0x7f8000000c00780c */ /* 0x000fc60003f46070 */
[----:B------:R-:W-:-:S04]  /*22e10*/  FFMA.FTZ R6, R4, R6, -0.72134751081466674805 ;  /* 0xbf38aa3b04067423 */ /* 0x000fc80000010006 */
[----:B------:R-:W-:-:S04]  /*22e20*/  FMUL R6, R4, R6 ;  /* 0x0000000604067220 */ /* 0x000fc80000400000 */
[----:B------:R-:W-:-:S04]  /*22e30*/  FMUL R6, R4, R6 ;  /* 0x0000000604067220 */ /* 0x000fc80000400000 */
[----:B------:R-:W-:Y:S01]  /*22e40*/  FFMA.FTZ R6, R4, 1.4426950216293334961, R6 ;  /* 0x3fb8aa3b04067823 */ /* 0x000fe20000010006 */
[----:B------:R-:W-:Y:S01]  /*22e50*/  @P2 MOV R4, 0x7f800000 ;  /* 0x7f80000000042802 */ /* 0x000fe20000000f00 */
[----:B------:R-:W-:Y:S02]  /*22e60*/  STL [R1+0x90c], R115 ;  /* 0x00090c7301007387 */ /* 0x000fe40000100800 */
[----:B------:R-:W-:Y:S02]  /*22e70*/  FADD R14, R5, R6 ;  /* 0x00000006050e7221 */ /* 0x000fe40000000000 */
[----:B------:R-:W-:Y:S01]  /*22e80*/  @P2 FFMA.FTZ R14, R12, R4, +INF ;  /* 0x7f8000000c0e2423 */ /* 0x000fe20000010004 */
[----:B------:R-:W-:Y:S01]  /*22e90*/  STL [R1+0x910], R113 ;  /* 0x0009107101007387 */ /* 0x000fe20000100800 */
[----:B------:R-:W-:-:S03]  /*22ea0*/  MOV R5, R33 ;  /* 0x0000002100057202 */ /* 0x000fc60000000f00 */
[----:B------:R-:W-:Y:S01]  /*22eb0*/  STL [R1+0x914], R114 ;  /* 0x0009147201007387 */ /* 0x000fe20000100800 */
[----:B------:R-:W-:-:S03]  /*22ec0*/  IMAD.MOV.U32 R4, RZ, RZ, R32 ;  /* 0x000000ffff047224 */ /* 0x000fc600078e0020 */
[----:B------:R-:W-:Y:S04]  /*22ed0*/  STL [R1+0x918], R112 ;  /* 0x0009187001007387 */ /* 0x000fe80000100800 */
[----:B------:R-:W2:Y:S04]  /*22ee0*/  LDL.LU R31, [R1+0x568] ;  /* 0x00056800011f7983 */ /* 0x000ea80000300800 */
[----:B------:R0:W-:Y:S04]  /*22ef0*/  STL [R1+0x3c], R14 ;  /* 0x00003c0e01007387 */ /* 0x0001e80000100800 */
[----:B------:R-:W3:Y:S04]  /*22f00*/  LDL.LU R33, [R1+0x56c] ;  /* 0x00056c0001217983 */ /* 0x000ee80000300800 */
[----:B------:R-:W4:Y:S04]  /*22f10*/  LDL.LU R32, [R1+0x578] ;  /* 0x0005780001207983 */ /* 0x000f280000300800 */
[----:B------:R-:W5:Y:S04]  /*22f20*/  LDL.LU R39, [R1+0x57c] ;  /* 0x00057c0001277983 */ /* 0x000f680000300800 */
[----:B------:R-:W2:Y:S04]  /*22f30*/  LDL.LU R108, [R1+0x598] ;  /* 0x00059800016c7983 */ /* 0x000ea80000300800 */
[----:B------:R-:W2:Y:S04]  /*22f40*/  LDL.LU R110, [R1+0x59c] ;  /* 0x00059c00016e7983 */ /* 0x000ea80000300800 */
[----:B------:R-:W2:Y:S04]  /*22f50*/  LDL.LU R109, [R1+0x588] ;  /* 0x00058800016d7983 */ /* 0x000ea80000300800 */
[----:B------:R-:W3:Y:S01]  /*22f60*/  LDL.LU R111, [R1+0x58c] ;  /* 0x00058c00016f7983 */ /* 0x000ee20000300800 */
[----:B------:R-:W-:-:S02]  /*22f70*/  FSETP.GT.AND P3, PT, |R5|, 8.50705917302346158658e+37, PT ;  /* 0x7e8000000500780b */ /* 0x000fc40003f64200 */
[C---:B------:R-:W-:Y:S01]  /*22f80*/  FSETP.GEU.AND P4, PT, |R5|.reuse, 1.175494350822287508e-38, PT ;  /* 0x008000000500780b */ /* 0x040fe20003f8e200 */
[C---:B------:R-:W-:Y:S01]  /*22f90*/  FMUL R17, R5.reuse, 8388608 ;  /* 0x4b00000005117820 */ /* 0x040fe20000400000 */
[----:B------:R-:W-:-:S04]  /*22fa0*/  FSETP.GEU.AND P2, PT, R5, 1.175494350822287508e-38, PT ;  /* 0x008000000500780b */ /* 0x000fc80003f4e000 */
[----:B------:R-:W-:-:S05]  /*22fb0*/  FSEL R17, R17, R5, !P2 ;  /* 0x0000000511117208 */ /* 0x000fca0005000000 */
[----:B------:R-:W-:-:S04]  /*22fc0*/  @P3 FMUL R5, R5, 0.25 ;  /* 0x3e80000005053820 */ /* 0x000fc80000400000 */
[----:B------:R-:W-:-:S06]  /*22fd0*/  @!P4 FMUL R5, R5, 16777216 ;  /* 0x4b8000000505c820 */ /* 0x000fcc0000400000 */
[----:B------:R-:W1:Y:S01]  /*22fe0*/  MUFU.RCP R5, R5 ;  /* 0x0000000500057308 */ /* 0x000e620000001000 */
[----:B--2---:R-:W-:Y:S01]  /*22ff0*/  @P3 FMUL R109, R109, 0.25 ;  /* 0x3e8000006d6d3820 */ /* 0x004fe20000400000 */
[----:B---3--:R-:W-:-:S03]  /*23000*/  @P3 FMUL R111, R111, 0.25 ;  /* 0x3e8000006f6f3820 */ /* 0x008fc60000400000 */
[----:B------:R-:W-:Y:S01]  /*23010*/  @!P4 FMUL R109, R109, 16777216 ;  /* 0x4b8000006d6dc820 */ /* 0x000fe20000400000 */
[----:B------:R-:W-:-:S03]  /*23020*/  @!P4 FMUL R111, R111, 16777216 ;  /* 0x4b8000006f6fc820 */ /* 0x000fc60000400000 */
[C---:B-1----:R-:W-:Y:S01]  /*23030*/  FMUL R109, R5.reuse, R109 ;  /* 0x0000006d056d7220 */ /* 0x042fe20000400000 */
[----:B------:R-:W-:-:S05]  /*23040*/  FMUL R111, R5, R111 ;  /* 0x0000006f056f7220 */ /* 0x000fca0000400000 */
[----:B------:R-:W-:Y:S04]  /*23050*/  STL [R1+0x91c], R111 ;  /* 0x00091c6f01007387 */ /* 0x000fe80000100800 */
[----:B------:R-:W-:Y:S04]  /*23060*/  STL [R1+0x920], R109 ;  /* 0x0009206d01007387 */ /* 0x000fe80000100800 */
[----:B------:R-:W2:Y:S04]  /*23070*/  LDL.LU R37, [R1+0x560] ;  /* 0x0005600001257983 */ /* 0x000ea80000300800 */
[----:B------:R-:W3:Y:S04]  /*23080*/  LDL.LU R35, [R1+0x564] ;  /* 0x0005640001237983 */ /* 0x000ee80000300800 */
[----:B------:R-:W3:Y:S04]  /*23090*/  LDL.LU R36, [R1+0x570] ;  /* 0x0005700001247983 */ /* 0x000ee80000300800 */
[----:B------:R-:W3:Y:S04]  /*230a0*/  LDL.LU R34, [R1+0x574] ;  /* 0x0005740001227983 */ /* 0x000ee80000300800 */
[----:B------:R-:W3:Y:S04]  /*230b0*/  LDL.LU R104, [R1+0x590] ;  /* 0x0005900001687983 */ /* 0x000ee80000300800 */
[----:B------:R-:W3:Y:S04]  /*230c0*/  LDL.LU R106, [R1+0x594] ;  /* 0x00059400016a7983 */ /* 0x000ee80000300800 */
[----:B------:R-:W3:Y:S04]  /*230d0*/  LDL.LU R105, [R1+0x580] ;  /* 0x0005800001697983 */ /* 0x000ee80000300800 */
[----:B------:R-:W3:Y:S01]  /*230e0*/  LDL.LU R107, [R1+0x584] ;  /* 0x00058400016b7983 */ /* 0x000ee20000300800 */
[----:B------:R-:W-:Y:S01]  /*230f0*/  @P3 FMUL R110, R110, 0.25 ;  /* 0x3e8000006e6e3820 */ /* 0x000fe20000400000 */
[----:B------:R-:W-:Y:S01]  /*23100*/  @P3 FMUL R108, R108, 0.25 ;  /* 0x3e8000006c6c3820 */ /* 0x000fe20000400000 */
        /* <DEDUP_REMOVED lines=8> */
[----:B------:R-:W-:Y:S01]  /*23190*/  @!P4 FMUL R33, R33, 16777216 ;  /* 0x4b8000002121c820 */ /* 0x000fe20000400000 */
[----:B------:R-:W-:Y:S01]  /*231a0*/  @!P4 FMUL R31, R31, 16777216 ;  /* 0x4b8000001f1fc820 */ /* 0x000fe20000400000 */
[----:B------:R-:W-:-:S02]  /*231b0*/  FSETP.GT.AND P4, PT, |R4|, 8.50705917302346158658e+37, PT ;  /* 0x7e8000000400780b */ /* 0x000fc40003f84200 */
[C---:B------:R-:W-:Y:S01]  /*231c0*/  FSETP.GEU.AND P5, PT, |R4|.reuse, 1.175494350822287508e-38, PT ;  /* 0x008000000400780b */ /* 0x040fe20003fae200 */
[C---:B------:R-:W-:Y:S01]  /*231d0*/  FMUL R25, R4.reuse, 8388608 ;  /* 0x4b00000004197820 */ /* 0x040fe20000400000 */
[----:B------:R-:W-:Y:S01]  /*231e0*/  FSETP.GEU.AND P3, PT, R4, 1.175494350822287508e-38, PT ;  /* 0x008000000400780b */ /* 0x000fe20003f6e000 */
[----:B------:R-:W4:Y:S03]  /*231f0*/  LDL.LU.64 R64, [R1+0x6d8] ;  /* 0x0006d80001407983 */ /* 0x000f260000300a00 */
[----:B------:R-:W-:-:S05]  /*23200*/  FSEL R25, R25, R4, !P3 ;  /* 0x0000000419197208 */ /* 0x000fca0005800000 */
[----:B------:R-:W-:-:S04]  /*23210*/  @P4 FMUL R4, R4, 0.25 ;  /* 0x3e80000004044820 */ /* 0x000fc80000400000 */
[----:B------:R-:W-:-:S06]  /*23220*/  @!P5 FMUL R4, R4, 16777216 ;  /* 0x4b8000000404d820 */ /* 0x000fcc0000400000 */
[----:B------:R-:W1:Y:S01]  /*23230*/  MUFU.RCP R4, R4 ;  /* 0x0000000400047308 */ /* 0x000e620000001000 */
[C---:B------:R-:W-:Y:S01]  /*23240*/  FMUL R110, R5.reuse, R110 ;  /* 0x0000006e056e7220 */ /* 0x040fe20000400000 */
[C---:B------:R-:W-:Y:S01]  /*23250*/  FMUL R108, R5.reuse, R108 ;  /* 0x0000006c056c7220 */ /* 0x040fe20000400000 */
        /* <DEDUP_REMOVED lines=8> */
[----:B------:R-:W-:Y:S01]  /*232e0*/  @P4 FMUL R36, R36, 0.25 ;  /* 0x3e80000024244820 */ /* 0x000fe20000400000 */
        /* <DEDUP_REMOVED lines=16> */
[C---:B------:R-:W-:Y:S01]  /*233f0*/  FMUL R104, R4.reuse, R104 ;  /* 0x0000006804687220 */ /* 0x040fe20000400000 */
        /* <DEDUP_REMOVED lines=22> */
[----:B------:R-:W-:-:S03]  /*23560*/  @P3 IMAD.MOV.U32 R4, RZ, RZ, 0x7f800000 ;  /* 0x7f800000ff043424 */ /* 0x000fc600078e00ff */
[----:B0-----:R-:W-:Y:S01]  /*23570*/  FADD R14, R5, R6 ;  /* 0x00000006050e7221 */ /* 0x001fe20000000000 */
        /* <DEDUP_REMOVED lines=22> */
[----:B------:R0:W-:Y:S02]  /*236e0*/  STL [R1+0x1c], R14 ;  /* 0x00001c0e01007387 */ /* 0x0001e40000100800 */
[----:B0-----:R-:W-:Y:S02]  /*236f0*/  FADD R14, R5, R6 ;  /* 0x00000006050e7221 */ /* 0x001fe40000000000 */
[----:B------:R-:W-:Y:S01]  /*23700*/  @P2 FFMA.FTZ R14, R17, R4, +INF ;  /* 0x7f800000110e2423 */ /* 0x000fe20000010004 */
[----:B------:R-:W-:Y:S02]  /*23710*/  F2FP.BF16.F32.PACK_AB R6, R63, R62 ;  /* 0x0000003e3f06723e */ /* 0x000fe400000010ff */
[----:B------:R-:W-:Y:S02]  /*23720*/  F2FP.BF16.F32.PACK_AB R5, R61, R38 ;  /* 0x000000263d05723e */ /* 0x000fe400000010ff */
[----:B------:R0:W-:Y:S01]  /*23730*/  STL [R1+0x14], R14 ;  /* 0x0000140e01007387 */ /* 0x0001e20000100800 */
[----:B------:R-:W-:-:S03]  /*23740*/  F2FP.BF16.F32.PACK_AB R4, R60, R26 ;  /* 0x0000001a3c04723e */ /* 0x000fc600000010ff */
[----:B------:R-:W2:Y:S04]  /*23750*/  LDL.LU R63, [R1+0x5a8] ;  /* 0x0005a800013f7983 */ /* 0x000ea80000300800 */
[----:B------:R-:W3:Y:S01]  /*23760*/  LDL.LU R61, [R1+0x5ac] ;  /* 0x0005ac00013d7983 */ /* 0x000ee20000300800 */
[----:B----4-:R-:W-:Y:S01]  /*23770*/  IMAD.MOV.U32 R19, RZ, RZ, R64 ;  /* 0x000000ffff137224 */ /* 0x010fe200078e0040 */
[----:B------:R-:W1:Y:S01]  /*23780*/  S2R R118, SR_TID.X ;  /* 0x0000000000767919 */ /* 0x000e620000002100 */
[----:B------:R-:W-:Y:S01]  /*23790*/  MOV R24, R65 ;  /* 0x0000004100187202 */ /* 0x000fe20000000f00 */
[----:B0-----:R-:W0:Y:S01]  /*237a0*/  LDC.64 R14, c[0x0][0x398] ;  /* 0x0000e600ff0e7b82 */ /* 0x001e220000000a00 */
[----:B------:R-:W4:Y:S04]  /*237b0*/  LDL.LU R62, [R1+0x5b8] ;  /* 0x0005b800013e7983 */ /* 0x000f280000300800 */
[----:B------:R-:W5:Y:S04]  /*237c0*/  LDL.LU R60, [R1+0x5bc] ;  /* 0x0005bc00013c7983 */ /* 0x000f680000300800 */
[----:B------:R-:W5:Y:S04]  /*237d0*/  LDL.LU R100, [R1+0x5c8] ;  /* 0x0005c80001647983 */ /* 0x000f680000300800 */
[----:B------:R-:W5:Y:S04]  /*237e0*/  LDL.LU R102, [R1+0x5cc] ;  /* 0x0005cc0001667983 */ /* 0x000f680000300800 */
[----:B------:R-:W5:Y:S04]  /*237f0*/  LDL.LU R101, [R1+0x5d8] ;  /* 0x0005d80001657983 */ /* 0x000f680000300800 */
[----:B------:R-:W5:Y:S01]  /*23800*/  LDL.LU R103, [R1+0x5dc] ;  /* 0x0005dc0001677983 */ /* 0x000f620000300800 */
[----:B------:R-:W0:Y:S01]  /*23810*/  S2R R64, SR_TID.X ;  /* 0x0000000000407919 */ /* 0x000e220000002100 */
[----:B------:R-:W-:Y:S01]  /*23820*/  FSETP.NEU.AND P2, PT, R0, RZ, PT ;  /* 0x000000ff0000720b */ /* 0x000fe20003f4d000 */
[C---:B-1----:R-:W-:Y:S01]  /*23830*/  IMAD.SHL.U32 R0, R118.reuse, 0x200, RZ ;  /* 0x0000020076007824 */ /* 0x042fe200078e00ff */
[----:B------:R-:W-:Y:S01]  /*23840*/  SHF.L.U32 R26, R118, 0x3, RZ ;  /* 0x00000003761a7819 */ /* 0x000fe200000006ff */
[----:B------:R-:W5:Y:S01]  /*23850*/  LDL.LU R67, [R1+0x5a0] ;  /* 0x0005a00001437983 */ /* 0x000f620000300800 */
[----:B0-----:R-:W-:-:S02]  /*23860*/  LOP3.LUT R65, R64, 0xff, RZ, 0xc0, !PT ;  /* 0x000000ff40417812 */ /* 0x001fc400078ec0ff */
[----:B------:R-:W0:Y:S01]  /*23870*/  S2R R64, SR_CTAID.X ;  /* 0x0000000000407919 */ /* 0x000e220000002500 */
[----:B------:R-:W-:Y:S02]  /*23880*/  LOP3.LUT R28, R28, 0xfffffffd, RZ, 0xc0, !PT ;  /* 0xfffffffd1c1c7812 */ /* 0x000fe400078ec0ff */
[----:B------:R-:W-:Y:S02]  /*23890*/  LOP3.LUT R0, R0, 0x1000, RZ, 0xc0, !PT ;  /* 0x0000100000007812 */ /* 0x000fe400078ec0ff */
[----:B------:R-:W-:Y:S02]  /*238a0*/  LOP3.LUT R26, R26, 0x80, RZ, 0xc0, !PT ;  /* 0x000000801a1a7812 */ /* 0x000fe400078ec0ff */
[----:B------:R-:W-:Y:S02]  /*238b0*/  @P2 LOP3.LUT R28, R28, 0x2, RZ, 0xfc, !PT ;  /* 0x000000021c1c2812 */ /* 0x000fe400078efcff */
[----:B------:R-:W-:Y:S02]  /*238c0*/  IADD3 R26, PT, PT, R26, UR6, R0 ;  /* 0x000000061a1a7c10 */ /* 0x000fe4000fffe000 */
[----:B------:R-:W-:-:S02]  /*238d0*/  FSETP.NEU.AND P2, PT, R8, RZ, PT ;  /* 0x000000ff0800720b */ /* 0x000fc40003f4d000 */
[----:B------:R-:W-:Y:S01]  /*238e0*/  LOP3.LUT R28, R28, 0xfffffff7, RZ, 0xc0, !PT ;  /* 0xfffffff71c1c7812 */ /* 0x000fe200078ec0ff */
[----:B0-----:R-:W-:-:S04]  /*238f0*/  IMAD R64, R64, 0x100, R65 ;  /* 0x0000010040407824 */ /* 0x001fc800078e0241 */
[----:B------:R-:W-:Y:S02]  /*23900*/  IMAD R0, R64, UR11, RZ ;  /* 0x0000000b40007c24 */ /* 0x000fe4000f8e02ff */
        /* <DEDUP_REMOVED lines=8> */
[----:B------:R-:W-:-:S02]  /*23990*/  @P2 LOP3.LUT R28, R28, 0x8, RZ, 0xfc, !PT ;  /* 0x000000081c1c2812 */ /* 0x000fc400078efcff */
[----:B------:R-:W-:Y:S01]  /*239a0*/  FSETP.NEU.AND P2, PT, R11, RZ, PT ;  /* 0x000000ff0b00720b */ /* 0x000fe20003f4d000 */
[----:B------:R-:W5:Y:S01]  /*239b0*/  LDL.LU R121, [R1+0xb4] ;  /* 0x0000b40001797983 */ /* 0x000f620000300800 */
[----:B------:R-:W-:-:S03]  /*239c0*/  UIMAD UR7, UR8, UR10, URZ ;  /* 0x0000000a080772a4 */ /* 0x000fc6000f8e02ff */
[----:B------:R-:W5:Y:S01]  /*239d0*/  LDL.LU R122, [R1+0xa0] ;  /* 0x0000a000017a7983 */ /* 0x000f620000300800 */
[----:B------:R-:W-:-:S03]  /*239e0*/  UIMAD.WIDE UR4, UR7, 0x2, URZ ;  /* 0x00000002070478a5 */ /* 0x000fc6000f8e02ff */
[----:B------:R-:W5:Y:S01]  /*239f0*/  LDL.LU R123, [R1+0x8c] ;  /* 0x00008c00017b7983 */ /* 0x000f620000300800 */
[----:B------:R-:W-:Y:S01]  /*23a00*/  USHF.L.U32 UR7, UR7, 0x1, URZ ;  /* 0x0000000107077899 */ /* 0x000fe200080006ff */
[----:B------:R-:W-:Y:S02]  /*23a10*/  LOP3.LUT R28, R28, 0xffffffdf, RZ, 0xc0, !PT ;  /* 0xffffffdf1c1c7812 */ /* 0x000fe400078ec0ff */
[----:B------:R-:W-:Y:S01]  /*23a20*/  SHF.L.U32 R8, R0, 0x1, RZ ;  /* 0x0000000100087819 */ /* 0x000fe200000006ff */
[----:B------:R-:W5:Y:S01]  /*23a30*/  LDL.LU R124, [R1+0x5c] ;  /* 0x00005c00017c7983 */ /* 0x000f620000300800 */
[----:B------:R-:W-:Y:S01]  /*23a40*/  FSETP.NEU.AND P4, PT, R2, RZ, PT ;  /* 0x000000ff0200720b */ /* 0x000fe20003f8d000 */
[----:B------:R-:W-:Y:S01]  /*23a50*/  IMAD.HI R0, R0, 0x2, RZ ;  /* 0x0000000200007827 */ /* 0x000fe200078e02ff */
[----:B------:R-:W-:-:S03]  /*23a60*/  @P2 LOP3.LUT R28, R28, 0x20, RZ, 0xfc, !PT ;  /* 0x000000201c1c2812 */ /* 0x000fc600078efcff */
[----:B------:R-:W-:Y:S01]  /*23a70*/  FMUL R38, R24, 8388608 ;  /* 0x4b00000018267820 */ /* 0x000fe20000400000 */
[----:B------:R-:W-:Y:S01]  /*23a80*/  IADD3 R2, P2, P3, R8, UR7, R14 ;  /* 0x0000000708027c10 */ /* 0x000fe2000fb5e00e */
[----:B------:R-:W0:Y:S01]  /*23a90*/  LDCU UR4, c[0x0][0x3e8] ;  /* 0x00007d00ff0477ac */ /* 0x000e220008000800 */
[----:B------:R-:W-:Y:S02]  /*23aa0*/  LOP3.LUT R28, R28, 0xffffffbf, RZ, 0xc0, !PT ;  /* 0xffffffbf1c1c7812 */ /* 0x000fe400078ec0ff */
[----:B------:R-:W-:Y:S02]  /*23ab0*/  IADD3.X R0, PT, PT, R0, UR5, R15, P2, P3 ;  /* 0x0000000500007c10 */ /* 0x000fe400097e640f */
[----:B------:R-:W-:Y:S02]  /*23ac0*/  FSETP.NEU.AND P3, PT, R18, RZ, PT ;  /* 0x000000ff1200720b */ /* 0x000fe40003f6d000 */
[----:B------:R-:W-:Y:S02]  /*23ad0*/  @P4 LOP3.LUT R28, R28, 0x40, RZ, 0xfc, !PT ;  /* 0x000000401c1c4812 */ /* 0x000fe400078efcff */
[----:B------:R-:W-:-:S02]  /*23ae0*/  FSETP.GT.AND P4, PT, |R24|, 8.50705917302346158658e+37, PT ;  /* 0x7e8000001800780b */ /* 0x000fc40003f84200 */
[----:B------:R-:W-:Y:S02]  /*23af0*/  FSETP.GEU.AND P2, PT, R24, 1.175494350822287508e-38, PT ;  /* 0x008000001800780b */ /* 0x000fe40003f4e000 */
[----:B------:R-:W-:-:S05]  /*23b00*/  LOP3.LUT R28, R28, 0xffffffef, RZ, 0xc0, !PT ;  /* 0xffffffef1c1c7812 */ /* 0x000fca00078ec0ff */
[----:B------:R-:W-:Y:S02]  /*23b10*/  @P3 LOP3.LUT R28, R28, 0x10, RZ, 0xfc, !PT ;  /* 0x000000101c1c3812 */ /* 0x000fe400078efcff */
[----:B------:R-:W-:Y:S02]  /*23b20*/  FSEL R38, R38, R24, !P2 ;  /* 0x0000001826267208 */ /* 0x000fe40005000000 */
[----:B------:R-:W-:Y:S02]  /*23b30*/  LOP3.LUT R28, R28, 0xfbffffff, RZ, 0xc0, !PT ;  /* 0xfbffffff1c1c7812 */ /* 0x000fe400078ec0ff */
[C---:B------:R-:W-:Y:S01]  /*23b40*/  FSETP.GEU.AND P3, PT, |R24|.reuse, 1.175494350822287508e-38, PT ;  /* 0x008000001800780b */ /* 0x040fe20003f6e200 */
[----:B------:R-:W-:Y:S01]  /*23b50*/  @P4 FMUL R24, R24, 0.25 ;  /* 0x3e80000018184820 */ /* 0x000fe20000400000 */
[----:B------:R-:W-:-:S04]  /*23b60*/  @P2 LOP3.LUT R28, R28, 0x4000000, RZ, 0xfc, !PT ;  /* 0x040000001c1c2812 */ /* 0x000fc800078efcff */
[C---:B------:R-:W-:Y:S02]  /*23b70*/  LOP3.LUT P2, RZ, R28.reuse, 0x400, RZ, 0xc0, !PT ;  /* 0x000004001cff7812 */ /* 0x040fe4000784c0ff */
[----:B------:R-:W-:-:S04]  /*23b80*/  LOP3.LUT R28, R28, 0xf7ffffff, RZ, 0xc0, !PT ;  /* 0xf7ffffff1c1c7812 */ /* 0x000fc800078ec0ff */
[----:B------:R-:W-:Y:S01]  /*23b90*/  LOP3.LUT R28, R28, 0xfffffffb, RZ, 0xc0, !PT ;  /* 0xfffffffb1c1c7812 */ /* 0x000fe200078ec0ff */
[----:B--2---:R-:W-:Y:S01]  /*23ba0*/  @P4 FMUL R63, R63, 0.25 ;  /* 0x3e8000003f3f4820 */ /* 0x004fe20000400000 */
[----:B---3--:R-:W-:Y:S01]  /*23bb0*/  @P4 FMUL R61, R61, 0.25 ;  /* 0x3e8000003d3d4820 */ /* 0x008fe20000400000 */
[----:B----4-:R-:W-:Y:S01]  /*23bc0*/  @P4 FMUL R62, R62, 0.25 ;  /* 0x3e8000003e3e4820 */ /* 0x010fe20000400000 */
[----:B-----5:R-:W-:Y:S01]  /*23bd0*/  @P4 FMUL R60, R60, 0.25 ;  /* 0x3e8000003c3c4820 */ /* 0x020fe20000400000 */
[----:B------:R-:W-:Y:S01]  /*23be0*/  @P4 FMUL R100, R100, 0.25 ;  /* 0x3e80000064644820 */ /* 0x000fe20000400000 */
[----:B------:R-:W-:Y:S01]  /*23bf0*/  @P4 FMUL R102, R102, 0.25 ;  /* 0x3e80000066664820 */ /* 0x000fe20000400000 */
[----:B------:R-:W-:Y:S01]  /*23c00*/  @P4 FMUL R101, R101, 0.25 ;  /* 0x3e80000065654820 */ /* 0x000fe20000400000 */
[----:B------:R-:W-:Y:S01]  /*23c10*/  @P4 FMUL R103, R103, 0.25 ;  /* 0x3e80000067674820 */ /* 0x000fe20000400000 */
[----:B------:R-:W-:-:S13]  /*23c20*/  FSETP.NEU.AND P4, PT, R12, RZ, PT ;  /* 0x000000ff0c00720b */ /* 0x000fda0003f8d000 */
[----:B------:R-:W-:-:S04]  /*23c30*/  @P4 LOP3.LUT R28, R28, 0x4, RZ, 0xfc, !PT ;  /* 0x000000041c1c4812 */ /* 0x000fc800078efcff */
[----:B------:R-:W-:-:S04]  /*23c40*/  @P2 LOP3.LUT R28, R28, 0x8000000, RZ, 0xfc, !PT ;  /* 0x080000001c1c2812 */ /* 0x000fc800078efcff */
[C---:B------:R-:W-:Y:S02]  /*23c50*/  LOP3.LUT P2, RZ, R28.reuse, 0x200, RZ, 0xc0, !PT ;  /* 0x000002001cff7812 */ /* 0x040fe4000784c0ff */
[----:B------:R-:W-:-:S11]  /*23c60*/  LOP3.LUT R28, R28, 0xefffffff, RZ, 0xc0, !PT ;  /* 0xefffffff1c1c7812 */ /* 0x000fd600078ec0ff */
        /* <DEDUP_REMOVED lines=10> */
[----:B------:R-:W-:-:S13]  /*23d10*/  LOP3.LUT P2, RZ, R28, 0x2000, RZ, 0xc0, !PT ;  /* 0x000020001cff7812 */ /* 0x000fda000784c0ff */
[----:B------:R-:W-:Y:S02]  /*23d20*/  @P2 LOP3.LUT R13, R13, 0x1, RZ, 0xfc, !PT ;  /* 0x000000010d0d2812 */ /* 0x000fe400078efcff */
[----:B------:R-:W-:Y:S02]  /*23d30*/  LOP3.LUT P2, RZ, R28, 0x10000, RZ, 0xc0, !PT ;  /* 0x000100001cff7812 */ /* 0x000fe4000784c0ff */
[----:B------:R-:W-:-:S11]  /*23d40*/  LOP3.LUT R13, R13, 0xfffffffd, RZ, 0xc0, !PT ;  /* 0xfffffffd0d0d7812 */ /* 0x000fd600078ec0ff */
        /* <DEDUP_REMOVED lines=29> */
[----:B------:R-:W-:Y:S02]  /*23f20*/  LOP3.LUT R13, R13, 0xfffff7ff, RZ, 0xc0, !PT ;  /* 0xfffff7ff0d0d7812 */ /* 0x000fe400078ec0ff */
[----:B------:R-:W-:Y:S02]  /*23f30*/  FSEL R8, R119, -INF , P1 ;  /* 0xff80000077087808 */ /* 0x000fe40000800000 */
[----:B------:R-:W-:-:S03]  /*23f40*/  FSEL R11, R121, -INF , P0 ;  /* 0xff800000790b7808 */ /* 0x000fc60000000000 */
[----:B------:R1:W-:Y:S04]  /*23f50*/  STL [R1+0xec], R8 ;  /* 0x0000ec0801007387 */ /* 0x0003e80000100800 */
[----:B------:R-:W-:Y:S02]  /*23f60*/  @P2 LOP3.LUT R13, R13, 0x800, RZ, 0xfc, !PT ;  /* 0x000008000d0d2812 */ /* 0x000fe400078efcff */
[----:B------:R-:W-:-:S04]  /*23f70*/  LOP3.LUT P2, RZ, R28, 0x400000, RZ, 0xc0, !PT ;  /* 0x004000001cff7812 */ /* 0x000fc8000784c0ff */
[----:B-1----:R-:W-:Y:S02]  /*23f80*/  FSEL R8, R122, -INF , P2 ;  /* 0xff8000007a087808 */ /* 0x002fe40001000000 */
[----:B------:R-:W-:Y:S01]  /*23f90*/  LOP3.LUT P2, RZ, R13, 0x800, RZ, 0xc0, !PT ;  /* 0x000008000dff7812 */ /* 0x000fe2000784c0ff */
[----:B------:R1:W-:Y:S04]  /*23fa0*/  STL [R1+0xf0], R11 ;  /* 0x0000f00b01007387 */ /* 0x0003e80000100800 */
[----:B------:R2:W-:Y:S01]  /*23fb0*/  STL [R1+0xf4], R8 ;  /* 0x0000f40801007387 */ /* 0x0005e20000100800 */
[----:B-1----:R-:W-:Y:S02]  /*23fc0*/  FSEL R11, R123, -INF , P2 ;  /* 0xff8000007b0b7808 */ /* 0x002fe40001000000 */
[----:B------:R-:W-:-:S04]  /*23fd0*/  LOP3.LUT P2, RZ, R13, 0x400, RZ, 0xc0, !PT ;  /* 0x000004000dff7812 */ /* 0x000fc8000784c0ff */
[----:B--2---:R-:W-:Y:S02]  /*23fe0*/  FSEL R8, R124, -INF , P2 ;  /* 0xff8000007c087808 */ /* 0x004fe40001000000 */
        /* <DEDUP_REMOVED lines=12> */
[C---:B------:R-:W-:Y:S01]  /*240b0*/  LOP3.LUT P2, RZ, R13.reuse, 0x20, RZ, 0xc0, !PT ;  /* 0x000000200dff7812 */ /* 0x040fe2000784c0ff */
        /* <DEDUP_REMOVED lines=21> */
[----:B------:R-:W-:-:S03]  /*24210*/  LOP3.LUT P2, RZ, R28, 0x40000000, RZ, 0xc0, !PT ;  /* 0x400000001cff7812 */ /* 0x000fc6000784c0ff */
[----:B------:R-:W-:Y:S01]  /*24220*/  STL [R1+0xa0], R11 ;  /* 0x0000a00b01007387 */ /* 0x000fe20000100800 */
[----:B--2---:R-:W-:-:S03]  /*24230*/  FSEL R8, R23, -INF , P2 ;  /* 0xff80000017087808 */ /* 0x004fc60001000000 */
[----:B------:R-:W2:Y:S04]  /*24240*/  LDL.LU R12, [R1+0x434] ;  /* 0x00043400010c7983 */ /* 0x000ea80000300800 */
[----:B------:R-:W2:Y:S04]  /*24250*/  LDL.LU R15, [R1+0x430] ;  /* 0x00043000010f7983 */ /* 0x000ea80000300800 */
[----:B------:R1:W-:Y:S04]  /*24260*/  STL [R1+0xb4], R8 ;  /* 0x0000b40801007387 */ /* 0x0003e80000100800 */
[----:B-1----:R-:W3:Y:S04]  /*24270*/  LDL.LU R8, [R1+0x2ec] ;  /* 0x0002ec0001087983 */ /* 0x002ee80000300800 */
[----:B------:R-:W3:Y:S04]  /*24280*/  LDL.LU R14, [R1+0x2e4] ;  /* 0x0002e400010e7983 */ /* 0x000ee80000300800 */
        /* <DEDUP_REMOVED lines=14> */
[----:B------:R-:W-:-:S02]  /*24370*/  LOP3.LUT P2, RZ, R28, 0x20000000, RZ, 0xc0, !PT ;  /* 0x200000001cff7812 */ /* 0x000fc4000784c0ff */
[C---:B------:R-:W-:Y:S02]  /*24380*/  FSETP.GT.AND P5, PT, |R19|.reuse, 8.50705917302346158658e+37, PT ;  /* 0x7e8000001300780b */ /* 0x040fe40003fa4200 */
[----:B------:R-:W-:Y:S02]  /*24390*/  FSEL R13, R22, -INF , P2 ;  /* 0xff800000160d7808 */ /* 0x000fe40001000000 */
[----:B------:R-:W-:Y:S01]  /*243a0*/  LOP3.LUT P2, RZ, R28, 0x10000000, RZ, 0xc0, !PT ;  /* 0x100000001cff7812 */ /* 0x000fe2000784c0ff */
[----:B------:R-:W-:-:S03]  /*243b0*/  FMUL R18, R19, 8388608 ;  /* 0x4b00000013127820 */ /* 0x000fc60000400000 */
[----:B------:R-:W-:Y:S02]  /*243c0*/  FSEL R21, R21, -INF , P2 ;  /* 0xff80000015157808 */ /* 0x000fe40001000000 */
[C---:B------:R-:W-:Y:S01]  /*243d0*/  LOP3.LUT P2, RZ, R28.reuse, 0x8000000, RZ, 0xc0, !PT ;  /* 0x080000001cff7812 */ /* 0x040fe2000784c0ff */
[----:B------:R1:W-:Y:S01]  /*243e0*/  STL [R1+0xc8], R13 ;  /* 0x0000c80d01007387 */ /* 0x0003e20000100800 */
[----:B------:R-:W-:Y:S01]  /*243f0*/  FSETP.GEU.AND P4, PT, R19, 1.175494350822287508e-38, PT ;  /* 0x008000001300780b */ /* 0x000fe20003f8e000 */
[----:B------:R-:W-:Y:S01]  /*24400*/  @!P3 FMUL R103, R103, 16777216 ;  /* 0x4b8000006767b820 */ /* 0x000fe20000400000 */
[----:B------:R-:W-:Y:S01]  /*24410*/  LOP3.LUT P0, RZ, R28, 0x80, RZ, 0xc0, !PT ;  /* 0x000000801cff7812 */ /* 0x000fe2000780c0ff */
[----:B------:R-:W-:Y:S01]  /*24420*/  @!P3 FMUL R101, R101, 16777216 ;  /* 0x4b8000006565b820 */ /* 0x000fe20000400000 */
[----:B------:R-:W-:Y:S01]  /*24430*/  FSEL R18, R18, R19, !P4 ;  /* 0x0000001312127208 */ /* 0x000fe20006000000 */
[----:B------:R-:W-:Y:S01]  /*24440*/  @!P3 FMUL R102, R102, 16777216 ;  /* 0x4b8000006666b820 */ /* 0x000fe20000400000 */
[----:B------:R-:W-:Y:S01]  /*24450*/  FSETP.GEU.AND P6, PT, |R19|, 1.175494350822287508e-38, PT ;  /* 0x008000001300780b */ /* 0x000fe20003fce200 */
[----:B------:R-:W-:Y:S01]  /*24460*/  @!P3 FMUL R100, R100, 16777216 ;  /* 0x4b8000006464b820 */ /* 0x000fe20000400000 */
[----:B-1----:R-:W-:Y:S01]  /*24470*/  FSEL R13, R20, -INF , P2 ;  /* 0xff800000140d7808 */ /* 0x002fe20001000000 */
[----:B------:R-:W-:Y:S01]  /*24480*/  @!P3 FMUL R60, R60, 16777216 ;  /* 0x4b8000003c3cb820 */ /* 0x000fe20000400000 */
[----:B------:R-:W-:Y:S01]  /*24490*/  @!P3 FMUL R62, R62, 16777216 ;  /* 0x4b8000003e3eb820 */ /* 0x000fe20000400000 */
[----:B------:R-:W-:Y:S01]  /*244a0*/  @!P3 FMUL R61, R61, 16777216 ;  /* 0x4b8000003d3db820 */ /* 0x000fe20000400000 */
[----:B------:R-:W-:Y:S01]  /*244b0*/  @!P3 FMUL R63, R63, 16777216 ;  /* 0x4b8000003f3fb820 */ /* 0x000fe20000400000 */
[----:B------:R-:W-:Y:S01]  /*244c0*/  @!P3 FMUL R24, R24, 16777216 ;  /* 0x4b8000001818b820 */ /* 0x000fe20000400000 */
[----:B------:R-:W-:Y:S01]  /*244d0*/  LOP3.LUT P1, RZ, R28, 0x100, RZ, 0xc0, !PT ;  /* 0x000001001cff7812 */ /* 0x000fe2000782c0ff */
[----:B------:R-:W-:Y:S01]  /*244e0*/  @P5 FMUL R99, R99, 0.25 ;  /* 0x3e80000063635820 */ /* 0x000fe20000400000 */
        /* <DEDUP_REMOVED lines=8> */
[C---:B------:R-:W-:Y:S01]  /*24570*/  LOP3.LUT P3, RZ, R28.reuse, 0x2, RZ, 0xc0, !PT ;  /* 0x000000021cff7812 */ /* 0x040fe2000786c0ff */
[----:B------:R-:W-:Y:S01]  /*24580*/  STL [R1+0xe0], R21 ;  /* 0x0000e01501007387 */ /* 0x000fe20000100800 */
[----:B------:R-:W-:-:S02]  /*24590*/  LOP3.LUT P5, RZ, R28, 0x8, RZ, 0xc0, !PT ;  /* 0x000000081cff7812 */ /* 0x000fc400078ac0ff */
[----:B------:R-:W-:Y:S01]  /*245a0*/  FSEL R20, R7, -INF , P0 ;  /* 0xff80000007147808 */ /* 0x000fe20000000000 */
[----:B------:R1:W-:Y:S01]  /*245b0*/  STL [R1+0xe4], R13 ;  /* 0x0000e40d01007387 */ /* 0x0003e20000100800 */
[----:B------:R-:W-:-:S03]  /*245c0*/  FSEL R7, R10, -INF , P3 ;  /* 0xff8000000a077808 */ /* 0x000fc60001800000 */
[----:B------:R-:W-:Y:S01]  /*245d0*/  STL [R1+0xe8], R20 ;  /* 0x0000e81401007387 */ /* 0x000fe20000100800 */
[----:B-1----:R-:W-:Y:S02]  /*245e0*/  FSEL R13, R3, -INF , P1 ;  /* 0xff800000030d7808 */ /* 0x002fe40000800000 */
[----:B------:R-:W-:-:S03]  /*245f0*/  FSEL R3, R9, -INF , P5 ;  /* 0xff80000009037808 */ /* 0x000fc60002800000 */
[----:B------:R-:W-:Y:S01]  /*24600*/  STL [R1+0x5c], R13 ;  /* 0x00005c0d01007387 */ /* 0x000fe20000100800 */
[----:B------:R-:W-:-:S03]  /*24610*/  SHF.L.U32 R21, R118, 0x4, RZ ;  /* 0x0000000476157819 */ /* 0x000fc600000006ff */
[----:B------:R-:W-:Y:S04]  /*24620*/  STL [R1+0x54], R7 ;  /* 0x0000540701007387 */ /* 0x000fe80000100800 */
[----:B------:R1:W-:Y:S01]  /*24630*/  STL [R1+0x50], R3 ;  /* 0x0000500301007387 */ /* 0x0003e20000100800 */
[----:B------:R-:W-:Y:S02]  /*24640*/  LOP3.LUT R21, R21, 0x70, RZ, 0xc0, !PT ;  /* 0x0000007015157812 */ /* 0x000fe400078ec0ff */
[----:B-1----:R-:W-:-:S05]  /*24650*/  LOP3.LUT R3, R118, 0x1e0, RZ, 0xc0, !PT ;  /* 0x000001e076037812 */ /* 0x002fca00078ec0ff */
[----:B------:R-:W-:-:S04]  /*24660*/  IMAD R3, R3, 0x100, R26 ;  /* 0x0000010003037824 */ /* 0x000fc800078e021a */
[----:B------:R-:W-:Y:S01]  /*24670*/  IMAD.IADD R3, R21, 0x1, R3 ;  /* 0x0000000115037824 */ /* 0x000fe200078e0203 */
[----:B--2---:R-:W-:-:S05]  /*24680*/  F2FP.BF16.F32.PACK_AB R7, R12, R15 ;  /* 0x0000000f0c07723e */ /* 0x004fca00000010ff */
[----:B------:R1:W-:Y:S02]  /*24690*/  STSM.16.M88.4 [R3], R4 ;  /* 0x0000000403007844 */ /* 0x0003e40000000200 */
[----:B-1----:R-:W-:-:S04]  /*246a0*/  IADD3 R4, PT, PT, R18, -0x3f3504f3, RZ ;  /* 0xc0cafb0d12047810 */ /* 0x002fc80007ffe0ff */
[----:B------:R-:W-:Y:S02]  /*246b0*/  LOP3.LUT R4, R4, 0xff800000, RZ, 0xc0, !PT ;  /* 0xff80000004047812 */ /* 0x000fe400078ec0ff */
[----:B----4-:R-:W-:-:S03]  /*246c0*/  F2FP.BF16.F32.PACK_AB R9, R11, R109 ;  /* 0x0000006d0b09723e */ /* 0x010fc600000010ff */
[----:B------:R-:W-:Y:S01]  /*246d0*/  IMAD.IADD R5, R18, 0x1, -R4 ;  /* 0x0000000112057824 */ /* 0x000fe200078e0a04 */
[----:B---3--:R-:W-:-:S03]  /*246e0*/  F2FP.BF16.F32.PACK_AB R8, R8, R14 ;  /* 0x0000000e0808723e */ /* 0x008fc600000010ff */
[----:B------:R-:W-:Y:S01]  /*246f0*/  FADD R5, R5, -1 ;  /* 0xbf80000005057421 */ /* 0x000fe20000000000 */
[----:B-----5:R-:W-:Y:S02]  /*24700*/  F2FP.BF16.F32.PACK_AB R11, R114, R113 ;  /* 0x00000071720b723e */ /* 0x020fe400000010ff */
[----:B------:R-:W2:Y:S01]  /*24710*/  LDL.LU R113, [R1+0x274] ;  /* 0x0002740001717983 */ /* 0x000ea20000300800 */
[----:B------:R-:W-:-:S03]  /*24720*/  F2FP.BF16.F32.PACK_AB R12, R115, R116 ;  /* 0x00000074730c723e */ /* 0x000fc600000010ff */
[----:B------:R-:W2:Y:S04]  /*24730*/  LDL.LU R115, [R1+0x258] ;  /* 0x0002580001737983 */ /* 0x000ea80000300800 */
[----:B------:R-:W3:Y:S01]  /*24740*/  LDL.LU R116, [R1+0x278] ;  /* 0x0002780001747983 */ /* 0x000ee20000300800 */
[----:B------:R-:W-:-:S03]  /*24750*/  F2FP.BF16.F32.PACK_AB R13, R117, R119 ;  /* 0x00000077750d723e */ /* 0x000fc600000010ff */
[----:B------:R-:W3:Y:S04]  /*24760*/  LDL.LU R117, [R1+0x270] ;  /* 0x0002700001757983 */ /* 0x000ee80000300800 */
[----:B------:R-:W4:Y:S01]  /*24770*/  LDL.LU R119, [R1+0x28c] ;  /* 0x00028c0001777983 */ /* 0x000f220000300800 */
[----:B------:R-:W-:-:S03]  /*24780*/  F2FP.BF16.F32.PACK_AB R14, R121, R122 ;  /* 0x0000007a790e723e */ /* 0x000fc600000010ff */
[----:B------:R-:W4:Y:S01]  /*24790*/  LDL.LU R121, [R1+0x27c] ;  /* 0x00027c0001797983 */ /* 0x000f220000300800 */
[----:B------:R-:W-:-:S03]  /*247a0*/  FFMA.FTZ R6, R5, R120, -0.16845393180847167969 ;  /* 0xbe2c7f3005067423 */ /* 0x000fc60000010078 */
[----:B------:R-:W5:Y:S01]  /*247b0*/  LDL.LU R122, [R1+0x2a8] ;  /* 0x0002a800017a7983 */ /* 0x000f620000300800 */
[----:B------:R-:W-:-:S03]  /*247c0*/  F2FP.BF16.F32.PACK_AB R15, R123, R124 ;  /* 0x0000007c7b0f723e */ /* 0x000fc600000010ff */
[----:B------:R-:W5:Y:S04]  /*247d0*/  LDL.LU R123, [R1+0x288] ;  /* 0x00028800017b7983 */ /* 0x000f680000300800 */
[----:B------:R-:W2:Y:S04]  /*247e0*/  LDL.LU R124, [R1+0x240] ;  /* 0x00024000017c7983 */ /* 0x000ea80000300800 */
[----:B------:R-:W2:Y:S01]  /*247f0*/  LDL.LU R120, [R1+0x238] ;  /* 0x0002380001787983 */ /* 0x000ea20000300800 */
[----:B------:R-:W-:-:S04]  /*24800*/  FFMA.FTZ R6, R5, R6, 0.1716887056827545166 ;  /* 0x3e2fcf2a05067423 */ /* 0x000fc80000010006 */
[----:B------:R-:W-:-:S04]  /*24810*/  FFMA.FTZ R6, R5, R6, -0.17900948226451873779 ;  /* 0xbe374e4305067423 */ /* 0x000fc80000010006 */
[----:B------:R-:W-:-:S04]  /*24820*/  FFMA.FTZ R6, R5, R6, 0.20512372255325317383 ;  /* 0x3e520bf405067423 */ /* 0x000fc80000010006 */
[----:B------:R-:W-:-:S04]  /*24830*/  FFMA.FTZ R6, R5, R6, -0.24046532809734344482 ;  /* 0xbe763c8b05067423 */ /* 0x000fc80000010006 */
[----:B------:R-:W-:Y:S01]  /*24840*/  FFMA.FTZ R6, R5, R6, 0.28857114911079406738 ;  /* 0x3e93bf9905067423 */ /* 0x000fe20000010006 */
[----:B------:R-:W-:-:S03]  /*24850*/  F2FP.BF16.F32.PACK_AB R10, R111, R112 ;  /* 0x000000706f0a723e */ /* 0x000fc600000010ff */
[----:B------:R-:W-:-:S04]  /*24860*/  FFMA.FTZ R6, R5, R6, -0.36067417263984680176 ;  /* 0xbeb8aa4905067423 */ /* 0x000fc80000010006 */
[C---:B------:R-:W-:Y:S01]  /*24870*/  FFMA.FTZ R6, R5.reuse, R6, 0.48089820146560668945 ;  /* 0x3ef6384a05067423 */ /* 0x040fe20000010006 */
[----:B------:R1:W-:Y:S01]  /*24880*/  STSM.16.M88.4 [R3+0x100], R8 ;  /* 0x0001000803007844 */ /* 0x0003e20000000200 */
[----:B------:R-:W-:Y:S02]  /*24890*/  SHF.L.U32 R7, R118, 0x2, RZ ;  /* 0x0000000276077819 */ /* 0x000fe400000006ff */
[----:B------:R-:W-:Y:S01]  /*248a0*/  FFMA.FTZ R6, R5, R6, -0.72134751081466674805 ;  /* 0xbf38aa3b05067423 */ /* 0x000fe20000010006 */
[----:B------:R-:W-:Y:S01]  /*248b0*/  @!P6 FMUL R19, R19, 16777216 ;  /* 0x4b8000001313e820 */ /* 0x000fe20000400000 */
[----:B------:R-:W-:Y:S02]  /*248c0*/  LOP3.LUT R7, R7, 0x380, RZ, 0xc0, !PT ;  /* 0x0000038007077812 */ /* 0x000fe400078ec0ff */
[----:B------:R-:W-:Y:S01]  /*248d0*/  FMUL R6, R5, R6 ;  /* 0x0000000605067220 */ /* 0x000fe20000400000 */
[----:B-1----:R-:W-:-:S04]  /*248e0*/  SHF.R.U32.HI R8, RZ, 0x1, R118 ;  /* 0x00000001ff087819 */ /* 0x002fc80000011676 */
[----:B------:R-:W-:Y:S01]  /*248f0*/  LOP3.LUT R8, R8, 0xc, RZ, 0xc0, !PT ;  /* 0x0000000c08087812 */ /* 0x000fe200078ec0ff */
[----:B------:R-:W-:-:S03]  /*24900*/  FMUL R6, R5, R6 ;  /* 0x0000000605067220 */ /* 0x000fc60000400000 */
[----:B------:R-:W-:Y:S01]  /*24910*/  IADD3 R7, PT, PT, R8, UR6, R7 ;  /* 0x0000000608077c10 */ /* 0x000fe2000fffe007 */
[----:B------:R-:W1:Y:S01]  /*24920*/  MUFU.RCP R19, R19 ;  /* 0x0000001300137308 */ /* 0x000e620000001000 */
[----:B------:R-:W-:Y:S01]  /*24930*/  FFMA.FTZ R6, R5, 1.4426950216293334961, R6 ;  /* 0x3fb8aa3b05067823 */ /* 0x000fe20000010006 */
[----:B------:R-:W-:Y:S02]  /*24940*/  LOP3.LUT P5, RZ, R28, 0x20, RZ, 0xc0, !PT ;  /* 0x000000201cff7812 */ /* 0x000fe400078ac0ff */
[----:B------:R-:W-:-:S05]  /*24950*/  IMAD.IADD R5, R21, 0x1, R7 ;  /* 0x0000000115057824 */ /* 0x000fca00078e0207 */
[----:B------:R0:W-:Y:S01]  /*24960*/  STL [R1+0x4c], R5 ;  /* 0x00004c0501007387 */ /* 0x0001e20000100800 */
[----:B------:R-:W-:Y:S01]  /*24970*/  @!P6 FMUL R99, R99, 16777216 ;  /* 0x4b8000006363e820 */ /* 0x000fe20000400000 */
[----:B------:R-:W-:Y:S01]  /*24980*/  @!P6 FMUL R97, R97, 16777216 ;  /* 0x4b8000006161e820 */ /* 0x000fe20000400000 */
[----:B------:R-:W-:Y:S01]  /*24990*/  @!P6 FMUL R98, R98, 16777216 ;  /* 0x4b8000006262e820 */ /* 0x000fe20000400000 */
[----:B------:R-:W-:Y:S01]  /*249a0*/  @!P6 FMUL R96, R96, 16777216 ;  /* 0x4b8000006060e820 */ /* 0x000fe20000400000 */
[----:B------:R-:W-:Y:S01]  /*249b0*/  @!P6 FMUL R65, R65, 16777216 ;  /* 0x4b8000004141e820 */ /* 0x000fe20000400000 */
[----:B0-----:R-:W-:Y:S01]  /*249c0*/  FSEL R5, R16, -INF , P5 ;  /* 0xff80000010057808 */ /* 0x001fe20002800000 */
[----:B------:R-:W-:Y:S01]  /*249d0*/  @!P6 FMUL R66, R66, 16777216 ;  /* 0x4b8000004242e820 */ /* 0x000fe20000400000 */
[----:B------:R-:W-:Y:S01]  /*249e0*/  @!P6 FMUL R64, R64, 16777216 ;  /* 0x4b8000004040e820 */ /* 0x000fe20000400000 */
[----:B------:R-:W-:Y:S02]  /*249f0*/  @!P6 FMUL R67, R67, 16777216 ;  /* 0x4b8000004343e820 */ /* 0x000fe40000400000 */
[----:B------:R-:W-:Y:S01]  /*24a00*/  STL [R1+0x48], R5 ;  /* 0x0000480501007387 */ /* 0x000fe20000100800 */
[----:B-1----:R-:W-:-:S03]  /*24a10*/  FMUL R99, R19, R99 ;  /* 0x0000006313637220 */ /* 0x002fc60000400000 */
[----:B------:R-:W3:Y:S01]  /*24a20*/  LDL.LU R16, [R1+0x244] ;  /* 0x0002440001107983 */ /* 0x000ee20000300800 */
[C---:B------:R-:W-:Y:S01]  /*24a30*/  FMUL R97, R19.reuse, R97 ;  /* 0x0000006113617220 */ /* 0x040fe20000400000 */
[C---:B------:R-:W-:Y:S02]  /*24a40*/  FMUL R98, R19.reuse, R98 ;  /* 0x0000006213627220 */ /* 0x040fe40000400000 */
[----:B------:R-:W3:Y:S01]  /*24a50*/  LDL.LU R9, [R1+0x23c] ;  /* 0x00023c0001097983 */ /* 0x000ee20000300800 */
[C---:B------:R-:W-:Y:S01]  /*24a60*/  FMUL R96, R19.reuse, R96 ;  /* 0x0000006013607220 */ /* 0x040fe20000400000 */
[C---:B------:R-:W-:Y:S01]  /*24a70*/  FMUL R65, R19.reuse, R65 ;  /* 0x0000004113417220 */ /* 0x040fe20000400000 */
[C---:B------:R-:W-:Y:S01]  /*24a80*/  FMUL R66, R19.reuse, R66 ;  /* 0x0000004213427220 */ /* 0x040fe20000400000 */
[----:B------:R-:W3:Y:S01]  /*24a90*/  LDL.LU R21, [R1+0x24c] ;  /* 0x00024c0001157983 */ /* 0x000ee20000300800 */
[C---:B------:R-:W-:Y:S01]  /*24aa0*/  FMUL R64, R19.reuse, R64 ;  /* 0x0000004013407220 */ /* 0x040fe20000400000 */
[----:B------:R-:W-:-:S02]  /*24ab0*/  FMUL R67, R19, R67 ;  /* 0x0000004313437220 */ /* 0x000fc40000400000 */
[----:B------:R-:W3:Y:S04]  /*24ac0*/  LDL.LU R10, [R1+0x248] ;  /* 0x00024800010a7983 */ /* 0x000ee80000300800 */
[----:B------:R-:W3:Y:S04]  /*24ad0*/  LDL.LU R19, [R1+0x254] ;  /* 0x0002540001137983 */ /* 0x000ee80000300800 */
[----:B------:R0:W-:Y:S04]  /*24ae0*/  STSM.16.M88.4 [R3+0x200], R12 ;  /* 0x0002000c03007844 */ /* 0x0001e80000000200 */
[----:B------:R-:W3:Y:S04]  /*24af0*/  LDL.LU R11, [R1+0x250] ;  /* 0x00025000010b7983 */ /* 0x000ee80000300800 */
[----:B0-----:R-:W5:Y:S01]  /*24b00*/  LDL.LU R12, [R1+0x218] ;  /* 0x00021800010c7983 */ /* 0x001f620000300800 */
[----:B--2---:R-:W-:-:S03]  /*24b10*/  F2FP.BF16.F32.PACK_AB R8, R124, R120 ;  /* 0x000000787c08723e */ /* 0x004fc600000010ff */
[----:B------:R-:W2:Y:S01]  /*24b20*/  LDL.LU R120, [R1+0x210] ;  /* 0x0002100001787983 */ /* 0x000ea20000300800 */
[----:B------:R-:W0:Y:S01]  /*24b30*/  MUFU.RCP R24, R24 ;  /* 0x0000001800187308 */ /* 0x000e220000001000 */
[----:B------:R-:W-:-:S04]  /*24b40*/  LOP3.LUT P2, RZ, R28, 0x4000000, RZ, 0xc0, !PT ;  /* 0x040000001cff7812 */ /* 0x000fc8000784c0ff */
[----:B------:R-:W-:Y:S02]  /*24b50*/  FSEL R68, RZ, -23, P2 ;  /* 0xc1b80000ff447808 */ /* 0x000fe40001000000 */
[----:B------:R-:W-:Y:S02]  /*24b60*/  ISETP.GE.U32.AND P2, PT, R18, 0x7f800000, PT ;  /* 0x7f8000001200780c */ /* 0x000fe40003f46070 */
[----:B------:R-:W-:Y:S02]  /*24b70*/  FSEL R20, RZ, -23, P4 ;  /* 0xc1b80000ff147808 */ /* 0x000fe40002000000 */
[----:B------:R-:W-:Y:S02]  /*24b80*/  I2FP.F32.S32 R4, R4 ;  /* 0x0000000400047245 */ /* 0x000fe40000201400 */
[----:B------:R-:W-:Y:S01]  /*24b90*/  FSETP.NEU.AND P1, PT, R17, RZ, PT ;  /* 0x000000ff1100720b */ /* 0x000fe20003f2d000 */
[C---:B0-----:R-:W-:Y:S01]  /*24ba0*/  FMUL R103, R24.reuse, R103 ;  /* 0x0000006718677220 */ /* 0x041fe20000400000 */
[C---:B------:R-:W-:Y:S01]  /*24bb0*/  FMUL R101, R24.reuse, R101 ;  /* 0x0000006518657220 */ /* 0x040fe20000400000 */
[C---:B------:R-:W-:Y:S01]  /*24bc0*/  FMUL R102, R24.reuse, R102 ;  /* 0x0000006618667220 */ /* 0x040fe20000400000 */
[C---:B------:R-:W-:Y:S01]  /*24bd0*/  FMUL R100, R24.reuse, R100 ;  /* 0x0000006418647220 */ /* 0x040fe20000400000 */
[C---:B------:R-:W-:Y:S01]  /*24be0*/  FMUL R60, R24.reuse, R60 ;  /* 0x0000003c183c7220 */ /* 0x040fe20000400000 */
[C---:B------:R-:W-:Y:S01]  /*24bf0*/  FMUL R62, R24.reuse, R62 ;  /* 0x0000003e183e7220 */ /* 0x040fe20000400000 */
[C---:B------:R-:W-:Y:S01]  /*24c00*/  FMUL R61, R24.reuse, R61 ;  /* 0x0000003d183d7220 */ /* 0x040fe20000400000 */
[----:B------:R-:W-:-:S02]  /*24c10*/  FMUL R63, R24, R63 ;  /* 0x0000003f183f7220 */ /* 0x000fc40000400000 */
[----:B------:R-:W2:Y:S01]  /*24c20*/  LDL.LU R24, [R1+0x21c] ;  /* 0x00021c0001187983 */ /* 0x000ea20000300800 */
[----:B------:R-:W-:-:S03]  /*24c30*/  FFMA.FTZ R4, R4, 1.1920928955078125e-07, R20 ;  /* 0x3400000004047823 */ /* 0x000fc60000010014 */
[----:B------:R-:W2:Y:S01]  /*24c40*/  LDL.LU R13, [R1+0x214] ;  /* 0x00021400010d7983 */ /* 0x000ea20000300800 */
[----:B------:R-:W-:-:S03]  /*24c50*/  FSETP.NEU.AND P0, PT, R25, RZ, PT ;  /* 0x000000ff1900720b */ /* 0x000fc60003f0d000 */
[----:B------:R-:W2:Y:S01]  /*24c60*/  LDL.LU R17, [R1+0x230] ;  /* 0x0002300001117983 */ /* 0x000ea20000300800 */
[----:B------:R-:W-:-:S03]  /*24c70*/  IADD3 R72, PT, PT, R38, -0x3f3504f3, RZ ;  /* 0xc0cafb0d26487810 */ /* 0x000fc60007ffe0ff */
[----:B------:R-:W2:Y:S04]  /*24c80*/  LDL.LU R14, [R1+0x228] ;  /* 0x00022800010e7983 */ /* 0x000ea80000300800 */
[----:B------:R-:W2:Y:S01]  /*24c90*/  LDL.LU R15, [R1+0x234] ;  /* 0x00023400010f7983 */ /* 0x000ea20000300800 */
[----:B------:R-:W-:-:S03]  /*24ca0*/  FADD R125, R4, R6 ;  /* 0x00000006047d7221 */ /* 0x000fc60000000000 */
[----:B------:R-:W2:Y:S01]  /*24cb0*/  LDL.LU R26, [R1+0x22c] ;  /* 0x00022c00011a7983 */ /* 0x000ea20000300800 */
[----:B------:R-:W-:-:S03]  /*24cc0*/  @P2 IMAD.MOV.U32 R4, RZ, RZ, 0x7f800000 ;  /* 0x7f800000ff042424 */ /* 0x000fc600078e00ff */
[----:B------:R-:W2:Y:S01]  /*24cd0*/  LDL.LU R25, [R1+0x1d0] ;  /* 0x0001d00001197983 */ /* 0x000ea20000300800 */
[----:B------:R-:W-:-:S03]  /*24ce0*/  LOP3.LUT R72, R72, 0xff800000, RZ, 0xc0, !PT ;  /* 0xff80000048487812 */ /* 0x000fc600078ec0ff */
[----:B------:R-:W2:Y:S04]  /*24cf0*/  LDL.LU R22, [R1+0x15c] ;  /* 0x00015c0001167983 */ /* 0x000ea80000300800 */
[----:B------:R-:W2:Y:S04]  /*24d00*/  LDL.LU R23, [R1+0x1d8] ;  /* 0x0001d80001177983 */ /* 0x000ea80000300800 */
[----:B------:R-:W2:Y:S01]  /*24d10*/  LDL.LU R27, [R1+0x1d4] ;  /* 0x0001d400011b7983 */ /* 0x000ea20000300800 */
[----:B------:R-:W-:-:S03]  /*24d20*/  @P2 FFMA.FTZ R125, R18, R4, +INF ;  /* 0x7f800000127d2423 */ /* 0x000fc60000010004 */
[----:B------:R-:W2:Y:S01]  /*24d30*/  LDL.LU R74, [R1+0x1ec] ;  /* 0x0001ec00014a7983 */ /* 0x000ea20000300800 */
[----:B------:R-:W-:-:S03]  /*24d40*/  I2FP.F32.S32 R4, R72 ;  /* 0x0000004800047245 */ /* 0x000fc60000201400 */
[----:B------:R-:W2:Y:S04]  /*24d50*/  LDL.LU R77, [R1+0x1dc] ;  /* 0x0001dc00014d7983 */ /* 0x000ea80000300800 */
[----:B------:R-:W2:Y:S04]  /*24d60*/  LDL.LU R80, [R1+0x1f8] ;  /* 0x0001f80001507983 */ /* 0x000ea80000300800 */
[----:B------:R-:W2:Y:S04]  /*24d70*/  LDL.LU R84, [R1+0x1e8] ;  /* 0x0001e80001547983 */ /* 0x000ea80000300800 */
[----:B------:R-:W2:Y:S04]  /*24d80*/  LDL.LU R86, [R1+0xc0] ;  /* 0x0000c00001567983 */ /* 0x000ea80000300800 */
[----:B------:R-:W2:Y:S01]  /*24d90*/  LDL.LU R87, [R1+0xb8] ;  /* 0x0000b80001577983 */ /* 0x000ea20000300800 */
[----:B------:R-:W-:-:S03]  /*24da0*/  FFMA.FTZ R68, R4, 1.1920928955078125e-07, R68 ;  /* 0x3400000004447823 */ /* 0x000fc60000010044 */
[----:B------:R-:W2:Y:S01]  /*24db0*/  LDL.LU R92, [R1+0xc4] ;  /* 0x0000c400015c7983 */ /* 0x000ea20000300800 */
[----:B------:R-:W-:-:S03]  /*24dc0*/  F2FP.BF16.F32.PACK_AB R4, R113, R115 ;  /* 0x000000737104723e */ /* 0x000fc600000010ff */
[----:B------:R-:W2:Y:S04]  /*24dd0*/  LDL.LU R109, [R1+0xbc] ;  /* 0x0000bc00016d7983 */ /* 0x000ea80000300800 */
[----:B------:R-:W2:Y:S01]  /*24de0*/  LDL.LU R111, [R1+0x154] ;  /* 0x00015400016f7983 */ /* 0x000ea20000300800 */
[----:B---3--:R-:W-:-:S03]  /*24df0*/  F2FP.BF16.F32.PACK_AB R5, R116, R117 ;  /* 0x000000757405723e */ /* 0x008fc600000010ff */
[----:B------:R-:W3:Y:S04]  /*24e00*/  LDL.LU R112, [R1+0xdc] ;  /* 0x0000dc0001707983 */ /* 0x000ee80000300800 */
[----:B------:R-:W3:Y:S01]  /*24e10*/  LDL.LU R114, [R1+0x158] ;  /* 0x0001580001727983 */ /* 0x000ee20000300800 */
[----:B----4-:R-:W-:-:S03]  /*24e20*/  F2FP.BF16.F32.PACK_AB R6, R119, R121 ;  /* 0x000000797706723e */ /* 0x010fc600000010ff */
[----:B------:R-:W4:Y:S04]  /*24e30*/  LDL.LU R113, [R1+0x150] ;  /* 0x0001500001717983 */ /* 0x000f280000300800 */
[----:B------:R-:W4:Y:S01]  /*24e40*/  LDL.LU R115, [R1+0x70] ;  /* 0x0000700001737983 */ /* 0x000f220000300800 */
[----:B-----5:R-:W-:-:S03]  /*24e50*/  F2FP.BF16.F32.PACK_AB R7, R122, R123 ;  /* 0x0000007b7a07723e */ /* 0x020fc600000010ff */
[----:B------:R-:W5:Y:S04]  /*24e60*/  LDL.LU R116, [R1+0x6c] ;  /* 0x00006c0001747983 */ /* 0x000f680000300800 */
[----:B------:R-:W5:Y:S04]  /*24e70*/  LDL.LU R117, [R1+0x78] ;  /* 0x0000780001757983 */ /* 0x000f680000300800 */
[----:B------:R-:W5:Y:S04]  /*24e80*/  LDL.LU R119, [R1+0x74] ;  /* 0x0000740001777983 */ /* 0x000f680000300800 */
[----:B------:R-:W5:Y:S04]  /*24e90*/  LDL.LU R121, [R1+0x98] ;  /* 0x0000980001797983 */ /* 0x000f680000300800 */
[----:B------:R-:W5:Y:S04]  /*24ea0*/  LDL.LU R122, [R1+0x90] ;  /* 0x00009000017a7983 */ /* 0x000f680000300800 */
[----:B------:R-:W5:Y:S04]  /*24eb0*/  LDL.LU R123, [R1+0x9c] ;  /* 0x00009c00017b7983 */ /* 0x000f680000300800 */
[----:B------:R-:W5:Y:S01]  /*24ec0*/  LDL.LU R124, [R1+0x94] ;  /* 0x00009400017c7983 */ /* 0x000f620000300800 */
[----:B--2---:R-:W-:-:S03]  /*24ed0*/  F2FP.BF16.F32.PACK_AB R12, R12, R120 ;  /* 0x000000780c0c723e */ /* 0x004fc600000010ff */
[----:B------:R-:W2:Y:S01]  /*24ee0*/  LDL.LU R120, [R1+0x10] ;  /* 0x0000100001787983 */ /* 0x000ea20000300800 */
[----:B------:R-:W-:Y:S01]  /*24ef0*/  IADD3 R72, PT, PT, R38, -R72, RZ ;  /* 0x8000004826487210 */ /* 0x000fe20007ffe0ff */
[----:B------:R-:W-:-:S04]  /*24f00*/  IMAD.MOV.U32 R20, RZ, RZ, 0x3dc6b27f ;  /* 0x3dc6b27fff147424 */ /* 0x000fc800078e00ff */
[----:B------:R-:W-:-:S04]  /*24f10*/  FADD R72, R72, -1 ;  /* 0xbf80000048487421 */ /* 0x000fc80000000000 */
[----:B------:R-:W-:-:S04]  /*24f20*/  FFMA.FTZ R20, R72, R20, -0.16845393180847167969 ;  /* 0xbe2c7f3048147423 */ /* 0x000fc80000010014 */
[----:B------:R-:W-:-:S04]  /*24f30*/  FFMA.FTZ R20, R72, R20, 0.1716887056827545166 ;  /* 0x3e2fcf2a48147423 */ /* 0x000fc80000010014 */
[C---:B------:R-:W-:Y:S01]  /*24f40*/  FFMA.FTZ R20, R72.reuse, R20, -0.17900948226451873779 ;  /* 0xbe374e4348147423 */ /* 0x040fe20000010014 */
[----:B------:R0:W-:Y:S03]  /*24f50*/  STSM.16.M88.4 [R3+0x300], R4 ;  /* 0x0003000403007844 */ /* 0x0001e60000000200 */
[----:B------:R-:W-:Y:S01]  /*24f60*/  FFMA.FTZ R20, R72, R20, 0.20512372255325317383 ;  /* 0x3e520bf448147423 */ /* 0x000fe20000010014 */
[----:B------:R-:W-:Y:S02]  /*24f70*/  F2FP.BF16.F32.PACK_AB R9, R16, R9 ;  /* 0x000000091009723e */ /* 0x000fe400000010ff */
[----:B------:R-:W-:Y:S02]  /*24f80*/  F2FP.BF16.F32.PACK_AB R10, R21, R10 ;  /* 0x0000000a150a723e */ /* 0x000fe400000010ff */
[----:B------:R-:W-:Y:S02]  /*24f90*/  F2FP.BF16.F32.PACK_AB R11, R19, R11 ;  /* 0x0000000b130b723e */ /* 0x000fe400000010ff */
[----:B------:R-:W-:Y:S01]  /*24fa0*/  F2FP.BF16.F32.PACK_AB R13, R24, R13 ;  /* 0x0000000d180d723e */ /* 0x000fe200000010ff */
[----:B0-----:R-:W-:Y:S01]  /*24fb0*/  FFMA.FTZ R4, R72, R20, -0.24046532809734344482 ;  /* 0xbe763c8b48047423 */ /* 0x001fe20000010014 */
[----:B------:R-:W-:-:S03]  /*24fc0*/  F2FP.BF16.F32.PACK_AB R14, R17, R14 ;  /* 0x0000000e110e723e */ /* 0x000fc600000010ff */
[----:B------:R-:W-:Y:S01]  /*24fd0*/  FFMA.FTZ R4, R72, R4, 0.28857114911079406738 ;  /* 0x3e93bf9948047423 */ /* 0x000fe20000010004 */
[----:B------:R-:W-:Y:S01]  /*24fe0*/  FSETP.NEU.AND P2, PT, R18, RZ, PT ;  /* 0x000000ff1200720b */ /* 0x000fe20003f4d000 */
[----:B------:R-:W-:Y:S01]  /*24ff0*/  STSM.16.M88.4 [R3+0x400], R8 ;  /* 0x0004000803007844 */ /* 0x000fe20000000200 */
[----:B------:R-:W-:Y:S02]  /*25000*/  F2FP.BF16.F32.PACK_AB R15, R15, R26 ;  /* 0x0000001a0f0f723e */ /* 0x000fe400000010ff */
[----:B------:R-:W-:-:S03]  /*25010*/  F2FP.BF16.F32.PACK_AB R5, R91, R89 ;  /* 0x000000595b05723e */ /* 0x000fc600000010ff */
[----:B------:R0:W-:Y:S01]  /*25020*/  STSM.16.M88.4 [R3+0x500], R12 ;  /* 0x0005000c03007844 */ /* 0x0001e20000000200 */
[----:B------:R-:W-:Y:S02]  /*25030*/  F2FP.BF16.F32.PACK_AB R16, R25, R22 ;  /* 0x000000161910723e */ /* 0x000fe400000010ff */
[----:B------:R-:W-:Y:S02]  /*25040*/  F2FP.BF16.F32.PACK_AB R6, R94, R93 ;  /* 0x0000005d5e06723e */ /* 0x000fe400000010ff */
[----:B------:R-:W-:Y:S02]  /*25050*/  F2FP.BF16.F32.PACK_AB R17, R23, R27 ;  /* 0x0000001b1711723e */ /* 0x000fe400000010ff */
[----:B------:R-:W-:Y:S01]  /*25060*/  LOP3.LUT P5, RZ, R28, 0x40, RZ, 0xc0, !PT ;  /* 0x000000401cff7812 */ /* 0x000fe200078ac0ff */
[----:B0-----:R-:W-:Y:S01]  /*25070*/  FFMA.FTZ R12, R72, R4, -0.36067417263984680176 ;  /* 0xbeb8aa49480c7423 */ /* 0x001fe20000010004 */
[----:B------:R-:W-:Y:S02]  /*25080*/  F2FP.BF16.F32.PACK_AB R18, R74, R77 ;  /* 0x0000004d4a12723e */ /* 0x000fe400000010ff */
[----:B------:R-:W-:-:S02]  /*25090*/  F2FP.BF16.F32.PACK_AB R4, R90, R88 ;  /* 0x000000585a04723e */ /* 0x000fc400000010ff */
[----:B------:R-:W-:Y:S02]  /*250a0*/  F2FP.BF16.F32.PACK_AB R19, R80, R84 ;  /* 0x000000545013723e */ /* 0x000fe400000010ff */
[----:B------:R-:W-:-:S03]  /*250b0*/  F2FP.BF16.F32.PACK_AB R20, R86, R87 ;  /* 0x000000575614723e */ /* 0x000fc600000010ff */
[----:B------:R-:W-:Y:S01]  /*250c0*/  STSM.16.M88.4 [R3+0x600], R16 ;  /* 0x0006001003007844 */ /* 0x000fe20000000200 */
[----:B------:R-:W-:Y:S02]  /*250d0*/  F2FP.BF16.F32.PACK_AB R21, R92, R109 ;  /* 0x0000006d5c15723e */ /* 0x000fe400000010ff */
[----:B---3--:R-:W-:Y:S02]  /*250e0*/  F2FP.BF16.F32.PACK_AB R22, R111, R112 ;  /* 0x000000706f16723e */ /* 0x008fe400000010ff */
[----:B----4-:R-:W-:Y:S02]  /*250f0*/  F2FP.BF16.F32.PACK_AB R23, R114, R113 ;  /* 0x000000717217723e */ /* 0x010fe400000010ff */
[----:B-----5:R-:W-:-:S03]  /*25100*/  F2FP.BF16.F32.PACK_AB R24, R115, R116 ;  /* 0x000000747318723e */ /* 0x020fc600000010ff */
[----:B------:R-:W-:Y:S01]  /*25110*/  STSM.16.M88.4 [R3+0x700], R20 ;  /* 0x0007001403007844 */ /* 0x000fe20000000200 */
[----:B------:R-:W-:Y:S02]  /*25120*/  F2FP.BF16.F32.PACK_AB R25, R117, R119 ;  /* 0x000000777519723e */ /* 0x000fe400000010ff */
[----:B------:R-:W-:Y:S02]  /*25130*/  F2FP.BF16.F32.PACK_AB R26, R121, R122 ;  /* 0x0000007a791a723e */ /* 0x000fe400000010ff */
[----:B------:R-:W-:-:S05]  /*25140*/  F2FP.BF16.F32.PACK_AB R27, R123, R124 ;  /* 0x0000007c7b1b723e */ /* 0x000fca00000010ff */
[----:B------:R0:W-:Y:S01]  /*25150*/  STSM.16.M88.4 [R3+0x800], R24 ;  /* 0x0008001803007844 */ /* 0x0001e20000000200 */
[----:B------:R-:W-:Y:S02]  /*25160*/  F2FP.BF16.F32.PACK_AB R11, R85, R82 ;  /* 0x00000052550b723e */ /* 0x000fe400000010ff */
[----:B------:R-:W-:Y:S02]  /*25170*/  F2FP.BF16.F32.PACK_AB R10, R83, R81 ;  /* 0x00000051530a723e */ /* 0x000fe400000010ff */
[----:B------:R-:W-:Y:S01]  /*25180*/  F2FP.BF16.F32.PACK_AB R9, R79, R76 ;  /* 0x0000004c4f09723e */ /* 0x000fe200000010ff */
[----:B0-----:R-:W3:Y:S04]  /*25190*/  LDL.LU R27, [R1+0x460] ;  /* 0x00046000011b7983 */ /* 0x001ee80000300800 */
[----:B------:R-:W3:Y:S01]  /*251a0*/  LDL.LU R20, [R1+0x458] ;  /* 0x0004580001147983 */ /* 0x000ee20000300800 */
[----:B------:R-:W-:-:S02]  /*251b0*/  F2FP.BF16.F32.PACK_AB R8, R78, R75 ;  /* 0x0000004b4e08723e */ /* 0x000fc400000010ff */
[----:B--2---:R-:W-:-:S05]  /*251c0*/  F2FP.BF16.F32.PACK_AB R7, R120, R95 ;  /* 0x0000005f7807723e */ /* 0x004fca00000010ff */
[----:B------:R0:W-:Y:S02]  /*251d0*/  STSM.16.M88.4 [R3+0x900], R4 ;  /* 0x0009000403007844 */ /* 0x0001e40000000200 */
[----:B0-----:R-:W-:-:S05]  /*251e0*/  FSEL R4, R29, -INF , P5 ;  /* 0xff8000001d047808 */ /* 0x001fca0002800000 */
[----:B------:R0:W-:Y:S04]  /*251f0*/  STL [R1+0x44], R4 ;  /* 0x0000440401007387 */ /* 0x0001e80000100800 */
[----:B------:R-:W2:Y:S04]  /*25200*/  LDL.LU R21, [R1+0x464] ;  /* 0x0004640001157983 */ /* 0x000ea80000300800 */
[----:B------:R-:W2:Y:S04]  /*25210*/  LDL.LU R22, [R1+0x45c] ;  /* 0x00045c0001167983 */ /* 0x000ea80000300800 */
        /* <DEDUP_REMOVED lines=36> */
[----:B------:R-:W-:-:S04]  /*25460*/  FFMA.FTZ R12, R72, R12, 0.48089820146560668945 ;  /* 0x3ef6384a480c7423 */ /* 0x000fc8000001000c */
[----:B------:R-:W-:-:S04]  /*25470*/  FFMA.FTZ R12, R72, R12, -0.72134751081466674805 ;  /* 0xbf38aa3b480c7423 */ /* 0x000fc8000001000c */
[----:B------:R-:W-:-:S04]  /*25480*/  FMUL R12, R72, R12 ;  /* 0x0000000c480c7220 */ /* 0x000fc80000400000 */
[C---:B------:R-:W-:Y:S01]  /*25490*/  FMUL R12, R72.reuse, R12 ;  /* 0x0000000c480c7220 */ /* 0x040fe20000400000 */
[----:B------:R-:W-:Y:S02]  /*254a0*/  F2FP.BF16.F32.PACK_AB R13, R59, R58 ;  /* 0x0000003a3b0d723e */ /* 0x000fe400000010ff */
[----:B------:R-:W-:Y:S01]  /*254b0*/  F2FP.BF16.F32.PACK_AB R14, R71, R69 ;  /* 0x00000045470e723e */ /* 0x000fe200000010ff */
[----:B------:R-:W-:Y:S01]  /*254c0*/  FFMA.FTZ R72, R72, 1.4426950216293334961, R12 ;  /* 0x3fb8aa3b48487823 */ /* 0x000fe2000001000c */
[----:B------:R-:W-:Y:S02]  /*254d0*/  F2FP.BF16.F32.PACK_AB R12, R57, R56 ;  /* 0x00000038390c723e */ /* 0x000fe400000010ff */
[----:B------:R-:W-:Y:S01]  /*254e0*/  F2FP.BF16.F32.PACK_AB R15, R73, R70 ;  /* 0x00000046490f723e */ /* 0x000fe200000010ff */
[----:B------:R1:W-:Y:S01]  /*254f0*/  STSM.16.M88.4 [R3+0xa00], R8 ;  /* 0x000a000803007844 */ /* 0x0003e20000000200 */
[----:B------:R-:W-:Y:S02]  /*25500*/  F2FP.BF16.F32.PACK_AB R16, R49, R48 ;  /* 0x000000303110723e */ /* 0x000fe400000010ff */
[----:B------:R-:W-:-:S02]  /*25510*/  F2FP.BF16.F32.PACK_AB R17, R51, R50 ;  /* 0x000000323311723e */ /* 0x000fc400000010ff */
[----:B------:R-:W-:Y:S02]  /*25520*/  F2FP.BF16.F32.PACK_AB R18, R53, R52 ;  /* 0x000000343512723e */ /* 0x000fe400000010ff */
[----:B------:R-:W-:Y:S01]  /*25530*/  F2FP.BF16.F32.PACK_AB R19, R55, R54 ;  /* 0x000000363713723e */ /* 0x000fe200000010ff */
[----:B------:R3:W-:Y:S01]  /*25540*/  STSM.16.M88.4 [R3+0xb00], R12 ;  /* 0x000b000c03007844 */ /* 0x0007e20000000200 */
[----:B0-----:R-:W-:Y:S02]  /*25550*/  F2FP.BF16.F32.PACK_AB R4, R41, R40 ;  /* 0x000000282904723e */ /* 0x001fe400000010ff */
[----:B------:R-:W-:Y:S02]  /*25560*/  F2FP.BF16.F32.PACK_AB R5, R43, R42 ;  /* 0x0000002a2b05723e */ /* 0x000fe400000010ff */
[----:B------:R-:W-:Y:S02]  /*25570*/  F2FP.BF16.F32.PACK_AB R6, R45, R44 ;  /* 0x0000002c2d06723e */ /* 0x000fe400000010ff */
[----:B------:R-:W-:-:S02]  /*25580*/  F2FP.BF16.F32.PACK_AB R7, R47, R46 ;  /* 0x0000002e2f07723e */ /* 0x000fc400000010ff */
[----:B-1----:R-:W-:Y:S02]  /*25590*/  F2FP.BF16.F32.PACK_AB R8, R36, R37 ;  /* 0x000000252408723e */ /* 0x002fe400000010ff */
[----:B------:R-:W-:Y:S02]  /*255a0*/  F2FP.BF16.F32.PACK_AB R9, R34, R35 ;  /* 0x000000232209723e */ /* 0x000fe400000010ff */
[----:B------:R-:W-:Y:S02]  /*255b0*/  F2FP.BF16.F32.PACK_AB R10, R32, R31 ;  /* 0x0000001f200a723e */ /* 0x000fe400000010ff */
[----:B------:R-:W-:Y:S02]  /*255c0*/  F2FP.BF16.F32.PACK_AB R11, R39, R33 ;  /* 0x00000021270b723e */ /* 0x000fe400000010ff */
[----:B---3--:R-:W-:Y:S02]  /*255d0*/  F2FP.BF16.F32.PACK_AB R12, R66, R67 ;  /* 0x00000043420c723e */ /* 0x008fe400000010ff */
[----:B------:R-:W-:-:S02]  /*255e0*/  F2FP.BF16.F32.PACK_AB R13, R65, R64 ;  /* 0x00000040410d723e */ /* 0x000fc400000010ff */
[----:B------:R-:W-:Y:S02]  /*255f0*/  F2FP.BF16.F32.PACK_AB R14, R62, R63 ;  /* 0x0000003f3e0e723e */ /* 0x000fe400000010ff */
[----:B------:R-:W-:Y:S01]  /*25600*/  F2FP.BF16.F32.PACK_AB R15, R60, R61 ;  /* 0x0000003d3c0f723e */ /* 0x000fe200000010ff */
[----:B------:R-:W-:Y:S04]  /*25610*/  STSM.16.M88.4 [R3+0xc00], R16 ;  /* 0x000c001003007844 */ /* 0x000fe80000000200 */
[----:B------:R0:W-:Y:S04]  /*25620*/  STSM.16.M88.4 [R3+0xd00], R4 ;  /* 0x000d000403007844 */ /* 0x0001e80000000200 */
[----:B------:R-:W-:Y:S04]  /*25630*/  STSM.16.M88.4 [R3+0xe00], R8 ;  /* 0x000e000803007844 */ /* 0x000fe80000000200 */
[----:B------:R-:W-:Y:S01]  /*25640*/  STSM.16.M88.4 [R3+0xf00], R12 ;  /* 0x000f000c03007844 */ /* 0x000fe20000000200 */
[----:B------:R-:W-:-:S02]  /*25650*/  ISETP.GE.U32.AND P4, PT, R38, 0x7f800000, PT ;  /* 0x7f8000002600780c */ /* 0x000fc40003f86070 */
[----:B------:R-:W-:Y:S02]  /*25660*/  LOP3.LUT P5, RZ, R28, 0x10, RZ, 0xc0, !PT ;  /* 0x000000101cff7812 */ /* 0x000fe400078ac0ff */
[----:B------:R-:W-:Y:S02]  /*25670*/  LOP3.LUT R118, R118, 0x1ff, RZ, 0xc0, !PT ;  /* 0x000001ff76767812 */ /* 0x000fe400078ec0ff */
[----:B0-----:R-:W-:Y:S01]  /*25680*/  FSEL R4, R30, -INF , P5 ;  /* 0xff8000001e047808 */ /* 0x001fe20002800000 */
[----:B------:R-:W-:-:S04]  /*25690*/  FADD R120, R68, R72 ;  /* 0x0000004844787221 */ /* 0x000fc80000000000 */
[----:B------:R0:W-:Y:S02]  /*256a0*/  STL [R1+0x40], R4 ;  /* 0x0000400401007387 */ /* 0x0001e40000100800 */
[----:B------:R-:W-:Y:S02]  /*256b0*/  @P4 MOV R16, 0x7f800000 ;  /* 0x7f80000000104802 */ /* 0x000fe40000000f00 */
[C---:B------:R-:W-:Y:S02]  /*256c0*/  FSETP.NEU.AND P3, PT, R38.reuse, RZ, PT ;  /* 0x000000ff2600720b */ /* 0x040fe40003f6d000 */
[----:B------:R-:W-:Y:S01]  /*256d0*/  F2FP.BF16.F32.PACK_AB R68, R27, R20 ;  /* 0x000000141b44723e */ /* 0x000fe200000010ff */
[----:B------:R-:W-:Y:S01]  /*256e0*/  @P4 FFMA.FTZ R120, R38, R16, +INF ;  /* 0x7f80000026784423 */ /* 0x000fe20000010010 */
[----:B0-----:R-:W-:Y:S01]  /*256f0*/  LEA R4, R118, UR6, 0x4 ;  /* 0x0000000676047c11 */ /* 0x001fe2000f8e20ff */
[----:B------:R-:W-:Y:S01]  /*25700*/  BAR.SYNC.DEFER_BLOCKING 0x0 ;  /* 0x0000000000007b1d */ /* 0x000fe20000010000 */
[----:B------:R-:W-:-:S02]  /*25710*/  LOP3.LUT P6, RZ, R28, 0x4, RZ, 0xc0, !PT ;  /* 0x000000041cff7812 */ /* 0x000fc400078cc0ff */
[----:B------:R-:W-:-:S03]  /*25720*/  ISETP.GE.U32.AND P4, PT, R118, 0x100, PT ;  /* 0x000001007600780c */ /* 0x000fc60003f86070 */
[----:B------:R-:W0:Y:S04]  /*25730*/  LDS.128 R64, [R4] ;  /* 0x0000000004407984 */ /* 0x000e280000000c00 */
[----:B------:R-:W1:Y:S04]  /*25740*/  LDS.128 R12, [R4+0x2000] ;  /* 0x00200000040c7984 */ /* 0x000e680000000c00 */
[----:B------:R-:W3:Y:S04]  /*25750*/  LDS.128 R60, [R4+0x4000] ;  /* 0x00400000043c7984 */ /* 0x000ee80000000c00 */
[----:B------:R-:W0:Y:S04]  /*25760*/  LDS.128 R56, [R4+0x6000] ;  /* 0x0060000004387984 */ /* 0x000e280000000c00 */
[----:B------:R-:W0:Y:S04]  /*25770*/  LDS.128 R52, [R4+0x8000] ;  /* 0x0080000004347984 */ /* 0x000e280000000c00 */
[----:B------:R-:W0:Y:S04]  /*25780*/  LDS.128 R48, [R4+0xa000] ;  /* 0x00a0000004307984 */ /* 0x000e280000000c00 */
[----:B------:R-:W0:Y:S04]  /*25790*/  LDS.128 R44, [R4+0xc000] ;  /* 0x00c00000042c7984 */ /* 0x000e280000000c00 */
[----:B------:R-:W0:Y:S04]  /*257a0*/  LDS.128 R40, [R4+0xe000] ;  /* 0x00e0000004287984 */ /* 0x000e280000000c00 */
[----:B------:R-:W0:Y:S04]  /*257b0*/  LDS.128 R36, [R4+0x10000] ;  /* 0x0100000004247984 */ /* 0x000e280000000c00 */
[----:B------:R-:W0:Y:S04]  /*257c0*/  LDS.128 R32, [R4+0x12000] ;  /* 0x0120000004207984 */ /* 0x000e280000000c00 */
[----:B------:R-:W0:Y:S01]  /*257d0*/  LDS.128 R28, [R4+0x14000] ;  /* 0x01400000041c7984 */ /* 0x000e220000000c00 */
[----:B--2---:R-:W-:-:S03]  /*257e0*/  F2FP.BF16.F32.PACK_AB R69, R21, R22 ;  /* 0x000000161545723e */ /* 0x004fc600000010ff */
[----:B------:R-:W2:Y:S04]  /*257f0*/  LDS.128 R24, [R4+0x16000] ;  /* 0x0160000004187984 */ /* 0x000ea80000000c00 */
[----:B------:R-:W-:Y:S01]  /*25800*/  LDS.128 R16, [R4+0x1a000] ;  /* 0x01a0000004107984 */ /* 0x000fe20000000c00 */
[----:B----4-:R-:W-:-:S03]  /*25810*/  F2FP.BF16.F32.PACK_AB R70, R23, R82 ;  /* 0x000000521746723e */ /* 0x010fc600000010ff */
[----:B------:R-:W-:Y:S04]  /*25820*/  LDS.128 R8, [R4+0x1c000] ;  /* 0x01c0000004087984 */ /* 0x000fe80000000c00 */
[----:B------:R-:W4:Y:S04]  /*25830*/  LDS.128 R20, [R4+0x18000] ;  /* 0x0180000004147984 */ /* 0x000f280000000c00 */
[----:B------:R-:W0:Y:S01]  /*25840*/  LDS.128 R4, [R4+0x1e000] ;  /* 0x01e0000004047984 */ /* 0x000e220000000c00 */
[----:B-----5:R-:W-:Y:S01]  /*25850*/  F2FP.BF16.F32.PACK_AB R71, R85, R81 ;  /* 0x000000515547723e */ /* 0x020fe200000010ff */
[----:B------:R-:W-:Y:S01]  /*25860*/  BAR.SYNC.DEFER_BLOCKING 0x0 ;  /* 0x0000000000007b1d */ /* 0x000fe20000010000 */
[----:B------:R-:W-:-:S02]  /*25870*/  F2FP.BF16.F32.PACK_AB R72, R83, R76 ;  /* 0x0000004c5348723e */ /* 0x000fc400000010ff */
[----:B------:R-:W-:Y:S02]  /*25880*/  F2FP.BF16.F32.PACK_AB R73, R79, R75 ;  /* 0x0000004b4f49723e */ /* 0x000fe400000010ff */
[----:B------:R-:W-:Y:S02]  /*25890*/  F2FP.BF16.F32.PACK_AB R74, R78, R74 ;  /* 0x0000004a4e4a723e */ /* 0x000fe400000010ff */
[----:B------:R-:W-:Y:S02]  /*258a0*/  F2FP.BF16.F32.PACK_AB R75, R95, R93 ;  /* 0x0000005d5f4b723e */ /* 0x000fe400000010ff */
[----:B------:R-:W-:Y:S02]  /*258b0*/  F2FP.BF16.F32.PACK_AB R76, R94, R89 ;  /* 0x000000595e4c723e */ /* 0x000fe400000010ff */
[----:B------:R-:W-:Y:S02]  /*258c0*/  F2FP.BF16.F32.PACK_AB R77, R91, R77 ;  /* 0x0000004d5b4d723e */ /* 0x000fe400000010ff */
[----:B------:R-:W-:-:S02]  /*258d0*/  F2FP.BF16.F32.PACK_AB R78, R88, R90 ;  /* 0x0000005a584e723e */ /* 0x000fc400000010ff */
[----:B------:R-:W5:Y:S04]  /*258e0*/  LDL.LU R88, [R1+0x224] ;  /* 0x0002240001587983 */ /* 0x000f680000300800 */
[----:B------:R-:W2:Y:S04]  /*258f0*/  LDL.LU R89, [R1+0x25c] ;  /* 0x00025c0001597983 */ /* 0x000ea80000300800 */
[----:B------:R-:W2:Y:S04]  /*25900*/  LDL.LU R90, [R1+0x294] ;  /* 0x00029400015a7983 */ /* 0x000ea80000300800 */
[----:B------:R-:W2:Y:S01]  /*25910*/  LDL.LU R91, [R1+0x298] ;  /* 0x00029800015b7983 */ /* 0x000ea20000300800 */
[----:B------:R-:W-:-:S02]  /*25920*/  F2FP.BF16.F32.PACK_AB R79, R80, R84 ;  /* 0x00000054504f723e */ /* 0x000fc400000010ff */
[----:B------:R-:W-:Y:S02]  /*25930*/  F2FP.BF16.F32.PACK_AB R81, R92, R109 ;  /* 0x0000006d5c51723e */ /* 0x000fe400000010ff */
[----:B------:R-:W2:Y:S04]  /*25940*/  LDL.LU R92, [R1+0x1e0] ;  /* 0x0001e000015c7983 */ /* 0x000ea80000300800 */
[----:B------:R-:W2:Y:S01]  /*25950*/  LDL.LU R93, [R1+0x1e4] ;  /* 0x0001e400015d7983 */ /* 0x000ea20000300800 */
[----:B------:R-:W-:-:S03]  /*25960*/  F2FP.BF16.F32.PACK_AB R82, R111, R112 ;  /* 0x000000706f52723e */ /* 0x000fc600000010ff */
[----:B------:R-:W2:Y:S04]  /*25970*/  LDL.LU R109, [R1+0x20c] ;  /* 0x00020c00016d7983 */ /* 0x000ea80000300800 */
[----:B------:R-:W2:Y:S01]  /*25980*/  LDL.LU R94, [R1+0x1fc] ;  /* 0x0001fc00015e7983 */ /* 0x000ea20000300800 */
[----:B------:R-:W-:-:S03]  /*25990*/  F2FP.BF16.F32.PACK_AB R83, R114, R113 ;  /* 0x000000717253723e */ /* 0x000fc600000010ff */
[----:B------:R-:W3:Y:S04]  /*259a0*/  LDL.LU R111, [R1+0x220] ;  /* 0x00022000016f7983 */ /* 0x000ee80000300800 */
[----:B------:R-:W3:Y:S01]  /*259b0*/  LDL.LU R95, [R1+0x208] ;  /* 0x00020800015f7983 */ /* 0x000ee20000300800 */
[----:B------:R-:W-:-:S03]  /*259c0*/  F2FP.BF16.F32.PACK_AB R84, R115, R116 ;  /* 0x000000747354723e */ /* 0x000fc600000010ff */
[----:B------:R-:W4:Y:S04]  /*259d0*/  LDL.LU R112, [R1+0x198] ;  /* 0x0001980001707983 */ /* 0x000f280000300800 */
[----:B------:R-:W4:Y:S04]  /*259e0*/  LDL.LU R114, [R1+0x19c] ;  /* 0x00019c0001727983 */ /* 0x000f280000300800 */
[----:B------:R-:W4:Y:S01]  /*259f0*/  LDL.LU R113, [R1+0x1b8] ;  /* 0x0001b80001717983 */ /* 0x000f220000300800 */
[----:B------:R-:W-:-:S03]  /*25a00*/  F2FP.BF16.F32.PACK_AB R85, R117, R119 ;  /* 0x000000777555723e */ /* 0x000fc600000010ff */
[----:B------:R-:W4:Y:S01]  /*25a10*/  LDL.LU R115, [R1+0x1bc] ;  /* 0x0001bc0001737983 */ /* 0x000f220000300800 */
[----:B------:R-:W-:-:S03]  /*25a20*/  F2FP.BF16.F32.PACK_AB R80, R86, R87 ;  /* 0x000000575650723e */ /* 0x000fc600000010ff */
[----:B------:R-:W4:Y:S01]  /*25a30*/  LDL.LU R116, [R1+0x148] ;  /* 0x0001480001747983 */ /* 0x000f220000300800 */
[----:B------:R-:W-:-:S03]  /*25a40*/  F2FP.BF16.F32.PACK_AB R86, R121, R122 ;  /* 0x0000007a7956723e */ /* 0x000fc600000010ff */
[----:B------:R-:W4:Y:S04]  /*25a50*/  LDL.LU R118, [R1+0x14c] ;  /* 0x00014c0001767983 */ /* 0x000f280000300800 */
[----:B------:R-:W4:Y:S01]  /*25a60*/  LDL.LU R117, [R1+0x178] ;  /* 0x0001780001757983 */ /* 0x000f220000300800 */
[----:B------:R-:W-:-:S03]  /*25a70*/  F2FP.BF16.F32.PACK_AB R87, R123, R124 ;  /* 0x0000007c7b57723e */ /* 0x000fc600000010ff */
[----:B------:R-:W4:Y:S04]  /*25a80*/  LDL.LU R119, [R1+0x17c] ;  /* 0x00017c0001777983 */ /* 0x000f280000300800 */
[----:B------:R-:W4:Y:S04]  /*25a90*/  LDL.LU R121, [R1+0xac] ;  /* 0x0000ac0001797983 */ /* 0x000f280000300800 */
[----:B------:R-:W4:Y:S04]  /*25aa0*/  LDL.LU R122, [R1+0xb0] ;  /* 0x0000b000017a7983 */ /* 0x000f280000300800 */
[----:B------:R-:W4:Y:S04]  /*25ab0*/  LDL.LU R123, [R1+0xd4] ;  /* 0x0000d400017b7983 */ /* 0x000f280000300800 */
[----:B------:R-:W4:Y:S04]  /*25ac0*/  LDL.LU R124, [R1+0xd8] ;  /* 0x0000d800017c7983 */ /* 0x000f280000300800 */
[----:B------:R0:W-:Y:S04]  /*25ad0*/  STSM.16.M88.4 [R3], R68 ;  /* 0x0000004403007844 */ /* 0x0001e80000000200 */
[----:B------:R1:W-:Y:S04]  /*25ae0*/  STSM.16.M88.4 [R3+0x100], R72 ;  /* 0x0001004803007844 */ /* 0x0003e80000000200 */
[----:B------:R1:W-:Y:S04]  /*25af0*/  STSM.16.M88.4 [R3+0x200], R76 ;  /* 0x0002004c03007844 */ /* 0x0003e80000000200 */
[----:B0-----:R-:W4:Y:S04]  /*25b00*/  LDL.LU R68, [R1+0x190] ;  /* 0x0001900001447983 */ /* 0x001f280000300800 */
[----:B------:R-:W5:Y:S04]  /*25b10*/  LDL.LU R69, [R1+0x194] ;  /* 0x0001940001457983 */ /* 0x000f680000300800 */
[----:B------:R-:W5:Y:S04]  /*25b20*/  LDL.LU R70, [R1+0x1a8] ;  /* 0x0001a80001467983 */ /* 0x000f680000300800 */
        /* <DEDUP_REMOVED lines=9> */
[----:B------:R0:W-:Y:S04]  /*25bc0*/  STSM.16.M88.4 [R3+0x300], R80 ;  /* 0x0003005003007844 */ /* 0x0001e80000000200 */
[----:B------:R1:W-:Y:S04]  /*25bd0*/  STSM.16.M88.4 [R3+0x400], R84 ;  /* 0x0004005403007844 */ /* 0x0003e80000000200 */
[----:B0-----:R-:W5:Y:S04]  /*25be0*/  LDL.LU R80, [R1+0x29c] ;  /* 0x00029c0001507983 */ /* 0x001f680000300800 */
[----:B------:R-:W5:Y:S04]  /*25bf0*/  LDL.LU R81, [R1+0x2b4] ;  /* 0x0002b40001517983 */ /* 0x000f680000300800 */
[----:B------:R-:W5:Y:S04]  /*25c00*/  LDL.LU R82, [R1+0x1f0] ;  /* 0x0001f00001527983 */ /* 0x000f680000300800 */
[----:B------:R-:W5:Y:S04]  /*25c10*/  LDL.LU R83, [R1+0x1f4] ;  /* 0x0001f40001537983 */ /* 0x000f680000300800 */
[----:B-1----:R-:W5:Y:S04]  /*25c20*/  LDL.LU R86, [R1+0x260] ;  /* 0x0002600001567983 */ /* 0x002f680000300800 */
[----:B------:R-:W5:Y:S01]  /*25c30*/  LDL.LU R87, [R1+0x264] ;  /* 0x0002640001577983 */ /* 0x000f620000300800 */
[----:B--2---:R-:W-:-:S02]  /*25c40*/  F2FP.BF16.F32.PACK_AB R94, R109, R94 ;  /* 0x0000005e6d5e723e */ /* 0x004fc400000010ff */
[----:B---3--:R-:W-:Y:S02]  /*25c50*/  F2FP.BF16.F32.PACK_AB R95, R111, R95 ;  /* 0x0000005f6f5f723e */ /* 0x008fe400000010ff */
[----:B----4-:R-:W-:Y:S02]  /*25c60*/  F2FP.BF16.F32.PACK_AB R68, R112, R68 ;  /* 0x000000447044723e */ /* 0x010fe400000010ff */
[----:B-----5:R-:W-:Y:S02]  /*25c70*/  F2FP.BF16.F32.PACK_AB R69, R114, R69 ;  /* 0x000000457245723e */ /* 0x020fe400000010ff */
[----:B------:R-:W-:Y:S02]  /*25c80*/  F2FP.BF16.F32.PACK_AB R70, R113, R70 ;  /* 0x000000467146723e */ /* 0x000fe400000010ff */
[----:B------:R-:W-:Y:S02]  /*25c90*/  F2FP.BF16.F32.PACK_AB R71, R115, R71 ;  /* 0x000000477347723e */ /* 0x000fe400000010ff */
[----:B------:R-:W-:-:S02]  /*25ca0*/  F2FP.BF16.F32.PACK_AB R72, R116, R72 ;  /* 0x000000487448723e */ /* 0x000fc400000010ff */
[----:B------:R-:W-:Y:S02]  /*25cb0*/  F2FP.BF16.F32.PACK_AB R73, R118, R73 ;  /* 0x000000497649723e */ /* 0x000fe400000010ff */
[----:B------:R-:W-:Y:S02]  /*25cc0*/  F2FP.BF16.F32.PACK_AB R74, R117, R74 ;  /* 0x0000004a754a723e */ /* 0x000fe400000010ff */
[----:B------:R-:W-:Y:S02]  /*25cd0*/  F2FP.BF16.F32.PACK_AB R75, R119, R75 ;  /* 0x0000004b774b723e */ /* 0x000fe400000010ff */
[----:B------:R-:W-:Y:S02]  /*25ce0*/  F2FP.BF16.F32.PACK_AB R76, R121, R76 ;  /* 0x0000004c794c723e */ /* 0x000fe400000010ff */
[----:B------:R-:W-:Y:S02]  /*25cf0*/  F2FP.BF16.F32.PACK_AB R90, R80, R90 ;  /* 0x0000005a505a723e */ /* 0x000fe400000010ff */
[----:B------:R-:W2:Y:S01]  /*25d00*/  LDL.LU R80, [R1+0x58] ;  /* 0x0000580001507983 */ /* 0x000ea20000300800 */
[----:B------:R-:W-:-:S03]  /*25d10*/  F2FP.BF16.F32.PACK_AB R91, R81, R91 ;  /* 0x0000005b515b723e */ /* 0x000fc600000010ff */
[----:B------:R-:W3:Y:S01]  /*25d20*/  LDL.LU R81, [R1+0x60] ;  /* 0x0000600001517983 */ /* 0x000ee20000300800 */
[----:B------:R-:W-:-:S03]  /*25d30*/  F2FP.BF16.F32.PACK_AB R92, R82, R92 ;  /* 0x0000005c525c723e */ /* 0x000fc600000010ff */
[----:B------:R-:W4:Y:S01]  /*25d40*/  LDL.LU R82, [R1+0x7c] ;  /* 0x00007c0001527983 */ /* 0x000f220000300800 */
[----:B------:R-:W-:-:S03]  /*25d50*/  F2FP.BF16.F32.PACK_AB R93, R83, R93 ;  /* 0x0000005d535d723e */ /* 0x000fc600000010ff */
[----:B------:R-:W5:Y:S01]  /*25d60*/  LDL.LU R83, [R1+0x80] ;  /* 0x0000800001537983 */ /* 0x000f620000300800 */
[----:B------:R-:W-:-:S03]  /*25d70*/  F2FP.BF16.F32.PACK_AB R88, R86, R88 ;  /* 0x000000585658723e */ /* 0x000fc600000010ff */
[----:B------:R-:W2:Y:S01]  /*25d80*/  LDL.LU R84, [R1+0x18] ;  /* 0x0000180001547983 */ /* 0x000ea20000300800 */
[----:B------:R-:W-:-:S03]  /*25d90*/  F2FP.BF16.F32.PACK_AB R89, R87, R89 ;  /* 0x000000595759723e */ /* 0x000fc600000010ff */
        /* <DEDUP_REMOVED lines=12> */
[----:B------:R-:W-:-:S03]  /*25e60*/  F2FP.BF16.F32.PACK_AB R77, R122, R77 ;  /* 0x0000004d7a4d723e */ /* 0x000fc600000010ff */
[----:B------:R-:W3:Y:S01]  /*25e70*/  LDL.LU R119, [R1+0x8fc] ;  /* 0x0008fc0001777983 */ /* 0x000ee20000300800 */
[----:B------:R-:W-:-:S03]  /*25e80*/  F2FP.BF16.F32.PACK_AB R78, R123, R78 ;  /* 0x0000004e7b4e723e */ /* 0x000fc600000010ff */
[----:B------:R-:W4:Y:S01]  /*25e90*/  LDL.LU R121, [R1+0x8f8] ;  /* 0x0008f80001797983 */ /* 0x000f220000300800 */
[----:B------:R-:W-:-:S03]  /*25ea0*/  F2FP.BF16.F32.PACK_AB R79, R124, R79 ;  /* 0x0000004f7c4f723e */ /* 0x000fc600000010ff */
[----:B------:R-:W4:Y:S04]  /*25eb0*/  LDL.LU R122, [R1+0x8f4] ;  /* 0x0008f400017a7983 */ /* 0x000f280000300800 */
[----:B------:R-:W4:Y:S04]  /*25ec0*/  LDL.LU R123, [R1+0x8f0] ;  /* 0x0008f000017b7983 */ /* 0x000f280000300800 */
[----:B------:R-:W4:Y:S04]  /*25ed0*/  LDL.LU R124, [R1+0x8ec] ;  /* 0x0008ec00017c7983 */ /* 0x000f280000300800 */
[----:B------:R0:W-:Y:S04]  /*25ee0*/  STSM.16.M88.4 [R3+0x500], R88 ;  /* 0x0005005803007844 */ /* 0x0001e80000000200 */
[----:B------:R1:W-:Y:S04]  /*25ef0*/  STSM.16.M88.4 [R3+0x600], R92 ;  /* 0x0006005c03007844 */ /* 0x0003e80000000200 */
[----:B------:R1:W-:Y:S04]  /*25f00*/  STSM.16.M88.4 [R3+0x700], R68 ;  /* 0x0007004403007844 */ /* 0x0003e80000000200 */
[----:B0-----:R-:W4:Y:S04]  /*25f10*/  LDL.LU R89, [R1+0x38] ;  /* 0x0000380001597983 */ /* 0x001f280000300800 */
[----:B------:R-:W5:Y:S04]  /*25f20*/  LDL.LU R88, [R1] ;  /* 0x0000000001587983 */ /* 0x000f680000300800 */
        /* <DEDUP_REMOVED lines=10> */
[----:B------:R-:W-:Y:S04]  /*25fd0*/  STSM.16.M88.4 [R3+0x800], R72 ;  /* 0x0008004803007844 */ /* 0x000fe80000000200 */
[----:B------:R0:W-:Y:S02]  /*25fe0*/  STSM.16.M88.4 [R3+0x900], R76 ;  /* 0x0009004c03007844 */ /* 0x0001e40000000200 */
[----:B0-----:R-:W-:-:S02]  /*25ff0*/  F2FP.BF16.F32.PACK_AB R77, R107, R106 ;  /* 0x0000006a6b4d723e */ /* 0x001fc400000010ff */
[----:B------:R-:W5:Y:S01]  /*26000*/  LDL.LU R107, [R1+0x51c] ;  /* 0x00051c00016b7983 */ /* 0x000f620000300800 */
[----:B--2---:R-:W-:Y:S02]  /*26010*/  F2FP.BF16.F32.PACK_AB R74, R117, R116 ;  /* 0x00000074754a723e */ /* 0x004fe400000010ff */
[----:B------:R-:W0:Y:S01]  /*26020*/  S2R R117, SR_TID.X ;  /* 0x0000000000757919 */ /* 0x000e220000002100 */
[----:B------:R-:W-:Y:S02]  /*26030*/  F2FP.BF16.F32.PACK_AB R72, R113, R112 ;  /* 0x000000707148723e */ /* 0x000fe400000010ff */
[----:B------:R-:W-:Y:S02]  /*26040*/  F2FP.BF16.F32.PACK_AB R73, R115, R114 ;  /* 0x000000727349723e */ /* 0x000fe400000010ff */
[----:B---3--:R-:W-:Y:S02]  /*26050*/  F2FP.BF16.F32.PACK_AB R75, R119, R118 ;  /* 0x00000076774b723e */ /* 0x008fe400000010ff */
[----:B------:R-:W-:-:S02]  /*26060*/  F2FP.BF16.F32.PACK_AB R78, R109, R108 ;  /* 0x0000006c6d4e723e */ /* 0x000fc400000010ff */
[----:B------:R-:W-:Y:S02]  /*26070*/  F2FP.BF16.F32.PACK_AB R79, R111, R110 ;  /* 0x0000006e6f4f723e */ /* 0x000fe400000010ff */
[----:B----4-:R-:W-:Y:S02]  /*26080*/  F2FP.BF16.F32.PACK_AB R87, R89, R87 ;  /* 0x000000575957723e */ /* 0x010fe400000010ff */
[----:B------:R-:W1:Y:S01]  /*26090*/  LDC R89, c[0x0][0x3e8] ;  /* 0x0000fa00ff597b82 */ /* 0x000e620000000800 */
[----:B0-----:R-:W-:Y:S02]  /*260a0*/  SHF.R.U32.HI R76, RZ, 0x8, R117 ;  /* 0x00000008ff4c7819 */ /* 0x001fe40000011675 */
[----:B-----5:R-:W-:Y:S02]  /*260b0*/  F2FP.BF16.F32.PACK_AB R84, R92, R84 ;  /* 0x000000545c54723e */ /* 0x020fe400000010ff */
[----:B------:R-:W-:Y:S02]  /*260c0*/  F2FP.BF16.F32.PACK_AB R85, R93, R85 ;  /* 0x000000555d55723e */ /* 0x000fe400000010ff */
[----:B------:R-:W-:-:S02]  /*260d0*/  F2FP.BF16.F32.PACK_AB R86, R94, R86 ;  /* 0x000000565e56723e */ /* 0x000fc400000010ff */
[----:B------:R-:W-:Y:S02]  /*260e0*/  F2FP.BF16.F32.PACK_AB R80, R68, R80 ;  /* 0x000000504450723e */ /* 0x000fe400000010ff */
[----:B------:R-:W-:Y:S02]  /*260f0*/  F2FP.BF16.F32.PACK_AB R68, R123, R121 ;  /* 0x000000797b44723e */ /* 0x000fe400000010ff */
[----:B------:R-:W-:Y:S02]  /*26100*/  F2FP.BF16.F32.PACK_AB R81, R69, R81 ;  /* 0x000000514551723e */ /* 0x000fe400000010ff */
[----:B------:R-:W-:Y:S02]  /*26110*/  F2FP.BF16.F32.PACK_AB R69, R124, R122 ;  /* 0x0000007a7c45723e */ /* 0x000fe400000010ff */
[----:B------:R-:W-:Y:S02]  /*26120*/  F2FP.BF16.F32.PACK_AB R82, R70, R82 ;  /* 0x000000524652723e */ /* 0x000fe400000010ff */
[----:B------:R-:W-:-:S02]  /*26130*/  F2FP.BF16.F32.PACK_AB R70, R95, R88 ;  /* 0x000000585f46723e */ /* 0x000fc400000010ff */
[----:B------:R-:W-:Y:S01]  /*26140*/  F2FP.BF16.F32.PACK_AB R83, R71, R83 ;  /* 0x000000534753723e */ /* 0x000fe200000010ff */
[----:B------:R-:W0:Y:S01]  /*26150*/  LDC R88, c[0x0][0x3e8] ;  /* 0x0000fa00ff587b82 */ /* 0x000e220000000800 */
[----:B------:R-:W-:-:S03]  /*26160*/  F2FP.BF16.F32.PACK_AB R71, R90, R91 ;  /* 0x0000005b5a47723e */ /* 0x000fc600000010ff */
[----:B------:R2:W-:Y:S04]  /*26170*/  STSM.16.M88.4 [R3+0xa00], R80 ;  /* 0x000a005003007844 */ /* 0x0005e80000000200 */
[----:B------:R-:W-:Y:S04]  /*26180*/  STSM.16.M88.4 [R3+0xb00], R84 ;  /* 0x000b005403007844 */ /* 0x000fe80000000200 */
[----:B------:R3:W-:Y:S01]  /*26190*/  STSM.16.M88.4 [R3+0xc00], R68 ;  /* 0x000c004403007844 */ /* 0x0007e20000000200 */
[----:B--2---:R-:W2:Y:S01]  /*261a0*/  LDC R83, c[0x0][0x3e8] ;  /* 0x0000fa00ff537b82 */ /* 0x004ea20000000800 */
[----:B---3--:R-:W-:-:S07]  /*261b0*/  SGXT.U32 R71, R76, 0x1 ;  /* 0x000000014c47781a */ /* 0x008fce0000000000 */
[----:B------:R-:W3:Y:S01]  /*261c0*/  LDC R84, c[0x0][0x3e8] ;  /* 0x0000fa00ff547b82 */ /* 0x000ee20000000800 */
[----:B------:R-:W-:Y:S01]  /*261d0*/  IMAD R71, R71, UR4, RZ ;  /* 0x0000000447477c24 */ /* 0x000fe2000f8e02ff */
[----:B------:R1:W-:Y:S01]  /*261e0*/  STSM.16.M88.4 [R3+0xd00], R72 ;  /* 0x000d004803007844 */ /* 0x0003e20000000200 */
[----:B------:R-:W-:Y:S01]  /*261f0*/  F2FP.BF16.F32.PACK_AB R76, R105, R104 ;  /* 0x00000068694c723e */ /* 0x000fe200000010ff */
[----:B------:R-:W4:Y:S04]  /*26200*/  LDCU UR4, c[0x0][0x3ec] ;  /* 0x00007d80ff0477ac */ /* 0x000f280008000800 */
[----:B------:R-:W5:Y:S01]  /*26210*/  LDC R85, c[0x0][0x3e8] ;  /* 0x0000fa00ff557b82 */ /* 0x000f620000000800 */
[----:B------:R-:W-:Y:S01]  /*26220*/  LEA R80, P5, R71, R2, 0x1 ;  /* 0x0000000247507211 */ /* 0x000fe200078a08ff */
[----:B------:R-:W2:Y:S01]  /*26230*/  S2R R91, SR_TID.X ;  /* 0x00000000005b7919 */ /* 0x000ea20000002100 */
[----:B------:R-:W-:-:S02]  /*26240*/  F2FP.BF16.F32.PACK_AB R68, R97, R96 ;  /* 0x000000606144723e */ /* 0x000fc400000010ff */
[----:B------:R-:W-:Y:S02]  /*26250*/  LEA.HI.X.SX32 R81, R71, R0, 0x1, P5 ;  /* 0x0000000047517211 */ /* 0x000fe400028f0eff */
[----:B------:R-:W-:Y:S02]  /*26260*/  F2FP.BF16.F32.PACK_AB R69, R99, R98 ;  /* 0x000000626345723e */ /* 0x000fe400000010ff */
[----:B------:R-:W-:Y:S01]  /*26270*/  F2FP.BF16.F32.PACK_AB R70, R101, R100 ;  /* 0x000000646546723e */ /* 0x000fe200000010ff */
[----:B-1----:R-:W-:Y:S01]  /*26280*/  IMAD R72, R89, 0x2, R71 ;  /* 0x0000000259487824 */ /* 0x002fe200078e0247 */
[----:B------:R-:W-:Y:S01]  /*26290*/  F2FP.BF16.F32.PACK_AB R71, R103, R102 ;  /* 0x000000666747723e */ /* 0x000fe200000010ff */
[----:B------:R1:W-:Y:S04]  /*262a0*/  STSM.16.M88.4 [R3+0xe00], R76 ;  /* 0x000e004c03007844 */ /* 0x0003e80000000200 */
[----:B------:R2:W-:Y:S01]  /*262b0*/  STSM.16.M88.4 [R3+0xf00], R68 ;  /* 0x000f004403007844 */ /* 0x0005e20000000200 */
[----:B------:R-:W-:Y:S01]  /*262c0*/  BAR.SYNC.DEFER_BLOCKING 0x0 ;  /* 0x0000000000007b1d */ /* 0x000fe20000010000 */
[----:B------:R-:W-:-:S02]  /*262d0*/  LEA R74, P5, R72, R2, 0x1 ;  /* 0x00000002484a7211 */ /* 0x000fc400078a08ff */
[----:B0-----:R-:W-:Y:S02]  /*262e0*/  LEA R82, R88, R72, 0x1 ;  /* 0x0000004858527211 */ /* 0x001fe400078e08ff */
[----:B------:R-:W-:-:S03]  /*262f0*/  LEA.HI.X.SX32 R75, R72, R0, 0x1, P5 ;  /* 0x00000000484b7211 */ /* 0x000fc600028f0eff */
[----:B-1----:R-:W0:Y:S01]  /*26300*/  LDC R79, c[0x0][0x3e8] ;  /* 0x0000fa00ff4f7b82 */ /* 0x002e220000000800 */
[C---:B------:R-:W-:Y:S01]  /*26310*/  LEA R72, P5, R82.reuse, R2, 0x1 ;  /* 0x0000000252487211 */ /* 0x040fe200078a08ff */
[----:B------:R-:W4:Y:S03]  /*26320*/  LDL.LU R104, [R1+0xec] ;  /* 0x0000ec0001687983 */ /* 0x000f260000300800 */
[----:B------:R-:W-:Y:S01]  /*26330*/  LEA.HI.X.SX32 R73, R82, R0, 0x1, P5 ;  /* 0x0000000052497211 */ /* 0x000fe200028f0eff */
[----:B---3--:R-:W-:Y:S02]  /*26340*/  IMAD R82, R84, 0x2, R82 ;  /* 0x0000000254527824 */ /* 0x008fe400078e0252 */
[----:B------:R-:W1:Y:S01]  /*26350*/  LDC R76, c[0x0][0x3e8] ;  /* 0x0000fa00ff4c7b82 */ /* 0x000e620000000800 */
[----:B------:R-:W-:Y:S01]  /*26360*/  PRMT R78, R66, 0x7632, R78 ;  /* 0x00007632424e7816 */ /* 0x000fe2000000004e */
[----:B------:R-:W3:Y:S04]  /*26370*/  LDL.LU R105, [R1+0x518] ;  /* 0x0005180001697983 */ /* 0x000ee80000300800 */
[----:B------:R5:W-:Y:S04]  /*26380*/  STG.E.U16 desc[UR12][R80.64], R64 ;  /* 0x0000004050007986 */ /* 0x000be8000c10150c */
[----:B------:R5:W-:Y:S01]  /*26390*/  STG.E.U16 desc[UR12][R74.64], R65 ;  /* 0x000000414a007986 */ /* 0x000be2000c10150c */
[----:B--2---:R-:W-:-:S03]  /*263a0*/  LEA R3, R83, R82, 0x1 ;  /* 0x0000005253037211 */ /* 0x004fc600078e08ff */
[----:B------:R2:W-:Y:S01]  /*263b0*/  STG.E.U16 desc[UR12][R72.64], R66 ;  /* 0x0000004248007986 */ /* 0x0005e2000c10150c */
[----:B-----5:R-:W5:Y:S01]  /*263c0*/  LDC R80, c[0x0][0x3e8] ;  /* 0x0000fa00ff507b82 */ /* 0x020f620000000800 */
[----:B------:R-:W-:Y:S02]  /*263d0*/  PRMT R77, R65, 0x7632, R77 ;  /* 0x00007632414d7816 */ /* 0x000fe4000000004d */
[----:B------:R-:W3:Y:S01]  /*263e0*/  LDL.LU R86, [R1+0xf0] ;  /* 0x0000f00001567983 */ /* 0x000ee20000300800 */
[----:B------:R-:W-:-:S04]  /*263f0*/  PRMT R75, R64, 0x7632, R75 ;  /* 0x00007632404b7816 */ /* 0x000fc8000000004b */
[----:B------:R-:W1:Y:S01]  /*26400*/  LDC R74, c[0x0][0x3e8] ;  /* 0x0000fa00ff4a7b82 */ /* 0x000e620000000800 */
[C---:B--2---:R-:W-:Y:S01]  /*26410*/  LEA R72, P5, R82.reuse, R2, 0x1 ;  /* 0x0000000252487211 */ /* 0x044fe200078a08ff */
[----:B------:R-:W-:Y:S01]  /*26420*/  IMAD R64, R85, 0x2, R3 ;  /* 0x0000000255407824 */ /* 0x000fe200078e0203 */
[----:B------:R-:W-:Y:S01]  /*26430*/  LOP3.LUT R91, R91, 0x1ff, RZ, 0xc0, !PT ;  /* 0x000001ff5b5b7812 */ /* 0x000fe200078ec0ff */
[----:B------:R-:W2:Y:S01]  /*26440*/  LDL.LU R87, [R1+0x514] ;  /* 0x0005140001577983 */ /* 0x000ea20000300800 */
[----:B------:R-:W-:Y:S02]  /*26450*/  LEA.HI.X.SX32 R73, R82, R0, 0x1, P5 ;  /* 0x0000000052497211 */ /* 0x000fe400028f0eff */
[----:B------:R-:W-:Y:S01]  /*26460*/  LEA R70, P5, R3, R2, 0x1 ;  /* 0x0000000203467211 */ /* 0x000fe200078a08ff */
[----:B------:R-:W5:Y:S01]  /*26470*/  LDC R81, c[0x0][0x3e8] ;  /* 0x0000fa00ff517b82 */ /* 0x000f620000000800 */
[----:B------:R-:W-:Y:S01]  /*26480*/  LEA R91, R91, UR6, 0x4 ;  /* 0x000000065b5b7c11 */ /* 0x000fe2000f8e20ff */
[----:B------:R-:W2:Y:S01]  /*26490*/  LDL.LU R118, [R1+0xf4] ;  /* 0x0000f40001767983 */ /* 0x000ea20000300800 */
[----:B------:R-:W-:-:S02]  /*264a0*/  LEA.HI.X.SX32 R71, R3, R0, 0x1, P5 ;  /* 0x0000000003477211 */ /* 0x000fc400028f0eff */
[C---:B------:R-:W-:Y:S01]  /*264b0*/  LEA R68, P5, R64.reuse, R2, 0x1 ;  /* 0x0000000240447211 */ /* 0x040fe200078a08ff */
[----:B------:R1:W-:Y:S01]  /*264c0*/  STG.E.U16 desc[UR12][R72.64], R67 ;  /* 0x0000004348007986 */ /* 0x0003e2000c10150c */
[----:B0-----:R-:W-:Y:S01]  /*264d0*/  LEA R3, R79, R64, 0x1 ;  /* 0x000000404f037211 */ /* 0x001fe200078e08ff */
[----:B------:R-:W0:Y:S01]  /*264e0*/  LDC R82, c[0x0][0x3e8] ;  /* 0x0000fa00ff527b82 */ /* 0x000e220000000800 */
[----:B------:R-:W-:Y:S01]  /*264f0*/  LEA.HI.X.SX32 R69, R64, R0, 0x1, P5 ;  /* 0x0000000040457211 */ /* 0x000fe200028f0eff */
[----:B------:R1:W-:Y:S01]  /*26500*/  STG.E.U16 desc[UR12][R70.64], R12 ;  /* 0x0000000c46007986 */ /* 0x0003e2000c10150c */
[----:B------:R-:W-:-:S03]  /*26510*/  LEA R64, P5, R3, R2, 0x1 ;  /* 0x0000000203407211 */ /* 0x000fc600078a08ff */
[----:B------:R-:W2:Y:S01]  /*26520*/  LDL.LU R119, [R1+0x510] ;  /* 0x0005100001777983 */ /* 0x000ea20000300800 */
[----:B-1----:R-:W-:Y:S01]  /*26530*/  IMAD R66, R74, 0x2, R3 ;  /* 0x000000024a427824 */ /* 0x002fe200078e0203 */
[----:B------:R-:W-:Y:S01]  /*26540*/  LEA.HI.X.SX32 R65, R3, R0, 0x1, P5 ;  /* 0x0000000003417211 */ /* 0x000fe200028f0eff */
[----:B------:R-:W1:Y:S08]  /*26550*/  LDC R72, c[0x0][0x3e8] ;  /* 0x0000fa00ff487b82 */ /* 0x000e700000000800 */
[----:B------:R-:W0:Y:S01]  /*26560*/  LDC R70, c[0x0][0x3e8] ;  /* 0x0000fa00ff467b82 */ /* 0x000e220000000800 */
[----:B------:R-:W-:Y:S01]  /*26570*/  LEA R3, R76, R66, 0x1 ;  /* 0x000000424c037211 */ /* 0x000fe200078e08ff */
[----:B------:R5:W-:Y:S01]  /*26580*/  STG.E.U16 desc[UR12][R68.64], R13 ;  /* 0x0000000d44007986 */ /* 0x000be2000c10150c */
[----:B------:R-:W-:-:S03]  /*26590*/  PRMT R71, R12, 0x7632, R71 ;  /* 0x000076320c477816 */ /* 0x000fc60000000047 */
[----:B-----5:R-:W-:Y:S01]  /*265a0*/  IMAD R12, R80, 0x2, R3 ;  /* 0x00000002500c7824 */ /* 0x020fe200078e0203 */
[----:B------:R-:W-:Y:S01]  /*265b0*/  PRMT R79, R67, 0x7632, R79 ;  /* 0x00007632434f7816 */ /* 0x000fe2000000004f */
[----:B------:R-:W5:Y:S01]  /*265c0*/  LDC R80, c[0x0][0x3e8] ;  /* 0x0000fa00ff507b82 */ /* 0x000f620000000800 */
[----:B------:R-:W-:Y:S01]  /*265d0*/  PRMT R73, R13, 0x7632, R73 ;  /* 0x000076320d497816 */ /* 0x000fe20000000049 */
[----:B------:R-:W2:Y:S01]  /*265e0*/  LDL.LU R116, [R1+0xf8] ;  /* 0x0000f80001747983 */ /* 0x000ea20000300800 */
[----:B------:R-:W-:-:S03]  /*265f0*/  LEA R68, P5, R66, R2, 0x1 ;  /* 0x0000000242447211 */ /* 0x000fc600078a08ff */
[----:B------:R1:W-:Y:S01]  /*26600*/  STG.E.U16 desc[UR12][R64.64], R14 ;  /* 0x0000000e40007986 */ /* 0x0003e2000c10150c */
[----:B------:R-:W-:-:S03]  /*26610*/  LEA.HI.X.SX32 R69, R66, R0, 0x1, P5 ;  /* 0x0000000042457211 */ /* 0x000fc600028f0eff */
[----:B------:R-:W2:Y:S01]  /*26620*/  LDL.LU R114, [R1+0x50c] ;  /* 0x00050c0001727983 */ /* 0x000ea20000300800 */
[C---:B------:R-:W-:Y:S02]  /*26630*/  LEA R66, P5, R3.reuse, R2, 0x1 ;  /* 0x0000000203427211 */ /* 0x040fe400078a08ff */
[----:B------:R-:W-:Y:S01]  /*26640*/  PRMT R74, R14, 0x7632, R74 ;  /* 0x000076320e4a7816 */ /* 0x000fe2000000004a */
[----:B------:R0:W-:Y:S01]  /*26650*/  STG.E.U16 desc[UR12][R68.64], R15 ;  /* 0x0000000f44007986 */ /* 0x0001e2000c10150c */
[----:B------:R-:W-:Y:S02]  /*26660*/  LEA.HI.X.SX32 R67, R3, R0, 0x1, P5 ;  /* 0x0000000003437211 */ /* 0x000fe400028f0eff */
[----:B------:R-:W-:Y:S01]  /*26670*/  LEA R3, R81, R12, 0x1 ;  /* 0x0000000c51037211 */ /* 0x000fe200078e08ff */
[----:B------:R-:W2:Y:S01]  /*26680*/  LDL.LU R115, [R1+0xfc] ;  /* 0x0000fc0001737983 */ /* 0x000ea20000300800 */
[C---:B-1----:R-:W-:Y:S01]  /*26690*/  LEA R64, P5, R12.reuse, R2, 0x1 ;  /* 0x000000020c407211 */ /* 0x042fe200078a08ff */
[----:B------:R-:W1:Y:S02]  /*266a0*/  LDC R81, c[0x0][0x3e8] ;  /* 0x0000fa00ff517b82 */ /* 0x000e640000000800 */
[----:B------:R0:W-:Y:S01]  /*266b0*/  STG.E.U16 desc[UR12][R66.64], R60 ;  /* 0x0000003c42007986 */ /* 0x0001e2000c10150c */
[----:B------:R-:W-:Y:S01]  /*266c0*/  LEA.HI.X.SX32 R65, R12, R0, 0x1, P5 ;  /* 0x000000000c417211 */ /* 0x000fe200028f0eff */
[----:B0-----:R-:W-:Y:S01]  /*266d0*/  IMAD R14, R70, 0x2, R3 ;  /* 0x00000002460e7824 */ /* 0x001fe200078e0203 */
[C---:B------:R-:W-:Y:S01]  /*266e0*/  LEA R12, P5, R3.reuse, R2, 0x1 ;  /* 0x00000002030c7211 */ /* 0x040fe200078a08ff */
[----:B------:R-:W2:Y:S02]  /*266f0*/  LDL.LU R112, [R1+0x508] ;  /* 0x0005080001707983 */ /* 0x000ea40000300800 */
[----:B------:R-:W0:Y:S01]  /*26700*/  LDC R68, c[0x0][0x3e8] ;  /* 0x0000fa00ff447b82 */ /* 0x000e220000000800 */
[----:B------:R-:W-:Y:S01]  /*26710*/  LEA.HI.X.SX32 R13, R3, R0, 0x1, P5 ;  /* 0x00000000030d7211 */ /* 0x000fe200028f0eff */
[----:B------:R5:W-:Y:S01]  /*26720*/  STG.E.U16 desc[UR12][R64.64], R61 ;  /* 0x0000003d40007986 */ /* 0x000be2000c10150c */
[----:B------:R-:W-:-:S05]  /*26730*/  LEA R3, R72, R14, 0x1 ;  /* 0x0000000e48037211 */ /* 0x000fca00078e08ff */
[----:B------:R-:W0:Y:S01]  /*26740*/  LDC R66, c[0x0][0x3e8] ;  /* 0x0000fa00ff427b82 */ /* 0x000e220000000800 */
[----:B------:R1:W-:Y:S01]  /*26750*/  STG.E.U16 desc[UR12][R12.64], R62 ;  /* 0x0000003e0c007986 */ /* 0x0003e2000c10150c */
[----:B------:R-:W-:Y:S02]  /*26760*/  PRMT R67, R60, 0x7632, R67 ;  /* 0x000076323c437816 */ /* 0x000fe40000000043 */
[----:B------:R-:W-:Y:S01]  /*26770*/  PRMT R69, R61, 0x7632, R69 ;  /* 0x000076323d457816 */ /* 0x000fe20000000045 */
[----:B------:R-:W2:Y:S01]  /*26780*/  LDL.LU R113, [R1+0x100] ;  /* 0x0001000001717983 */ /* 0x000ea20000300800 */
[C---:B-----5:R-:W-:Y:S02]  /*26790*/  LEA R64, P5, R14.reuse, R2, 0x1 ;  /* 0x000000020e407211 */ /* 0x060fe400078a08ff */
[----:B------:R-:W-:Y:S01]  /*267a0*/  PRMT R76, R15, 0x7632, R76 ;  /* 0x000076320f4c7816 */ /* 0x000fe2000000004c */
[----:B------:R-:W5:Y:S01]  /*267b0*/  LDL.LU R122, [R1+0x504] ;  /* 0x00050400017a7983 */ /* 0x000f620000300800 */
[----:B------:R-:W-:-:S02]  /*267c0*/  LEA.HI.X.SX32 R65, R14, R0, 0x1, P5 ;  /* 0x000000000e417211 */ /* 0x000fc400028f0eff */
[C---:B------:R-:W-:Y:S01]  /*267d0*/  LEA R60, P5, R3.reuse, R2, 0x1 ;  /* 0x00000002033c7211 */ /* 0x040fe200078a08ff */
[----:B-1----:R-:W-:Y:S01]  /*267e0*/  IMAD R12, R80, 0x2, R3 ;  /* 0x00000002500c7824 */ /* 0x002fe200078e0203 */
[----:B------:R-:W-:Y:S01]  /*267f0*/  PRMT R70, R62, 0x7632, R70 ;  /* 0x000076323e467816 */ /* 0x000fe20000000046 */
[----:B------:R-:W1:Y:S01]  /*26800*/  LDC R80, c[0x0][0x3e8] ;  /* 0x0000fa00ff507b82 */ /* 0x000e620000000800 */
[----:B------:R-:W-:Y:S01]  /*26810*/  LEA.HI.X.SX32 R61, R3, R0, 0x1, P5 ;  /* 0x00000000033d7211 */ /* 0x000fe200028f0eff */
[----:B------:R-:W5:Y:S01]  /*26820*/  LDL.LU R124, [R1+0x104] ;  /* 0x00010400017c7983 */ /* 0x000f620000300800 */
[C---:B------:R-:W-:Y:S02]  /*26830*/  LEA R14, P5, R12.reuse, R2, 0x1 ;  /* 0x000000020c0e7211 */ /* 0x040fe400078a08ff */
[----:B------:R-:W-:Y:S01]  /*26840*/  LEA R3, R81, R12, 0x1 ;  /* 0x0000000c51037211 */ /* 0x000fe200078e08ff */
[----:B------:R0:W-:Y:S01]  /*26850*/  STG.E.U16 desc[UR12][R64.64], R63 ;  /* 0x0000003f40007986 */ /* 0x0001e2000c10150c */
[----:B------:R-:W-:Y:S01]  /*26860*/  LEA.HI.X.SX32 R15, R12, R0, 0x1, P5 ;  /* 0x000000000c0f7211 */ /* 0x000fe200028f0eff */
[----:B------:R-:W1:Y:S02]  /*26870*/  LDC R81, c[0x0][0x3e8] ;  /* 0x0000fa00ff517b82 */ /* 0x000e640000000800 */
[----:B------:R-:W-:Y:S01]  /*26880*/  STG.E.U16 desc[UR12][R60.64], R56 ;  /* 0x000000383c007986 */ /* 0x000fe2000c10150c */
[----:B------:R-:W-:-:S03]  /*26890*/  LEA R12, P5, R3, R2, 0x1 ;  /* 0x00000002030c7211 */ /* 0x000fc600078a08ff */
[----:B------:R0:W-:Y:S02]  /*268a0*/  STG.E.U16 desc[UR12][R14.64], R57 ;  /* 0x000000390e007986 */ /* 0x0001e4000c10150c */
[----:B------:R-:W1:Y:S01]  /*268b0*/  LDC R62, c[0x0][0x3e8] ;  /* 0x0000fa00ff3e7b82 */ /* 0x000e620000000800 */
[----:B------:R-:W-:Y:S01]  /*268c0*/  LEA.HI.X.SX32 R13, R3, R0, 0x1, P5 ;  /* 0x00000000030d7211 */ /* 0x000fe200028f0eff */
[----:B------:R-:W2:Y:S06]  /*268d0*/  LDL.LU R121, [R1+0x500] ;  /* 0x0005000001797983 */ /* 0x000eac0000300800 */
[----:B0-----:R-:W0:Y:S01]  /*268e0*/  LDC R64, c[0x0][0x3e8] ;  /* 0x0000fa00ff407b82 */ /* 0x001e220000000800 */
[----:B------:R-:W-:Y:S01]  /*268f0*/  IMAD R14, R66, 0x2, R3 ;  /* 0x00000002420e7824 */ /* 0x000fe200078e0203 */
[----:B------:R1:W-:Y:S04]  /*26900*/  STG.E.U16 desc[UR12][R12.64], R58 ;  /* 0x0000003a0c007986 */ /* 0x0003e8000c10150c */
[----:B------:R-:W-:Y:S01]  /*26910*/  LEA R3, R68, R14, 0x1 ;  /* 0x0000000e44037211 */ /* 0x000fe200078e08ff */
[----:B------:R-:W2:Y:S01]  /*26920*/  LDL.LU R123, [R1+0x108] ;  /* 0x00010800017b7983 */ /* 0x000ea20000300800 */
[----:B------:R-:W-:-:S03]  /*26930*/  LEA R60, P5, R14, R2, 0x1 ;  /* 0x000000020e3c7211 */ /* 0x000fc600078a08ff */
[----:B-1----:R-:W-:Y:S01]  /*26940*/  IMAD R15, R80, 0x2, R3 ;  /* 0x00000002500f7824 */ /* 0x002fe200078e0203 */
[----:B------:R-:W-:Y:S01]  /*26950*/  PRMT R72, R63, 0x7632, R72 ;  /* 0x000076323f487816 */ /* 0x000fe20000000048 */
[----:B------:R-:W1:Y:S01]  /*26960*/  LDC R80, c[0x0][0x3e8] ;  /* 0x0000fa00ff507b82 */ /* 0x000e620000000800 */
[----:B------:R-:W-:Y:S01]  /*26970*/  LEA.HI.X.SX32 R61, R14, R0, 0x1, P5 ;  /* 0x000000000e3d7211 */ /* 0x000fe200028f0eff */
[----:B------:R-:W2:Y:S01]  /*26980*/  LDL.LU R92, [R1+0x4fc] ;  /* 0x0004fc00015c7983 */ /* 0x000ea20000300800 */
[C---:B------:R-:W-:Y:S02]  /*26990*/  LEA R12, P5, R3.reuse, R2, 0x1 ;  /* 0x00000002030c7211 */ /* 0x040fe400078a08ff */
[----:B------:R-:W-:Y:S01]  /*269a0*/  PRMT R63, R56, 0x7632, R63 ;  /* 0x00007632383f7816 */ /* 0x000fe2000000003f */
[----:B------:R-:W-:Y:S01]  /*269b0*/  STG.E.U16 desc[UR12][R60.64], R59 ;  /* 0x0000003b3c007986 */ /* 0x000fe2000c10150c */
[----:B------:R-:W-:Y:S02]  /*269c0*/  LEA.HI.X.SX32 R13, R3, R0, 0x1, P5 ;  /* 0x00000000030d7211 */ /* 0x000fe400028f0eff */
[----:B------:R-:W-:Y:S01]  /*269d0*/  LEA R14, P5, R15, R2, 0x1 ;  /* 0x000000020f0e7211 */ /* 0x000fe200078a08ff */
[----:B------:R-:W2:Y:S01]  /*269e0*/  LDL.LU R93, [R1+0x10c] ;  /* 0x00010c00015d7983 */ /* 0x000ea20000300800 */
[----:B------:R-:W-:-:S02]  /*269f0*/  LEA R3, R81, R15, 0x1 ;  /* 0x0000000f51037211 */ /* 0x000fc400078e08ff */
[----:B------:R-:W1:Y:S01]  /*26a00*/  LDC R81, c[0x0][0x3e8] ;  /* 0x0000fa00ff517b82 */ /* 0x000e620000000800 */
[----:B------:R-:W-:Y:S01]  /*26a10*/  LEA.HI.X.SX32 R15, R15, R0, 0x1, P5 ;  /* 0x000000000f0f7211 */ /* 0x000fe200028f0eff */
[----:B------:R0:W-:Y:S01]  /*26a20*/  STG.E.U16 desc[UR12][R12.64], R52 ;  /* 0x000000340c007986 */ /* 0x0001e2000c10150c */
[----:B------:R-:W-:Y:S02]  /*26a30*/  PRMT R66, R58, 0x7632, R66 ;  /* 0x000076323a427816 */ /* 0x000fe40000000042 */
[----:B------:R-:W-:Y:S01]  /*26a40*/  LEA R56, P5, R3, R2, 0x1 ;  /* 0x0000000203387211 */ /* 0x000fe200078a08ff */
[----:B------:R-:W2:Y:S02]  /*26a50*/  LDL.LU R94, [R1+0x4f8] ;  /* 0x0004f800015e7983 */ /* 0x000ea40000300800 */
[----:B------:R-:W4:Y:S01]  /*26a60*/  LDC R58, c[0x0][0x3e8] ;  /* 0x0000fa00ff3a7b82 */ /* 0x000f220000000800 */
[----:B------:R-:W-:Y:S01]  /*26a70*/  PRMT R65, R57, 0x7632, R65 ;  /* 0x0000763239417816 */ /* 0x000fe20000000041 */
[----:B0-----:R-:W-:Y:S01]  /*26a80*/  IMAD R13, R62, 0x2, R3 ;  /* 0x000000023e0d7824 */ /* 0x001fe200078e0203 */
[----:B------:R-:W-:-:S02]  /*26a90*/  LEA.HI.X.SX32 R57, R3, R0, 0x1, P5 ;  /* 0x0000000003397211 */ /* 0x000fc400028f0eff */
[----:B------:R-:W-:Y:S01]  /*26aa0*/  PRMT R68, R59, 0x7632, R68 ;  /* 0x000076323b447816 */ /* 0x000fe20000000044 */
[----:B------:R0:W-:Y:S01]  /*26ab0*/  STG.E.U16 desc[UR12][R14.64], R53 ;  /* 0x000000350e007986 */ /* 0x0001e2000c10150c */
[----:B------:R-:W-:Y:S01]  /*26ac0*/  LEA R12, P5, R13, R2, 0x1 ;  /* 0x000000020d0c7211 */ /* 0x000fe200078a08ff */
[----:B------:R-:W4:Y:S01]  /*26ad0*/  LDC R59, c[0x0][0x3e8] ;  /* 0x0000fa00ff3b7b82 */ /* 0x000f220000000800 */
[----:B------:R-:W-:Y:S01]  /*26ae0*/  LEA R3, R64, R13, 0x1 ;  /* 0x0000000d40037211 */ /* 0x000fe200078e08ff */
[----:B------:R-:W2:Y:S01]  /*26af0*/  LDL.LU R95, [R1+0x110] ;  /* 0x00011000015f7983 */ /* 0x000ea20000300800 */
[----:B------:R-:W-:Y:S02]  /*26b00*/  PRMT R61, R53, 0x7632, R61 ;  /* 0x00007632353d7816 */ /* 0x000fe4000000003d */
[----:B------:R-:W-:-:S03]  /*26b10*/  LEA.HI.X.SX32 R13, R13, R0, 0x1, P5 ;  /* 0x000000000d0d7211 */ /* 0x000fc600028f0eff */
[----:B------:R-:W4:Y:S01]  /*26b20*/  LDC R60, c[0x0][0x3e8] ;  /* 0x0000fa00ff3c7b82 */ /* 0x000f220000000800 */
[----:B------:R1:W-:Y:S01]  /*26b30*/  STG.E.U16 desc[UR12][R56.64], R54 ;  /* 0x0000003638007986 */ /* 0x0003e2000c10150c */
[C---:B0-----:R-:W-:Y:S01]  /*26b40*/  LEA R14, P5, R3.reuse, R2, 0x1 ;  /* 0x00000002030e7211 */ /* 0x041fe200078a08ff */
[----:B-1----:R-:W-:Y:S01]  /*26b50*/  IMAD R53, R80, 0x2, R3 ;  /* 0x0000000250357824 */ /* 0x002fe200078e0203 */
[----:B------:R-:W-:Y:S01]  /*26b60*/  PRMT R62, R54, 0x7632, R62 ;  /* 0x00007632363e7816 */ /* 0x000fe2000000003e */
[----:B------:R-:W2:Y:S01]  /*26b70*/  LDL.LU R90, [R1+0x4f4] ;  /* 0x0004f400015a7983 */ /* 0x000ea20000300800 */
[----:B------:R-:W-:Y:S02]  /*26b80*/  LEA.HI.X.SX32 R15, R3, R0, 0x1, P5 ;  /* 0x00000000030f7211 */ /* 0x000fe400028f0eff */
[----:B------:R-:W0:Y:S01]  /*26b90*/  LDC R80, c[0x0][0x3e8] ;  /* 0x0000fa00ff507b82 */ /* 0x000e220000000800 */
[----:B------:R-:W-:Y:S02]  /*26ba0*/  LEA R56, P5, R53, R2, 0x1 ;  /* 0x0000000235387211 */ /* 0x000fe400078a08ff */
[----:B------:R-:W-:-:S02]  /*26bb0*/  LEA R3, R81, R53, 0x1 ;  /* 0x0000003551037211 */ /* 0x000fc400078e08ff */
[----:B------:R-:W-:Y:S01]  /*26bc0*/  LEA.HI.X.SX32 R57, R53, R0, 0x1, P5 ;  /* 0x0000000035397211 */ /* 0x000fe200028f0eff */
[----:B------:R4:W-:Y:S01]  /*26bd0*/  STG.E.U16 desc[UR12][R12.64], R55 ;  /* 0x000000370c007986 */ /* 0x0009e2000c10150c */
[----:B------:R-:W-:Y:S01]  /*26be0*/  LEA R54, P5, R3, R2, 0x1 ;  /* 0x0000000203367211 */ /* 0x000fe200078a08ff */
[----:B------:R-:W1:Y:S02]  /*26bf0*/  LDC R81, c[0x0][0x3e8] ;  /* 0x0000fa00ff517b82 */ /* 0x000e640000000800 */
[----:B------:R-:W-:Y:S04]  /*26c00*/  STG.E.U16 desc[UR12][R14.64], R48 ;  /* 0x000000300e007986 */ /* 0x000fe8000c10150c */
[----:B------:R4:W-:Y:S01]  /*26c10*/  STG.E.U16 desc[UR12][R56.64], R49 ;  /* 0x0000003138007986 */ /* 0x0009e2000c10150c */
[----:B------:R-:W-:Y:S01]  /*26c20*/  PRMT R64, R55, 0x7632, R64 ;  /* 0x0000763237407816 */ /* 0x000fe20000000040 */
[----:B----4-:R-:W-:Y:S01]  /*26c30*/  IMAD R13, R58, 0x2, R3 ;  /* 0x000000023a0d7824 */ /* 0x010fe200078e0203 */
[----:B------:R-:W-:Y:S01]  /*26c40*/  LEA.HI.X.SX32 R55, R3, R0, 0x1, P5 ;  /* 0x0000000003377211 */ /* 0x000fe200028f0eff */
[----:B------:R-:W4:Y:S03]  /*26c50*/  LDC R58, c[0x0][0x3e8] ;  /* 0x0000fa00ff3a7b82 */ /* 0x000f260000000800 */
[----:B------:R-:W-:-:S05]  /*26c60*/  LEA R12, P5, R13, R2, 0x1 ;  /* 0x000000020d0c7211 */ /* 0x000fca00078a08ff */
[----:B------:R-:W1:Y:S01]  /*26c70*/  LDC R56, c[0x0][0x3e8] ;  /* 0x0000fa00ff387b82 */ /* 0x000e620000000800 */
[----:B------:R-:W-:Y:S02]  /*26c80*/  LEA R3, R59, R13, 0x1 ;  /* 0x0000000d3b037211 */ /* 0x000fe400078e08ff */
[----:B------:R-:W-:-:S05]  /*26c90*/  LEA.HI.X.SX32 R13, R13, R0, 0x1, P5 ;  /* 0x000000000d0d7211 */ /* 0x000fca00028f0eff */
[----:B------:R-:W3:Y:S01]  /*26ca0*/  LDC R57, c[0x0][0x3e8] ;  /* 0x0000fa00ff397b82 */ /* 0x000ee20000000800 */
[----:B------:R-:W-:Y:S01]  /*26cb0*/  LEA R14, P5, R3, R2, 0x1 ;  /* 0x00000002030e7211 */ /* 0x000fe200078a08ff */
[----:B------:R-:W-:-:S03]  /*26cc0*/  IMAD R53, R60, 0x2, R3 ;  /* 0x000000023c357824 */ /* 0x000fc600078e0203 */
[----:B------:R-:W-:Y:S02]  /*26cd0*/  LEA.HI.X.SX32 R15, R3, R0, 0x1, P5 ;  /* 0x00000000030f7211 */ /* 0x000fe400028f0eff */
[----:B0-----:R-:W-:Y:S02]  /*26ce0*/  LEA R3, R80, R53, 0x1 ;  /* 0x0000003550037211 */ /* 0x001fe400078e08ff */
[----:B------:R-:W0:Y:S01]  /*26cf0*/  LDC R80, c[0x0][0x3e8] ;  /* 0x0000fa00ff507b82 */ /* 0x000e220000000800 */
[----:B------:R4:W-:Y:S01]  /*26d00*/  STG.E.U16 desc[UR12][R54.64], R50 ;  /* 0x0000003236007986 */ /* 0x0009e2000c10150c */
[----:B------:R-:W-:-:S03]  /*26d10*/  PRMT R59, R50, 0x7632, R59 ;  /* 0x00007632323b7816 */ /* 0x000fc6000000003b */
[----:B------:R1:W-:Y:S01]  /*26d20*/  STG.E.U16 desc[UR12][R12.64], R51 ;  /* 0x000000330c007986 */ /* 0x0003e2000c10150c */
[----:B----4-:R-:W-:-:S04]  /*26d30*/  LEA R54, P5, R53, R2, 0x1 ;  /* 0x0000000235367211 */ /* 0x010fc800078a08ff */
[----:B------:R-:W-:Y:S01]  /*26d40*/  LEA.HI.X.SX32 R55, R53, R0, 0x1, P5 ;  /* 0x0000000035377211 */ /* 0x000fe200028f0eff */
[----:B-1----:R-:W-:Y:S01]  /*26d50*/  IMAD R13, R56, 0x2, R3 ;  /* 0x00000002380d7824 */ /* 0x002fe200078e0203 */
[----:B------:R-:W-:Y:S02]  /*26d60*/  LEA R50, P5, R3, R2, 0x1 ;  /* 0x0000000203327211 */ /* 0x000fe400078a08ff */
[----:B------:R-:W-:Y:S01]  /*26d70*/  PRMT R60, R51, 0x7632, R60 ;  /* 0x00007632333c7816 */ /* 0x000fe2000000003c */
[----:B------:R1:W-:Y:S01]  /*26d80*/  STG.E.U16 desc[UR12][R14.64], R44 ;  /* 0x0000002c0e007986 */ /* 0x0003e2000c10150c */
[----:B------:R-:W-:Y:S01]  /*26d90*/  LEA.HI.X.SX32 R51, R3, R0, 0x1, P5 ;  /* 0x0000000003337211 */ /* 0x000fe200028f0eff */
[----:B------:R-:W4:Y:S01]  /*26da0*/  LDC R53, c[0x0][0x3e8] ;  /* 0x0000fa00ff357b82 */ /* 0x000f220000000800 */
[----:B------:R-:W-:Y:S02]  /*26db0*/  LEA R12, P5, R13, R2, 0x1 ;  /* 0x000000020d0c7211 */ /* 0x000fe400078a08ff */
[----:B---3--:R-:W-:Y:S01]  /*26dc0*/  LEA R3, R57, R13, 0x1 ;  /* 0x0000000d39037211 */ /* 0x008fe200078e08ff */
[----:B------:R3:W-:Y:S01]  /*26dd0*/  STG.E.U16 desc[UR12][R54.64], R45 ;  /* 0x0000002d36007986 */ /* 0x0007e2000c10150c */
[----:B------:R-:W-:-:S03]  /*26de0*/  LEA.HI.X.SX32 R13, R13, R0, 0x1, P5 ;  /* 0x000000000d0d7211 */ /* 0x000fc600028f0eff */
[----:B------:R0:W-:Y:S01]  /*26df0*/  STG.E.U16 desc[UR12][R50.64], R46 ;  /* 0x0000002e32007986 */ /* 0x0001e2000c10150c */
[----:B------:R-:W4:Y:S01]  /*26e00*/  LDC R56, c[0x0][0x3e8] ;  /* 0x0000fa00ff387b82 */ /* 0x000f220000000800 */
[----:B-1----:R-:W-:-:S04]  /*26e10*/  LEA R14, P5, R3, R2, 0x1 ;  /* 0x00000002030e7211 */ /* 0x002fc800078a08ff */
[----:B------:R-:W-:-:S03]  /*26e20*/  LEA.HI.X.SX32 R15, R3, R0, 0x1, P5 ;  /* 0x00000000030f7211 */ /* 0x000fc600028f0eff */
[----:B---3--:R-:W1:Y:S01]  /*26e30*/  LDC R54, c[0x0][0x3e8] ;  /* 0x0000fa00ff367b82 */ /* 0x008e620000000800 */
[----:B0-----:R-:W-:Y:S01]  /*26e40*/  IMAD R51, R58, 0x2, R3 ;  /* 0x000000023a337824 */ /* 0x001fe200078e0203 */
[----:B------:R-:W-:-:S04]  /*26e50*/  PRMT R57, R46, 0x7632, R57 ;  /* 0x000076322e397816 */ /* 0x000fc80000000039 */
[C---:B------:R-:W-:Y:S02]  /*26e60*/  LEA R50, P5, R51.reuse, R2, 0x1 ;  /* 0x0000000233327211 */ /* 0x040fe400078a08ff */
[----:B------:R-:W0:Y:S01]  /*26e70*/  LDC R55, c[0x0][0x3e8] ;  /* 0x0000fa00ff377b82 */ /* 0x000e220000000800 */
[----:B------:R-:W-:Y:S02]  /*26e80*/  LEA R3, R80, R51, 0x1 ;  /* 0x0000003350037211 */ /* 0x000fe400078e08ff */
[----:B------:R-:W-:Y:S02]  /*26e90*/  LEA.HI.X.SX32 R51, R51, R0, 0x1, P5 ;  /* 0x0000000033337211 */ /* 0x000fe400028f0eff */
[----:B------:R-:W-:Y:S01]  /*26ea0*/  LEA R46, P5, R3, R2, 0x1 ;  /* 0x00000002032e7211 */ /* 0x000fe200078a08ff */
[----:B------:R3:W-:Y:S01]  /*26eb0*/  STG.E.U16 desc[UR12][R12.64], R47 ;  /* 0x0000002f0c007986 */ /* 0x0007e2000c10150c */
[----:B------:R-:W-:Y:S01]  /*26ec0*/  PRMT R58, R47, 0x7632, R58 ;  /* 0x000076322f3a7816 */ /* 0x000fe2000000003a */
[----:B------:R-:W5:Y:S02]  /*26ed0*/  LDC R80, c[0x0][0x3e8] ;  /* 0x0000fa00ff507b82 */ /* 0x000f640000000800 */
[----:B------:R-:W-:Y:S04]  /*26ee0*/  STG.E.U16 desc[UR12][R14.64], R40 ;  /* 0x000000280e007986 */ /* 0x000fe8000c10150c */
[----:B------:R-:W-:Y:S01]  /*26ef0*/  STG.E.U16 desc[UR12][R50.64], R41 ;  /* 0x0000002932007986 */ /* 0x000fe2000c10150c */
[----:B---3--:R-:W-:-:S05]  /*26f00*/  LEA.HI.X.SX32 R47, R3, R0, 0x1, P5 ;  /* 0x00000000032f7211 */ /* 0x008fca00028f0eff */
[----:B------:R3:W-:Y:S01]  /*26f10*/  STG.E.U16 desc[UR12][R46.64], R42 ;  /* 0x0000002a2e007986 */ /* 0x0007e2000c10150c */
[----:B----4-:R-:W-:Y:S02]  /*26f20*/  IMAD R13, R53, 0x2, R3 ;  /* 0x00000002350d7824 */ /* 0x010fe400078e0203 */
[----:B------:R-:W4:Y:S08]  /*26f30*/  LDC R53, c[0x0][0x3e8] ;  /* 0x0000fa00ff357b82 */ /* 0x000f300000000800 */
[----:B---3--:R-:W3:Y:S01]  /*26f40*/  LDC R47, c[0x0][0x3e8] ;  /* 0x0000fa00ff2f7b82 */ /* 0x008ee20000000800 */
[----:B------:R-:W-:-:S02]  /*26f50*/  LEA R12, P5, R13, R2, 0x1 ;  /* 0x000000020d0c7211 */ /* 0x000fc400078a08ff */
[----:B-1----:R-:W-:Y:S02]  /*26f60*/  LEA R3, R54, R13, 0x1 ;  /* 0x0000000d36037211 */ /* 0x002fe400078e08ff */
[----:B------:R-:W-:-:S03]  /*26f70*/  PRMT R46, R41, 0x7632, R46 ;  /* 0x00007632292e7816 */ /* 0x000fc6000000002e */
[----:B------:R-:W1:Y:S01]  /*26f80*/  LDC R54, c[0x0][0x3e8] ;  /* 0x0000fa00ff367b82 */ /* 0x000e620000000800 */
[----:B------:R-:W-:Y:S01]  /*26f90*/  LEA.HI.X.SX32 R13, R13, R0, 0x1, P5 ;  /* 0x000000000d0d7211 */ /* 0x000fe200028f0eff */
[----:B0-----:R-:W-:Y:S01]  /*26fa0*/  IMAD R41, R55, 0x2, R3 ;  /* 0x0000000237297824 */ /* 0x001fe200078e0203 */
[C---:B------:R-:W-:Y:S02]  /*26fb0*/  LEA R14, P5, R3.reuse, R2, 0x1 ;  /* 0x00000002030e7211 */ /* 0x040fe400078a08ff */
[----:B------:R-:W-:Y:S02]  /*26fc0*/  PRMT R42, R40, 0x7632, R42 ;  /* 0x00007632282a7816 */ /* 0x000fe4000000002a */
[----:B------:R-:W-:Y:S02]  /*26fd0*/  LEA.HI.X.SX32 R15, R3, R0, 0x1, P5 ;  /* 0x00000000030f7211 */ /* 0x000fe400028f0eff */
[C---:B------:R-:W-:Y:S02]  /*26fe0*/  LEA R40, P5, R41.reuse, R2, 0x1 ;  /* 0x0000000229287211 */ /* 0x040fe400078a08ff */
[----:B------:R-:W-:Y:S01]  /*26ff0*/  LEA R3, R56, R41, 0x1 ;  /* 0x0000002938037211 */ /* 0x000fe200078e08ff */
[----:B------:R3:W-:Y:S01]  /*27000*/  STG.E.U16 desc[UR12][R12.64], R43 ;  /* 0x0000002b0c007986 */ /* 0x0007e2000c10150c */
[----:B------:R-:W-:-:S02]  /*27010*/  LEA.HI.X.SX32 R41, R41, R0, 0x1, P5 ;  /* 0x0000000029297211 */ /* 0x000fc400028f0eff */
[C---:B------:R-:W-:Y:S01]  /*27020*/  LEA R50, P5, R3.reuse, R2, 0x1 ;  /* 0x0000000203327211 */ /* 0x040fe200078a08ff */
[----:B------:R-:W-:Y:S03]  /*27030*/  STG.E.U16 desc[UR12][R14.64], R36 ;  /* 0x000000240e007986 */ /* 0x000fe6000c10150c */
[----:B------:R-:W-:Y:S01]  /*27040*/  LEA.HI.X.SX32 R51, R3, R0, 0x1, P5 ;  /* 0x0000000003337211 */ /* 0x000fe200028f0eff */
[----:B------:R0:W-:Y:S01]  /*27050*/  STG.E.U16 desc[UR12][R40.64], R37 ;  /* 0x0000002528007986 */ /* 0x0001e2000c10150c */
[----:B---3--:R-:W-:Y:S01]  /*27060*/  IMAD R13, R47, 0x2, R3 ;  /* 0x000000022f0d7824 */ /* 0x008fe200078e0203 */
[----:B------:R-:W-:-:S04]  /*27070*/  PRMT R47, R37, 0x7632, R47 ;  /* 0x00007632252f7816 */ /* 0x000fc8000000002f */
[----:B------:R-:W-:Y:S02]  /*27080*/  LEA R12, P5, R13, R2, 0x1 ;  /* 0x000000020d0c7211 */ /* 0x000fe400078a08ff */
[----:B----4-:R-:W-:Y:S01]  /*27090*/  LEA R3, R53, R13, 0x1 ;  /* 0x0000000d35037211 */ /* 0x010fe200078e08ff */
[----:B0-----:R-:W0:Y:S01]  /*270a0*/  LDC R40, c[0x0][0x3e8] ;  /* 0x0000fa00ff287b82 */ /* 0x001e220000000800 */
[----:B------:R-:W-:Y:S02]  /*270b0*/  LEA.HI.X.SX32 R13, R13, R0, 0x1, P5 ;  /* 0x000000000d0d7211 */ /* 0x000fe400028f0eff */
[----:B------:R-:W-:Y:S01]  /*270c0*/  LEA R14, P5, R3, R2, 0x1 ;  /* 0x00000002030e7211 */ /* 0x000fe200078a08ff */
[----:B-1----:R-:W-:Y:S01]  /*270d0*/  IMAD R37, R54, 0x2, R3 ;  /* 0x0000000236257824 */ /* 0x002fe200078e0203 */
[----:B------:R-:W-:-:S03]  /*270e0*/  PRMT R56, R43, 0x7632, R56 ;  /* 0x000076322b387816 */ /* 0x000fc60000000038 */
[----:B------:R-:W1:Y:S01]  /*270f0*/  LDC R41, c[0x0][0x3e8] ;  /* 0x0000fa00ff297b82 */ /* 0x000e620000000800 */
[----:B------:R-:W-:Y:S02]  /*27100*/  PRMT R43, R36, 0x7632, R43 ;  /* 0x00007632242b7816 */ /* 0x000fe4000000002b */
[----:B------:R-:W-:Y:S02]  /*27110*/  LEA.HI.X.SX32 R15, R3, R0, 0x1, P5 ;  /* 0x00000000030f7211 */ /* 0x000fe400028f0eff */
[----:B------:R-:W-:Y:S02]  /*27120*/  LEA R36, P5, R37, R2, 0x1 ;  /* 0x0000000225247211 */ /* 0x000fe400078a08ff */
[----:B------:R-:W-:Y:S01]  /*27130*/  LEA R3, R81, R37, 0x1 ;  /* 0x0000002551037211 */ /* 0x000fe200078e08ff */
[----:B------:R3:W-:Y:S01]  /*27140*/  STG.E.U16 desc[UR12][R50.64], R38 ;  /* 0x0000002632007986 */ /* 0x0007e2000c10150c */
[----:B------:R-:W-:Y:S01]  /*27150*/  PRMT R53, R38, 0x7632, R53 ;  /* 0x0000763226357816 */ /* 0x000fe20000000035 */
[----:B------:R-:W4:Y:S01]  /*27160*/  LDC R81, c[0x0][0x3e8] ;  /* 0x0000fa00ff517b82 */ /* 0x000f220000000800 */
[----:B------:R-:W-:Y:S01]  /*27170*/  LEA.HI.X.SX32 R37, R37, R0, 0x1, P5 ;  /* 0x0000000025257211 */ /* 0x000fe200028f0eff */
[----:B------:R3:W-:Y:S01]  /*27180*/  STG.E.U16 desc[UR12][R12.64], R39 ;  /* 0x000000270c007986 */ /* 0x0007e2000c10150c */
[----:B------:R-:W-:-:S02]  /*27190*/  PRMT R54, R39, 0x7632, R54 ;  /* 0x0000763227367816 */ /* 0x000fc40000000036 */
[C---:B---3--:R-:W-:Y:S01]  /*271a0*/  LEA R38, P5, R3.reuse, R2, 0x1 ;  /* 0x0000000203267211 */ /* 0x048fe200078a08ff */
[----:B------:R-:W-:Y:S03]  /*271b0*/  STG.E.U16 desc[UR12][R14.64], R32 ;  /* 0x000000200e007986 */ /* 0x000fe6000c10150c */
[----:B------:R-:W-:Y:S01]  /*271c0*/  LEA.HI.X.SX32 R39, R3, R0, 0x1, P5 ;  /* 0x0000000003277211 */ /* 0x000fe200028f0eff */
[----:B------:R-:W-:Y:S01]  /*271d0*/  STG.E.U16 desc[UR12][R36.64], R33 ;  /* 0x0000002124007986 */ /* 0x000fe2000c10150c */
[----:B0-----:R-:W-:Y:S01]  /*271e0*/  IMAD R13, R40, 0x2, R3 ;  /* 0x00000002280d7824 */ /* 0x001fe200078e0203 */
[----:B------:R-:W-:Y:S01]  /*271f0*/  PRMT R51, R33, 0x7632, R51 ;  /* 0x0000763221337816 */ /* 0x000fe20000000033 */
[----:B------:R-:W0:Y:S01]  /*27200*/  LDC R40, c[0x0][0x3e8] ;  /* 0x0000fa00ff287b82 */ /* 0x000e220000000800 */
[----:B------:R3:W-:Y:S02]  /*27210*/  STG.E.U16 desc[UR12][R38.64], R34 ;  /* 0x0000002226007986 */ /* 0x0007e4000c10150c */
[----:B------:R-:W-:-:S02]  /*27220*/  LEA R12, P5, R13, R2, 0x1 ;  /* 0x000000020d0c7211 */ /* 0x000fc400078a08ff */
[----:B-1----:R-:W-:-:S03]  /*27230*/  LEA R3, R41, R13, 0x1 ;  /* 0x0000000d29037211 */ /* 0x002fc600078e08ff */
[----:B------:R-:W1:Y:S08]  /*27240*/  LDC R41, c[0x0][0x3e8] ;  /* 0x0000fa00ff297b82 */ /* 0x000e700000000800 */
[----:B---3--:R-:W3:Y:S01]  /*27250*/  LDC R39, c[0x0][0x3e8] ;  /* 0x0000fa00ff277b82 */ /* 0x008ee20000000800 */
[----:B------:R-:W-:Y:S01]  /*27260*/  LEA.HI.X.SX32 R13, R13, R0, 0x1, P5 ;  /* 0x000000000d0d7211 */ /* 0x000fe200028f0eff */
[----:B-----5:R-:W-:Y:S01]  /*27270*/  IMAD R33, R80, 0x2, R3 ;  /* 0x0000000250217824 */ /* 0x020fe200078e0203 */
[----:B------:R-:W-:-:S02]  /*27280*/  LEA R14, P5, R3, R2, 0x1 ;  /* 0x00000002030e7211 */ /* 0x000fc400078a08ff */
[----:B------:R-:W-:-:S03]  /*27290*/  PRMT R50, R32, 0x7632, R50 ;  /* 0x0000763220327816 */ /* 0x000fc60000000032 */
[----:B------:R-:W5:Y:S01]  /*272a0*/  LDC R80, c[0x0][0x3e8] ;  /* 0x0000fa00ff507b82 */ /* 0x000f620000000800 */
[----:B------:R-:W-:Y:S02]  /*272b0*/  LEA.HI.X.SX32 R15, R3, R0, 0x1, P5 ;  /* 0x00000000030f7211 */ /* 0x000fe400028f0eff */
[----:B------:R-:W-:Y:S02]  /*272c0*/  LEA R32, P5, R33, R2, 0x1 ;  /* 0x0000000221207211 */ /* 0x000fe400078a08ff */
[----:B----4-:R-:W-:Y:S02]  /*272d0*/  LEA R38, R81, R33, 0x1 ;  /* 0x0000002151267211 */ /* 0x010fe400078e08ff */
[----:B------:R-:W-:Y:S01]  /*272e0*/  LEA.HI.X.SX32 R33, R33, R0, 0x1, P5 ;  /* 0x0000000021217211 */ /* 0x000fe200028f0eff */
[----:B------:R-:W4:Y:S01]  /*272f0*/  LDC R81, c[0x0][0x3e8] ;  /* 0x0000fa00ff517b82 */ /* 0x000f220000000800 */
[----:B------:R-:W-:-:S04]  /*27300*/  LEA R36, P5, R38, R2, 0x1 ;  /* 0x0000000226247211 */ /* 0x000fc800078a08ff */
[----:B------:R-:W-:Y:S01]  /*27310*/  LEA.HI.X.SX32 R37, R38, R0, 0x1, P5 ;  /* 0x0000000026257211 */ /* 0x000fe200028f0eff */
[----:B---3--:R-:W-:Y:S01]  /*27320*/  IMAD R38, R39, 0x2, R38 ;  /* 0x0000000227267824 */ /* 0x008fe200078e0226 */
[----:B------:R1:W-:Y:S01]  /*27330*/  STG.E.U16 desc[UR12][R12.64], R35 ;  /* 0x000000230c007986 */ /* 0x0003e2000c10150c */
[----:B------:R-:W-:-:S03]  /*27340*/  PRMT R3, R35, 0x7632, R3 ;  /* 0x0000763223037816 */ /* 0x000fc60000000003 */
[----:B------:R3:W-:Y:S01]  /*27350*/  STG.E.U16 desc[UR12][R14.64], R28 ;  /* 0x0000001c0e007986 */ /* 0x0007e2000c10150c */
[----:B-1----:R-:W-:Y:S02]  /*27360*/  LEA R12, R41, R38, 0x1 ;  /* 0x00000026290c7211 */ /* 0x002fe400078e08ff */
[----:B------:R-:W1:Y:S01]  /*27370*/  LDC R41, c[0x0][0x3e8] ;  /* 0x0000fa00ff297b82 */ /* 0x000e620000000800 */
[----:B---3--:R-:W-:Y:S02]  /*27380*/  LEA R14, P5, R38, R2, 0x1 ;  /* 0x00000002260e7211 */ /* 0x008fe400078a08ff */
[----:B-----5:R-:W-:Y:S01]  /*27390*/  IMAD R35, R80, 0x2, R12 ;  /* 0x0000000250237824 */ /* 0x020fe200078e020c */
[----:B------:R3:W-:Y:S04]  /*273a0*/  STG.E.U16 desc[UR12][R32.64], R29 ;  /* 0x0000001d20007986 */ /* 0x0007e8000c10150c */
[----:B------:R-:W5:Y:S01]  /*273b0*/  LDC R80, c[0x0][0x3e8] ;  /* 0x0000fa00ff507b82 */ /* 0x000f620000000800 */
[----:B------:R-:W-:Y:S01]  /*273c0*/  LEA.HI.X.SX32 R15, R38, R0, 0x1, P5 ;  /* 0x00000000260f7211 */ /* 0x000fe200028f0eff */
[----:B------:R0:W-:Y:S01]  /*273d0*/  STG.E.U16 desc[UR12][R36.64], R30 ;  /* 0x0000001e24007986 */ /* 0x0001e2000c10150c */
[----:B----4-:R-:W-:-:S02]  /*273e0*/  LEA R13, R81, R35, 0x1 ;  /* 0x00000023510d7211 */ /* 0x010fc400078e08ff */
[C---:B---3--:R-:W-:Y:S01]  /*273f0*/  LEA R32, P5, R12.reuse, R2, 0x1 ;  /* 0x000000020c207211 */ /* 0x048fe200078a08ff */
[----:B------:R3:W-:Y:S02]  /*27400*/  STG.E.U16 desc[UR12][R14.64], R31 ;  /* 0x0000001f0e007986 */ /* 0x0007e4000c10150c */
[----:B------:R-:W4:Y:S01]  /*27410*/  LDC R81, c[0x0][0x3e8] ;  /* 0x0000fa00ff517b82 */ /* 0x000f220000000800 */
[----:B------:R-:W-:Y:S02]  /*27420*/  LEA.HI.X.SX32 R33, R12, R0, 0x1, P5 ;  /* 0x000000000c217211 */ /* 0x000fe400028f0eff */
[----:B0-----:R-:W-:-:S04]  /*27430*/  LEA R36, P5, R35, R2, 0x1 ;  /* 0x0000000223247211 */ /* 0x001fc800078a08ff */
[----:B------:R-:W-:Y:S02]  /*27440*/  LEA.HI.X.SX32 R37, R35, R0, 0x1, P5 ;  /* 0x0000000023257211 */ /* 0x000fe400028f0eff */
[C---:B------:R-:W-:Y:S01]  /*27450*/  LEA R38, P5, R13.reuse, R2, 0x1 ;  /* 0x000000020d267211 */ /* 0x040fe200078a08ff */
[----:B---3--:R-:W-:Y:S02]  /*27460*/  IMAD R15, R40, 0x2, R13 ;  /* 0x00000002280f7824 */ /* 0x008fe400078e020d */
[----:B------:R-:W0:Y:S01]  /*27470*/  LDC R40, c[0x0][0x3e8] ;  /* 0x0000fa00ff287b82 */ /* 0x000e220000000800 */
[----:B------:R-:W-:Y:S02]  /*27480*/  LEA.HI.X.SX32 R39, R13, R0, 0x1, P5 ;  /* 0x000000000d277211 */ /* 0x000fe400028f0eff */
[----:B------:R-:W-:Y:S02]  /*27490*/  LEA R14, P5, R15, R2, 0x1 ;  /* 0x000000020f0e7211 */ /* 0x000fe400078a08ff */
[----:B-1----:R-:W-:-:S03]  /*274a0*/  LEA R13, R41, R15, 0x1 ;  /* 0x0000000f290d7211 */ /* 0x002fc600078e08ff */
[----:B------:R-:W1:Y:S01]  /*274b0*/  LDC R41, c[0x0][0x3e8] ;  /* 0x0000fa00ff297b82 */ /* 0x000e620000000800 */
[----:B------:R3:W-:Y:S01]  /*274c0*/  STG.E.U16 desc[UR12][R32.64], R24 ;  /* 0x0000001820007986 */ /* 0x0007e2000c10150c */
[----:B------:R-:W-:Y:S01]  /*274d0*/  LEA.HI.X.SX32 R15, R15, R0, 0x1, P5 ;  /* 0x000000000f0f7211 */ /* 0x000fe200028f0eff */
[----:B-----5:R-:W-:Y:S01]  /*274e0*/  IMAD R35, R80, 0x2, R13 ;  /* 0x0000000250237824 */ /* 0x020fe200078e020d */
[----:B------:R-:W-:Y:S01]  /*274f0*/  PRMT R12, R31, 0x7632, R12 ;  /* 0x000076321f0c7816 */ /* 0x000fe2000000000c */
[----:B------:R5:W-:Y:S01]  /*27500*/  STG.E.U16 desc[UR12][R36.64], R25 ;  /* 0x0000001924007986 */ /* 0x000be2000c10150c */
[C---:B---3--:R-:W-:Y:S02]  /*27510*/  LEA R32, P5, R13.reuse, R2, 0x1 ;  /* 0x000000020d207211 */ /* 0x048fe400078a08ff */
[----:B------:R-:W3:Y:S01]  /*27520*/  LDC R80, c[0x0][0x3e8] ;  /* 0x0000fa00ff507b82 */ /* 0x000ee20000000800 */
[----:B------:R-:W-:Y:S02]  /*27530*/  LEA R31, R82, R35, 0x1 ;  /* 0x00000023521f7211 */ /* 0x000fe400078e08ff */
[----:B------:R-:W-:-:S02]  /*27540*/  LEA.HI.X.SX32 R33, R13, R0, 0x1, P5 ;  /* 0x000000000d217211 */ /* 0x000fc400028f0eff */
[C---:B-----5:R-:W-:Y:S01]  /*27550*/  LEA R36, P5, R35.reuse, R2, 0x1 ;  /* 0x0000000223247211 */ /* 0x060fe200078a08ff */
[----:B------:R5:W-:Y:S02]  /*27560*/  STG.E.U16 desc[UR12][R38.64], R26 ;  /* 0x0000001a26007986 */ /* 0x000be4000c10150c */
[----:B------:R-:W2:Y:S01]  /*27570*/  LDC R82, c[0x0][0x3e8] ;  /* 0x0000fa00ff527b82 */ /* 0x000ea20000000800 */
[----:B------:R-:W-:Y:S01]  /*27580*/  LEA.HI.X.SX32 R37, R35, R0, 0x1, P5 ;  /* 0x0000000023257211 */ /* 0x000fe200028f0eff */
[----:B------:R1:W-:Y:S06]  /*27590*/  STG.E.U16 desc[UR12][R14.64], R27 ;  /* 0x0000001b0e007986 */ /* 0x0003ec000c10150c */
[----:B------:R-:W3:Y:S01]  /*275a0*/  LDC R35, c[0x0][0x3e8] ;  /* 0x0000fa00ff237b82 */ /* 0x000ee20000000800 */
[----:B-----5:R-:W-:-:S04]  /*275b0*/  LEA R38, P5, R31, R2, 0x1 ;  /* 0x000000021f267211 */ /* 0x020fc800078a08ff */
[----:B------:R-:W-:Y:S01]  /*275c0*/  LEA.HI.X.SX32 R39, R31, R0, 0x1, P5 ;  /* 0x000000001f277211 */ /* 0x000fe200028f0eff */
[----:B0-----:R-:W-:Y:S01]  /*275d0*/  IMAD R31, R40, 0x2, R31 ;  /* 0x00000002281f7824 */ /* 0x001fe200078e021f */
[----:B------:R0:W-:Y:S04]  /*275e0*/  STG.E.U16 desc[UR12][R32.64], R20 ;  /* 0x0000001420007986 */ /* 0x0001e8000c10150c */
[----:B-1----:R-:W-:Y:S01]  /*275f0*/  LEA R14, R41, R31, 0x1 ;  /* 0x0000001f290e7211 */ /* 0x002fe200078e08ff */
[----:B------:R1:W-:Y:S01]  /*27600*/  STG.E.U16 desc[UR12][R36.64], R21 ;  /* 0x0000001524007986 */ /* 0x0003e2000c10150c */
[----:B------:R-:W-:Y:S02]  /*27610*/  PRMT R13, R27, 0x7632, R13 ;  /* 0x000076321b0d7816 */ /* 0x000fe4000000000d */
[----:B0-----:R-:W-:Y:S01]  /*27620*/  LEA R32, P5, R31, R2, 0x1 ;  /* 0x000000021f207211 */ /* 0x001fe200078a08ff */
[----:B----4-:R-:W-:-:S02]  /*27630*/  IMAD R27, R81, 0x2, R14 ;  /* 0x00000002511b7824 */ /* 0x010fc400078e020e */
[----:B------:R-:W0:Y:S01]  /*27640*/  LDC R81, c[0x0][0x3e8] ;  /* 0x0000fa00ff517b82 */ /* 0x000e220000000800 */
[----:B------:R-:W-:Y:S02]  /*27650*/  LEA.HI.X.SX32 R33, R31, R0, 0x1, P5 ;  /* 0x000000001f217211 */ /* 0x000fe400028f0eff */
[----:B-1----:R-:W-:Y:S01]  /*27660*/  LEA R36, P5, R14, R2, 0x1 ;  /* 0x000000020e247211 */ /* 0x002fe200078a08ff */
[----:B------:R1:W-:Y:S01]  /*27670*/  STG.E.U16 desc[UR12][R38.64], R22 ;  /* 0x0000001626007986 */ /* 0x0003e2000c10150c */
[----:B--2---:R-:W-:Y:S02]  /*27680*/  LEA R15, R82, R27, 0x1 ;  /* 0x0000001b520f7211 */ /* 0x004fe400078e08ff */
[----:B------:R-:W-:Y:S01]  /*27690*/  LEA.HI.X.SX32 R37, R14, R0, 0x1, P5 ;  /* 0x000000000e257211 */ /* 0x000fe200028f0eff */
[----:B------:R-:W2:Y:S01]  /*276a0*/  LDC R82, c[0x0][0x3e8] ;  /* 0x0000fa00ff527b82 */ /* 0x000ea20000000800 */
[----:B-1----:R-:W-:-:S04]  /*276b0*/  LEA R38, P5, R27, R2, 0x1 ;  /* 0x000000021b267211 */ /* 0x002fc800078a08ff */
[----:B------:R-:W-:Y:S02]  /*276c0*/  LEA.HI.X.SX32 R39, R27, R0, 0x1, P5 ;  /* 0x000000001b277211 */ /* 0x000fe400028f0eff */
[C---:B------:R-:W-:Y:S01]  /*276d0*/  LEA R40, P5, R15.reuse, R2, 0x1 ;  /* 0x000000020f287211 */ /* 0x040fe200078a08ff */
[----:B------:R1:W-:Y:S03]  /*276e0*/  STG.E.U16 desc[UR12][R32.64], R23 ;  /* 0x0000001720007986 */ /* 0x0003e6000c10150c */
[----:B------:R-:W-:Y:S01]  /*276f0*/  LEA.HI.X.SX32 R41, R15, R0, 0x1, P5 ;  /* 0x000000000f297211 */ /* 0x000fe200028f0eff */
[----:B------:R-:W-:Y:S01]  /*27700*/  STG.E.U16 desc[UR12][R36.64], R16 ;  /* 0x0000001024007986 */ /* 0x000fe2000c10150c */
[----:B---3--:R-:W-:-:S03]  /*27710*/  IMAD R15, R35, 0x2, R15 ;  /* 0x00000002230f7824 */ /* 0x008fc600078e020f */
[----:B------:R3:W-:Y:S01]  /*27720*/  STG.E.U16 desc[UR12][R38.64], R17 ;  /* 0x0000001126007986 */ /* 0x0007e2000c10150c */
[----:B------:R-:W-:Y:S02]  /*27730*/  PRMT R31, R16, 0x7632, R31 ;  /* 0x00007632101f7816 */ /* 0x000fe4000000001f */
[----:B-1----:R-:W-:Y:S01]  /*27740*/  LEA R33, R80, R15, 0x1 ;  /* 0x0000000f50217211 */ /* 0x002fe200078e08ff */
[----:B---3--:R-:W1:Y:S01]  /*27750*/  LDC R38, c[0x0][0x3e8] ;  /* 0x0000fa00ff267b82 */ /* 0x008e620000000800 */
[----:B------:R-:W-:Y:S02]  /*27760*/  LEA R16, P5, R15, R2, 0x1 ;  /* 0x000000020f107211 */ /* 0x000fe400078a08ff */
[----:B------:R-:W-:Y:S01]  /*27770*/  PRMT R27, R17, 0x7632, R27 ;  /* 0x00007632111b7816 */ /* 0x000fe2000000001b */
[----:B------:R3:W-:Y:S01]  /*27780*/  STG.E.U16 desc[UR12][R40.64], R18 ;  /* 0x0000001228007986 */ /* 0x0007e2000c10150c */
[----:B------:R-:W-:-:S03]  /*27790*/  LEA.HI.X.SX32 R17, R15, R0, 0x1, P5 ;  /* 0x000000000f117211 */ /* 0x000fc600028f0eff */
[----:B------:R-:W4:Y:S01]  /*277a0*/  LDC R39, c[0x0][0x3e8] ;  /* 0x0000fa00ff277b82 */ /* 0x000f220000000800 */
[----:B------:R-:W-:Y:S01]  /*277b0*/  LEA R32, P5, R33, R2, 0x1 ;  /* 0x0000000221207211 */ /* 0x000fe200078a08ff */
[----:B0-----:R-:W-:-:S03]  /*277c0*/  IMAD R15, R81, 0x2, R33 ;  /* 0x00000002510f7824 */ /* 0x001fc600078e0221 */
[----:B------:R-:W-:-:S03]  /*277d0*/  LEA.HI.X.SX32 R33, R33, R0, 0x1, P5 ;  /* 0x0000000021217211 */ /* 0x000fc600028f0eff */
[----:B---3--:R-:W0:Y:S01]  /*277e0*/  LDC R40, c[0x0][0x3e8] ;  /* 0x0000fa00ff287b82 */ /* 0x008e220000000800 */
[----:B------:R-:W-:Y:S02]  /*277f0*/  LEA R36, P5, R15, R2, 0x1 ;  /* 0x000000020f247211 */ /* 0x000fe400078a08ff */
[----:B--2---:R-:W-:Y:S02]  /*27800*/  LEA R35, R82, R15, 0x1 ;  /* 0x0000000f52237211 */ /* 0x004fe400078e08ff */
[----:B------:R-:W-:-:S03]  /*27810*/  PRMT R14, R23, 0x7632, R14 ;  /* 0x00007632170e7816 */ /* 0x000fc6000000000e */
[----:B------:R-:W2:Y:S01]  /*27820*/  LDC R41, c[0x0][0x3e8] ;  /* 0x0000fa00ff297b82 */ /* 0x000ea20000000800 */
[----:B------:R-:W-:Y:S02]  /*27830*/  PRMT R23, R18, 0x7632, R23 ;  /* 0x0000763212177816 */ /* 0x000fe40000000017 */
[----:B------:R-:W-:Y:S02]  /*27840*/  LEA.HI.X.SX32 R37, R15, R0, 0x1, P5 ;  /* 0x000000000f257211 */ /* 0x000fe400028f0eff */
[----:B------:R-:W-:Y:S01]  /*27850*/  LEA R18, P5, R35, R2, 0x1 ;  /* 0x0000000223127211 */ /* 0x000fe200078a08ff */
[----:B------:R3:W-:Y:S01]  /*27860*/  STG.E.U16 desc[UR12][R16.64], R19 ;  /* 0x0000001310007986 */ /* 0x0007e2000c10150c */
[----:B------:R-:W-:Y:S01]  /*27870*/  PRMT R15, R19, 0x7632, R15 ;  /* 0x00007632130f7816 */ /* 0x000fe2000000000f */
[----:B------:R-:W5:Y:S02]  /*27880*/  LDC R80, c[0x0][0x3e8] ;  /* 0x0000fa00ff507b82 */ /* 0x000f640000000800 */
[----:B------:R1:W-:Y:S04]  /*27890*/  STG.E.U16 desc[UR12][R32.64], R8 ;  /* 0x0000000820007986 */ /* 0x0003e8000c10150c */
[----:B------:R4:W-:Y:S01]  /*278a0*/  STG.E.U16 desc[UR12][R36.64], R9 ;  /* 0x0000000924007986 */ /* 0x0009e2000c10150c */
[----:B---3--:R-:W-:Y:S01]  /*278b0*/  LEA.HI.X.SX32 R19, R35, R0, 0x1, P5 ;  /* 0x0000000023137211 */ /* 0x008fe200028f0eff */
[----:B-1----:R-:W-:-:S02]  /*278c0*/  IMAD R35, R38, 0x2, R35 ;  /* 0x0000000226237824 */ /* 0x002fc400078e0223 */
[----:B------:R-:W1:Y:S01]  /*278d0*/  LDC R38, c[0x0][0x3e8] ;  /* 0x0000fa00ff267b82 */ /* 0x000e620000000800 */
[----:B------:R-:W-:Y:S02]  /*278e0*/  PRMT R33, R8, 0x7632, R33 ;  /* 0x0000763208217816 */ /* 0x000fe40000000021 */
[----:B------:R-:W-:-:S05]  /*278f0*/  LEA R8, P5, R35, R2, 0x1 ;  /* 0x0000000223087211 */ /* 0x000fca00078a08ff */
[----:B----4-:R-:W3:Y:S01]  /*27900*/  LDC R37, c[0x0][0x3e8] ;  /* 0x0000fa00ff257b82 */ /* 0x010ee20000000800 */
[----:B------:R-:W-:Y:S02]  /*27910*/  LEA R17, R39, R35, 0x1 ;  /* 0x0000002327117211 */ /* 0x000fe400078e08ff */
[----:B------:R-:W-:Y:S02]  /*27920*/  PRMT R32, R9, 0x7632, R32 ;  /* 0x0000763209207816 */ /* 0x000fe40000000020 */
[----:B------:R-:W-:Y:S01]  /*27930*/  LEA.HI.X.SX32 R9, R35, R0, 0x1, P5 ;  /* 0x0000000023097211 */ /* 0x000fe200028f0eff */
[----:B0-----:R-:W-:Y:S01]  /*27940*/  IMAD R36, R40, 0x2, R17 ;  /* 0x0000000228247824 */ /* 0x001fe200078e0211 */
[C---:B------:R-:W-:Y:S01]  /*27950*/  LEA R16, P5, R17.reuse, R2, 0x1 ;  /* 0x0000000211107211 */ /* 0x040fe200078a08ff */
[----:B------:R-:W0:Y:S01]  /*27960*/  LDC R39, c[0x0][0x3e8] ;  /* 0x0000fa00ff277b82 */ /* 0x000e220000000800 */
[----:B------:R4:W-:Y:S02]  /*27970*/  STG.E.U16 desc[UR12][R18.64], R10 ;  /* 0x0000000a12007986 */ /* 0x0009e4000c10150c */
[----:B------:R-:W-:-:S02]  /*27980*/  LEA.HI.X.SX32 R17, R17, R0, 0x1, P5 ;  /* 0x0000000011117211 */ /* 0x000fc400028f0eff */
[----:B--2---:R-:W-:Y:S01]  /*27990*/  LEA R35, R41, R36, 0x1 ;  /* 0x0000002429237211 */ /* 0x004fe200078e08ff */
[----:B------:R2:W-:Y:S02]  /*279a0*/  STG.E.U16 desc[UR12][R8.64], R11 ;  /* 0x0000000b08007986 */ /* 0x0005e4000c10150c */
[----:B------:R-:W0:Y:S01]  /*279b0*/  LDC R40, c[0x0][0x3e8] ;  /* 0x0000fa00ff287b82 */ /* 0x000e220000000800 */
[----:B----4-:R-:W-:Y:S02]  /*279c0*/  PRMT R18, R10, 0x7632, R18 ;  /* 0x000076320a127816 */ /* 0x010fe40000000012 */
[----:B------:R-:W-:Y:S02]  /*279d0*/  LEA R10, P5, R36, R2, 0x1 ;  /* 0x00000002240a7211 */ /* 0x000fe400078a08ff */
[----:B------:R-:W-:-:S03]  /*279e0*/  PRMT R19, R11, 0x7632, R19 ;  /* 0x000076320b137816 */ /* 0x000fc60000000013 */
[----:B------:R-:W4:Y:S01]  /*279f0*/  LDC R41, c[0x0][0x3e8] ;  /* 0x0000fa00ff297b82 */ /* 0x000f220000000800 */
[----:B--2---:R-:W-:Y:S02]  /*27a00*/  LEA.HI.X.SX32 R11, R36, R0, 0x1, P5 ;  /* 0x00000000240b7211 */ /* 0x004fe400028f0eff */
[----:B------:R-:W-:-:S04]  /*27a10*/  LEA R8, P5, R35, R2, 0x1 ;  /* 0x0000000223087211 */ /* 0x000fc800078a08ff */
[----:B------:R-:W-:Y:S01]  /*27a20*/  LEA.HI.X.SX32 R9, R35, R0, 0x1, P5 ;  /* 0x0000000023097211 */ /* 0x000fe200028f0eff */
[----:B---3--:R-:W-:Y:S01]  /*27a30*/  IMAD R35, R37, 0x2, R35 ;  /* 0x0000000225237824 */ /* 0x008fe200078e0223 */
[----:B------:R-:W2:Y:S01]  /*27a40*/  LDC R36, c[0x0][0x3e8] ;  /* 0x0000fa00ff247b82 */ /* 0x000ea20000000800 */
[----:B------:R3:W-:Y:S07]  /*27a50*/  STG.E.U16 desc[UR12][R16.64], R4 ;  /* 0x0000000410007986 */ /* 0x0007ee000c10150c */
[----:B------:R-:W2:Y:S01]  /*27a60*/  LDC R37, c[0x0][0x3e8] ;  /* 0x0000fa00ff257b82 */ /* 0x000ea20000000800 */
[----:B------:R0:W-:Y:S04]  /*27a70*/  STG.E.U16 desc[UR12][R10.64], R5 ;  /* 0x000000050a007986 */ /* 0x0001e8000c10150c */
[----:B------:R1:W-:Y:S01]  /*27a80*/  STG.E.U16 desc[UR12][R8.64], R6 ;  /* 0x0000000608007986 */ /* 0x0003e2000c10150c */
[----:B---3--:R-:W-:-:S02]  /*27a90*/  PRMT R16, R4, 0x7632, R16 ;  /* 0x0000763204107816 */ /* 0x008fc40000000010 */
[----:B------:R-:W-:Y:S02]  /*27aa0*/  LEA R4, P5, R35, R2, 0x1 ;  /* 0x0000000223047211 */ /* 0x000fe400078a08ff */
[----:B------:R-:W-:Y:S02]  /*27ab0*/  PRMT R17, R5, 0x7632, R17 ;  /* 0x0000763205117816 */ /* 0x000fe40000000011 */
[----:B0-----:R-:W-:Y:S02]  /*27ac0*/  PRMT R10, R6, 0x7632, R10 ;  /* 0x00007632060a7816 */ /* 0x001fe4000000000a */
[----:B-1----:R-:W-:Y:S02]  /*27ad0*/  LEA R9, R39, R35, 0x1 ;  /* 0x0000002327097211 */ /* 0x002fe400078e08ff */
[----:B------:R-:W-:Y:S01]  /*27ae0*/  LEA.HI.X.SX32 R5, R35, R0, 0x1, P5 ;  /* 0x0000000023057211 */ /* 0x000fe200028f0eff */
[----:B------:R-:W0:Y:S01]  /*27af0*/  LDC R39, c[0x0][0x3e8] ;  /* 0x0000fa00ff277b82 */ /* 0x000e220000000800 */
[----:B------:R-:W-:Y:S01]  /*27b00*/  LEA R8, P5, R9, R2, 0x1 ;  /* 0x0000000209087211 */ /* 0x000fe200078a08ff */
[----:B------:R-:W-:Y:S01]  /*27b10*/  IMAD R6, R40, 0x2, R9 ;  /* 0x0000000228067824 */ /* 0x000fe200078e0209 */
[----:B------:R-:W-:Y:S01]  /*27b20*/  PRMT R11, R7, 0x7632, R11 ;  /* 0x00007632070b7816 */ /* 0x000fe2000000000b */
[----:B------:R1:W-:Y:S01]  /*27b30*/  STG.E.U16 desc[UR12][R4.64], R7 ;  /* 0x0000000704007986 */ /* 0x0003e2000c10150c */
[----:B------:R-:W-:-:S03]  /*27b40*/  LEA.HI.X.SX32 R9, R9, R0, 0x1, P5 ;  /* 0x0000000009097211 */ /* 0x000fc600028f0eff */
[----:B------:R-:W3:Y:S02]  /*27b50*/  LDC R40, c[0x0][0x3e8] ;  /* 0x0000fa00ff287b82 */ /* 0x000ee40000000800 */
[----:B------:R2:W-:Y:S01]  /*27b60*/  STG.E.U16 desc[UR12][R8.64], R75 ;  /* 0x0000004b08007986 */ /* 0x0005e2000c10150c */
[----:B-1----:R-:W-:-:S05]  /*27b70*/  LEA R4, P5, R6, R2, 0x1 ;  /* 0x0000000206047211 */ /* 0x002fca00078a08ff */
[----:B------:R-:W1:Y:S01]  /*27b80*/  LDC R35, c[0x0][0x3e8] ;  /* 0x0000fa00ff237b82 */ /* 0x000e620000000800 */
[----:B------:R-:W-:Y:S02]  /*27b90*/  LEA R7, R38, R6, 0x1 ;  /* 0x0000000626077211 */ /* 0x000fe400078e08ff */
[----:B------:R-:W-:Y:S02]  /*27ba0*/  LEA.HI.X.SX32 R5, R6, R0, 0x1, P5 ;  /* 0x0000000006057211 */ /* 0x000fe400028f0eff */
[----:B------:R-:W-:Y:S01]  /*27bb0*/  LEA R6, P5, R7, R2, 0x1 ;  /* 0x0000000207067211 */ /* 0x000fe200078a08ff */
[----:B--2---:R-:W-:Y:S02]  /*27bc0*/  IMAD R8, R37, 0x2, R7 ;  /* 0x0000000225087824 */ /* 0x004fe400078e0207 */
[----:B------:R-:W2:Y:S01]  /*27bd0*/  LDC R38, c[0x0][0x3e8] ;  /* 0x0000fa00ff267b82 */ /* 0x000ea20000000800 */
[----:B------:R-:W-:Y:S01]  /*27be0*/  LEA.HI.X.SX32 R7, R7, R0, 0x1, P5 ;  /* 0x0000000007077211 */ /* 0x000fe200028f0eff */
[----:B------:R4:W-:Y:S01]  /*27bf0*/  STG.E.U16 desc[UR12][R4.64], R77 ;  /* 0x0000004d04007986 */ /* 0x0009e2000c10150c */
[----:B------:R-:W-:-:S03]  /*27c00*/  LEA R9, R36, R8, 0x1 ;  /* 0x0000000824097211 */ /* 0x000fc600078e08ff */
[----:B------:R0:W-:Y:S02]  /*27c10*/  STG.E.U16 desc[UR12][R6.64], R78 ;  /* 0x0000004e06007986 */ /* 0x0001e4000c10150c */
[----:B------:R-:W1:Y:S01]  /*27c20*/  LDC R36, c[0x0][0x3e8] ;  /* 0x0000fa00ff247b82 */ /* 0x000e620000000800 */
[----:B----4-:R-:W-:-:S07]  /*27c30*/  LEA R4, P5, R8, R2, 0x1 ;  /* 0x0000000208047211 */ /* 0x010fce00078a08ff */
[----:B------:R-:W4:Y:S01]  /*27c40*/  LDC R37, c[0x0][0x3e8] ;  /* 0x0000fa00ff257b82 */ /* 0x000f220000000800 */
[----:B------:R-:W-:Y:S01]  /*27c50*/  LEA.HI.X.SX32 R5, R8, R0, 0x1, P5 ;  /* 0x0000000008057211 */ /* 0x000fe200028f0eff */
[----:B------:R-:W-:Y:S01]  /*27c60*/  IMAD R8, R41, 0x2, R9 ;  /* 0x0000000229087824 */ /* 0x000fe200078e0209 */
[----:B0-----:R-:W-:-:S03]  /*27c70*/  LEA R6, P5, R9, R2, 0x1 ;  /* 0x0000000209067211 */ /* 0x001fc600078a08ff */
[----:B------:R0:W-:Y:S01]  /*27c80*/  STG.E.U16 desc[UR12][R4.64], R79 ;  /* 0x0000004f04007986 */ /* 0x0001e2000c10150c */
[----:B------:R-:W-:Y:S01]  /*27c90*/  LEA.HI.X.SX32 R7, R9, R0, 0x1, P5 ;  /* 0x0000000009077211 */ /* 0x000fe200028f0eff */
[----:B------:R-:W4:Y:S01]  /*27ca0*/  LDC R75, c[0x0][0x3e8] ;  /* 0x0000fa00ff4b7b82 */ /* 0x000f220000000800 */
[----:B---3--:R-:W-:-:S03]  /*27cb0*/  LEA R9, R40, R8, 0x1 ;  /* 0x0000000828097211 */ /* 0x008fc600078e08ff */
[----:B------:R3:W-:Y:S01]  /*27cc0*/  STG.E.U16 desc[UR12][R6.64], R71 ;  /* 0x0000004706007986 */ /* 0x0007e2000c10150c */
[----:B------:R-:W-:Y:S02]  /*27cd0*/  PRMT R52, R52, 0x7632, R52 ;  /* 0x0000763234347816 */ /* 0x000fe40000000034 */
[----:B------:R-:W-:Y:S01]  /*27ce0*/  PRMT R48, R48, 0x7632, R48 ;  /* 0x0000763230307816 */ /* 0x000fe20000000030 */
[----:B------:R-:W4:Y:S01]  /*27cf0*/  LDC R40, c[0x0][0x3e8] ;  /* 0x0000fa00ff287b82 */ /* 0x000f220000000800 */
[----:B0-----:R-:W-:-:S04]  /*27d00*/  LEA R4, P5, R8, R2, 0x1 ;  /* 0x0000000208047211 */ /* 0x001fc800078a08ff */
[----:B------:R-:W-:Y:S01]  /*27d10*/  LEA.HI.X.SX32 R5, R8, R0, 0x1, P5 ;  /* 0x0000000008057211 */ /* 0x000fe200028f0eff */
[----:B------:R-:W-:Y:S01]  /*27d20*/  IMAD R8, R39, 0x2, R9 ;  /* 0x0000000227087824 */ /* 0x000fe200078e0209 */
[C---:B---3--:R-:W-:Y:S01]  /*27d30*/  LEA R6, P5, R9.reuse, R2, 0x1 ;  /* 0x0000000209067211 */ /* 0x048fe200078a08ff */
[----:B------:R-:W0:Y:S02]  /*27d40*/  LDC R39, c[0x0][0x3e8] ;  /* 0x0000fa00ff277b82 */ /* 0x000e240000000800 */
[----:B------:R3:W-:Y:S01]  /*27d50*/  STG.E.U16 desc[UR12][R4.64], R73 ;  /* 0x0000004904007986 */ /* 0x0007e2000c10150c */
[----:B------:R-:W-:Y:S02]  /*27d60*/  LEA.HI.X.SX32 R7, R9, R0, 0x1, P5 ;  /* 0x0000000009077211 */ /* 0x000fe400028f0eff */
[----:B--2---:R-:W-:-:S03]  /*27d70*/  LEA R9, R38, R8, 0x1 ;  /* 0x0000000826097211 */ /* 0x004fc600078e08ff */
[----:B------:R-:W2:Y:S01]  /*27d80*/  LDC R38, c[0x0][0x3e8] ;  /* 0x0000fa00ff267b82 */ /* 0x000ea20000000800 */
[----:B------:R1:W-:Y:S01]  /*27d90*/  STG.E.U16 desc[UR12][R6.64], R74 ;  /* 0x0000004a06007986 */ /* 0x0003e2000c10150c */
[----:B---3--:R-:W-:Y:S02]  /*27da0*/  LEA R4, P5, R8, R2, 0x1 ;  /* 0x0000000208047211 */ /* 0x008fe400078a08ff */
[----:B------:R-:W-:-:S04]  /*27db0*/  PRMT R49, R49, 0x7632, R49 ;  /* 0x0000763231317816 */ /* 0x000fc80000000031 */
[----:B------:R-:W3:Y:S01]  /*27dc0*/  LDC R78, c[0x0][0x3e8] ;  /* 0x0000fa00ff4e7b82 */ /* 0x000ee20000000800 */
[----:B------:R-:W-:Y:S01]  /*27dd0*/  LEA.HI.X.SX32 R5, R8, R0, 0x1, P5 ;  /* 0x0000000008057211 */ /* 0x000fe200028f0eff */
[----:B-1----:R-:W-:Y:S01]  /*27de0*/  IMAD R8, R35, 0x2, R9 ;  /* 0x0000000223087824 */ /* 0x002fe200078e0209 */
[----:B------:R-:W-:-:S05]  /*27df0*/  LEA R6, P5, R9, R2, 0x1 ;  /* 0x0000000209067211 */ /* 0x000fca00078a08ff */
[----:B------:R-:W1:Y:S01]  /*27e00*/  LDC R35, c[0x0][0x3e8] ;  /* 0x0000fa00ff237b82 */ /* 0x000e620000000800 */
[----:B------:R-:W-:Y:S01]  /*27e10*/  LEA.HI.X.SX32 R7, R9, R0, 0x1, P5 ;  /* 0x0000000009077211 */ /* 0x000fe200028f0eff */
[----:B------:R4:W-:Y:S01]  /*27e20*/  STG.E.U16 desc[UR12][R4.64], R76 ;  /* 0x0000004c04007986 */ /* 0x0009e2000c10150c */
[----:B------:R-:W-:-:S05]  /*27e30*/  LEA R9, R36, R8, 0x1 ;  /* 0x0000000824097211 */ /* 0x000fca00078e08ff */
[----:B------:R-:W1:Y:S01]  /*27e40*/  LDC R36, c[0x0][0x3e8] ;  /* 0x0000fa00ff247b82 */ /* 0x000e620000000800 */
[----:B------:R0:W-:Y:S01]  /*27e50*/  STG.E.U16 desc[UR12][R6.64], R67 ;  /* 0x0000004306007986 */ /* 0x0001e2000c10150c */
[----:B----4-:R-:W-:Y:S02]  /*27e60*/  LEA R4, P5, R8, R2, 0x1 ;  /* 0x0000000208047211 */ /* 0x010fe400078a08ff */
[----:B------:R-:W-:-:S04]  /*27e70*/  PRMT R44, R44, 0x7632, R44 ;  /* 0x000076322c2c7816 */ /* 0x000fc8000000002c */
[----:B------:R-:W4:Y:S01]  /*27e80*/  LDC R76, c[0x0][0x3e8] ;  /* 0x0000fa00ff4c7b82 */ /* 0x000f220000000800 */
[----:B------:R-:W-:Y:S01]  /*27e90*/  LEA.HI.X.SX32 R5, R8, R0, 0x1, P5 ;  /* 0x0000000008057211 */ /* 0x000fe200028f0eff */
[----:B------:R-:W-:Y:S01]  /*27ea0*/  IMAD R8, R37, 0x2, R9 ;  /* 0x0000000225087824 */ /* 0x000fe200078e0209 */
[----:B0-----:R-:W-:-:S05]  /*27eb0*/  LEA R6, P5, R9, R2, 0x1 ;  /* 0x0000000209067211 */ /* 0x001fca00078a08ff */
[----:B------:R-:W0:Y:S01]  /*27ec0*/  LDC R37, c[0x0][0x3e8] ;  /* 0x0000fa00ff257b82 */ /* 0x000e220000000800 */
[----:B------:R-:W-:Y:S01]  /*27ed0*/  LEA.HI.X.SX32 R7, R9, R0, 0x1, P5 ;  /* 0x0000000009077211 */ /* 0x000fe200028f0eff */
[----:B------:R2:W-:Y:S01]  /*27ee0*/  STG.E.U16 desc[UR12][R4.64], R69 ;  /* 0x0000004504007986 */ /* 0x0005e2000c10150c */
[----:B------:R-:W-:-:S05]  /*27ef0*/  LEA R9, R39, R8, 0x1 ;  /* 0x0000000827097211 */ /* 0x000fca00078e08ff */
[----:B------:R-:W0:Y:S01]  /*27f00*/  LDC R39, c[0x0][0x3e8] ;  /* 0x0000fa00ff277b82 */ /* 0x000e220000000800 */
[----:B------:R3:W-:Y:S01]  /*27f10*/  STG.E.U16 desc[UR12][R6.64], R70 ;  /* 0x0000004606007986 */ /* 0x0007e2000c10150c */
[----:B--2---:R-:W-:Y:S02]  /*27f20*/  LEA R4, P5, R8, R2, 0x1 ;  /* 0x0000000208047211 */ /* 0x004fe400078a08ff */
[----:B------:R-:W-:-:S04]  /*27f30*/  PRMT R45, R45, 0x7632, R45 ;  /* 0x000076322d2d7816 */ /* 0x000fc8000000002d */
[----:B------:R-:W2:Y:S01]  /*27f40*/  LDC R77, c[0x0][0x3e8] ;  /* 0x0000fa00ff4d7b82 */ /* 0x000ea20000000800 */
[----:B------:R-:W-:Y:S01]  /*27f50*/  LEA.HI.X.SX32 R5, R8, R0, 0x1, P5 ;  /* 0x0000000008057211 */ /* 0x000fe200028f0eff */
[----:B------:R-:W-:Y:S01]  /*27f60*/  IMAD R8, R38, 0x2, R9 ;  /* 0x0000000226087824 */ /* 0x000fe200078e0209 */
[----:B---3--:R-:W-:-:S05]  /*27f70*/  LEA R6, P5, R9, R2, 0x1 ;  /* 0x0000000209067211 */ /* 0x008fca00078a08ff */
[----:B------:R-:W3:Y:S01]  /*27f80*/  LDC R38, c[0x0][0x3e8] ;  /* 0x0000fa00ff267b82 */ /* 0x000ee20000000800 */
[----:B------:R-:W-:Y:S01]  /*27f90*/  LEA.HI.X.SX32 R7, R9, R0, 0x1, P5 ;  /* 0x0000000009077211 */ /* 0x000fe200028f0eff */
[----:B------:R4:W-:Y:S01]  /*27fa0*/  STG.E.U16 desc[UR12][R4.64], R72 ;  /* 0x0000004804007986 */ /* 0x0009e2000c10150c */
[----:B-1----:R-:W-:-:S05]  /*27fb0*/  LEA R9, R35, R8, 0x1 ;  /* 0x0000000823097211 */ /* 0x002fca00078e08ff */
[----:B------:R-:W1:Y:S01]  /*27fc0*/  LDC R35, c[0x0][0x3e8] ;  /* 0x0000fa00ff237b82 */ /* 0x000e620000000800 */
[----:B------:R5:W-:Y:S01]  /*27fd0*/  STG.E.U16 desc[UR12][R6.64], R63 ;  /* 0x0000003f06007986 */ /* 0x000be2000c10150c */
[----:B----4-:R-:W-:Y:S02]  /*27fe0*/  LEA R4, P5, R8, R2, 0x1 ;  /* 0x0000000208047211 */ /* 0x010fe400078a08ff */
[----:B------:R-:W-:-:S04]  /*27ff0*/  PRMT R55, R42, 0x7632, R55 ;  /* 0x000076322a377816 */ /* 0x000fc80000000037 */
[----:B------:R-:W4:Y:S01]  /*28000*/  LDC R79, c[0x0][0x3e8] ;  /* 0x0000fa00ff4f7b82 */ /* 0x000f220000000800 */
[----:B------:R-:W-:Y:S01]  /*28010*/  LEA.HI.X.SX32 R5, R8, R0, 0x1, P5 ;  /* 0x0000000008057211 */ /* 0x000fe200028f0eff */
[----:B------:R-:W-:Y:S01]  /*28020*/  IMAD R8, R36, 0x2, R9 ;  /* 0x0000000224087824 */ /* 0x000fe200078e0209 */
[----:B-----5:R-:W-:-:S05]  /*28030*/  LEA R6, P5, R9, R2, 0x1 ;  /* 0x0000000209067211 */ /* 0x020fca00078a08ff */
[----:B------:R-:W5:Y:S01]  /*28040*/  LDC R36, c[0x0][0x3e8] ;  /* 0x0000fa00ff247b82 */ /* 0x000f620000000800 */
[----:B------:R-:W-:Y:S01]  /*28050*/  LEA.HI.X.SX32 R7, R9, R0, 0x1, P5 ;  /* 0x0000000009077211 */ /* 0x000fe200028f0eff */
[----:B------:R2:W-:Y:S01]  /*28060*/  STG.E.U16 desc[UR12][R4.64], R65 ;  /* 0x0000004104007986 */ /* 0x0005e2000c10150c */
[----:B0-----:R-:W-:-:S05]  /*28070*/  LEA R9, R37, R8, 0x1 ;  /* 0x0000000825097211 */ /* 0x001fca00078e08ff */
[----:B------:R-:W0:Y:S01]  /*28080*/  LDC R37, c[0x0][0x3e8] ;  /* 0x0000fa00ff257b82 */ /* 0x000e220000000800 */
[----:B------:R3:W-:Y:S01]  /*28090*/  STG.E.U16 desc[UR12][R6.64], R66 ;  /* 0x0000004206007986 */ /* 0x0007e2000c10150c */
[----:B--2---:R-:W-:-:S04]  /*280a0*/  LEA R4, P5, R8, R2, 0x1 ;  /* 0x0000000208047211 */ /* 0x004fc800078a08ff */
[----:B------:R-:W-:Y:S01]  /*280b0*/  LEA.HI.X.SX32 R5, R8, R0, 0x1, P5 ;  /* 0x0000000008057211 */ /* 0x000fe200028f0eff */
[----:B------:R-:W-:Y:S01]  /*280c0*/  IMAD R8, R39, 0x2, R9 ;  /* 0x0000000227087824 */ /* 0x000fe200078e0209 */
[C---:B---3--:R-:W-:Y:S01]  /*280d0*/  LEA R6, P5, R9.reuse, R2, 0x1 ;  /* 0x0000000209067211 */ /* 0x048fe200078a08ff */
[----:B------:R-:W2:Y:S02]  /*280e0*/  LDC R39, c[0x0][0x3e8] ;  /* 0x0000fa00ff277b82 */ /* 0x000ea40000000800 */
[----:B------:R3:W-:Y:S01]  /*280f0*/  STG.E.U16 desc[UR12][R4.64], R68 ;  /* 0x0000004404007986 */ /* 0x0007e2000c10150c */
[----:B------:R-:W-:Y:S02]  /*28100*/  LEA.HI.X.SX32 R7, R9, R0, 0x1, P5 ;  /* 0x0000000009077211 */ /* 0x000fe400028f0eff */
[----:B------:R-:W-:-:S03]  /*28110*/  LEA R9, R38, R8, 0x1 ;  /* 0x0000000826097211 */ /* 0x000fc600078e08ff */
[----:B------:R4:W-:Y:S01]  /*28120*/  STG.E.U16 desc[UR12][R6.64], R52 ;  /* 0x0000003406007986 */ /* 0x0009e2000c10150c */
[----:B------:R-:W2:Y:S01]  /*28130*/  LDC R38, c[0x0][0x3e8] ;  /* 0x0000fa00ff267b82 */ /* 0x000ea20000000800 */
[----:B---3--:R-:W-:-:S04]  /*28140*/  LEA R4, P5, R8, R2, 0x1 ;  /* 0x0000000208047211 */ /* 0x008fc800078a08ff */
[----:B------:R-:W-:Y:S01]  /*28150*/  LEA.HI.X.SX32 R5, R8, R0, 0x1, P5 ;  /* 0x0000000008057211 */ /* 0x000fe200028f0eff */
[----:B-1----:R-:W-:Y:S01]  /*28160*/  IMAD R8, R35, 0x2, R9 ;  /* 0x0000000223087824 */ /* 0x002fe200078e0209 */
[C---:B----4-:R-:W-:Y:S01]  /*28170*/  LEA R6, P5, R9.reuse, R2, 0x1 ;  /* 0x0000000209067211 */ /* 0x050fe200078a08ff */
[----:B------:R-:W1:Y:S02]  /*28180*/  LDC R35, c[0x0][0x3e8] ;  /* 0x0000fa00ff237b82 */ /* 0x000e640000000800 */
[----:B------:R3:W-:Y:S01]  /*28190*/  STG.E.U16 desc[UR12][R4.64], R61 ;  /* 0x0000003d04007986 */ /* 0x0007e2000c10150c */
[----:B------:R-:W-:Y:S02]  /*281a0*/  LEA.HI.X.SX32 R7, R9, R0, 0x1, P5 ;  /* 0x0000000009077211 */ /* 0x000fe400028f0eff */
[----:B-----5:R-:W-:-:S03]  /*281b0*/  LEA R9, R36, R8, 0x1 ;  /* 0x0000000824097211 */ /* 0x020fc600078e08ff */
[----:B------:R4:W-:Y:S01]  /*281c0*/  STG.E.U16 desc[UR12][R6.64], R62 ;  /* 0x0000003e06007986 */ /* 0x0009e2000c10150c */
[----:B------:R-:W5:Y:S01]  /*281d0*/  LDC R36, c[0x0][0x3e8] ;  /* 0x0000fa00ff247b82 */ /* 0x000f620000000800 */
[----:B---3--:R-:W-:-:S04]  /*281e0*/  LEA R4, P5, R8, R2, 0x1 ;  /* 0x0000000208047211 */ /* 0x008fc800078a08ff */
[----:B------:R-:W-:Y:S01]  /*281f0*/  LEA.HI.X.SX32 R5, R8, R0, 0x1, P5 ;  /* 0x0000000008057211 */ /* 0x000fe200028f0eff */
[----:B0-----:R-:W-:Y:S01]  /*28200*/  IMAD R8, R37, 0x2, R9 ;  /* 0x0000000225087824 */ /* 0x001fe200078e0209 */
[----:B------:R-:W-:Y:S01]  /*28210*/  PRMT R34, R34, 0x7632, R34 ;  /* 0x0000763222227816 */ /* 0x000fe20000000022 */
[----:B------:R-:W0:Y:S01]  /*28220*/  LDC R37, c[0x0][0x3e8] ;  /* 0x0000fa00ff257b82 */ /* 0x000e220000000800 */
[C---:B----4-:R-:W-:Y:S01]  /*28230*/  LEA R6, P5, R9.reuse, R2, 0x1 ;  /* 0x0000000209067211 */ /* 0x050fe200078a08ff */
[----:B------:R3:W-:Y:S03]  /*28240*/  STG.E.U16 desc[UR12][R4.64], R64 ;  /* 0x0000004004007986 */ /* 0x0007e6000c10150c */
[----:B------:R-:W-:Y:S02]  /*28250*/  LEA.HI.X.SX32 R7, R9, R0, 0x1, P5 ;  /* 0x0000000009077211 */ /* 0x000fe400028f0eff */
[----:B--2---:R-:W-:Y:S01]  /*28260*/  LEA R9, R39, R8, 0x1 ;  /* 0x0000000827097211 */ /* 0x004fe200078e08ff */
[----:B------:R-:W2:Y:S02]  /*28270*/  LDC R52, c[0x0][0x3e8] ;  /* 0x0000fa00ff347b82 */ /* 0x000ea40000000800 */
[----:B------:R4:W-:Y:S01]  /*28280*/  STG.E.U16 desc[UR12][R6.64], R48 ;  /* 0x0000003006007986 */ /* 0x0009e2000c10150c */
[----:B---3--:R-:W-:-:S04]  /*28290*/  LEA R4, P5, R8, R2, 0x1 ;  /* 0x0000000208047211 */ /* 0x008fc800078a08ff */
[----:B------:R-:W-:Y:S02]  /*282a0*/  LEA.HI.X.SX32 R5, R8, R0, 0x1, P5 ;  /* 0x0000000008057211 */ /* 0x000fe400028f0eff */
[----:B------:R-:W3:Y:S01]  /*282b0*/  LDC R8, c[0x0][0x3e8] ;  /* 0x0000fa00ff087b82 */ /* 0x000ee20000000800 */
[----:B----4-:R-:W-:Y:S01]  /*282c0*/  LEA R6, P5, R9, R2, 0x1 ;  /* 0x0000000209067211 */ /* 0x010fe200078a08ff */
[----:B------:R-:W-:-:S03]  /*282d0*/  IMAD R38, R38, 0x2, R9 ;  /* 0x0000000226267824 */ /* 0x000fc600078e0209 */
[----:B------:R-:W-:-:S03]  /*282e0*/  LEA.HI.X.SX32 R7, R9, R0, 0x1, P5 ;  /* 0x0000000009077211 */ /* 0x000fc600028f0eff */
[----:B------:R-:W4:Y:S01]  /*282f0*/  LDC R9, c[0x0][0x3e8] ;  /* 0x0000fa00ff097b82 */ /* 0x000f220000000800 */
[----:B------:R5:W-:Y:S01]  /*28300*/  STG.E.U16 desc[UR12][R4.64], R49 ;  /* 0x0000003104007986 */ /* 0x000be2000c10150c */
[----:B-1----:R-:W-:-:S03]  /*28310*/  LEA R39, R35, R38, 0x1 ;  /* 0x0000002623277211 */ /* 0x002fc600078e08ff */
[----:B------:R1:W-:Y:S03]  /*28320*/  STG.E.U16 desc[UR12][R6.64], R59 ;  /* 0x0000003b06007986 */ /* 0x0003e6000c10150c */
[----:B------:R-:W2:Y:S01]  /*28330*/  LDC R35, c[0x0][0x3e8] ;  /* 0x0000fa00ff237b82 */ /* 0x000ea20000000800 */
[----:B-----5:R-:W-:Y:S01]  /*28340*/  LEA R4, P5, R38, R2, 0x1 ;  /* 0x0000000226047211 */ /* 0x020fe200078a08ff */
[----:B------:R-:W-:-:S06]  /*28350*/  IMAD R41, R36, 0x2, R39 ;  /* 0x0000000224297824 */ /* 0x000fcc00078e0227 */
[----:B------:R-:W5:Y:S01]  /*28360*/  LDC R36, c[0x0][0x3e8] ;  /* 0x0000fa00ff247b82 */ /* 0x000f620000000800 */
[----:B------:R-:W-:Y:S02]  /*28370*/  LEA.HI.X.SX32 R5, R38, R0, 0x1, P5 ;  /* 0x0000000026057211 */ /* 0x000fe400028f0eff */
[----:B-1----:R-:W-:-:S03]  /*28380*/  LEA R6, P5, R39, R2, 0x1 ;  /* 0x0000000227067211 */ /* 0x002fc600078a08ff */
[----:B------:R1:W-:Y:S01]  /*28390*/  STG.E.U16 desc[UR12][R4.64], R60 ;  /* 0x0000003c04007986 */ /* 0x0003e2000c10150c */
[----:B------:R-:W-:Y:S01]  /*283a0*/  LEA.HI.X.SX32 R7, R39, R0, 0x1, P5 ;  /* 0x0000000027077211 */ /* 0x000fe200028f0eff */
[----:B------:R-:W5:Y:S01]  /*283b0*/  LDC R38, c[0x0][0x3e8] ;  /* 0x0000fa00ff267b82 */ /* 0x000f620000000800 */
[----:B0-----:R-:W-:-:S03]  /*283c0*/  LEA R39, R37, R41, 0x1 ;  /* 0x0000002925277211 */ /* 0x001fc600078e08ff */
[----:B------:R0:W-:Y:S04]  /*283d0*/  STG.E.U16 desc[UR12][R6.64], R44 ;  /* 0x0000002c06007986 */ /* 0x0001e8000c10150c */
[----:B------:R-:W5:Y:S01]  /*283e0*/  LDC R37, c[0x0][0x3e8] ;  /* 0x0000fa00ff257b82 */ /* 0x000f620000000800 */
[----:B-1----:R-:W-:-:S04]  /*283f0*/  LEA R4, P5, R41, R2, 0x1 ;  /* 0x0000000229047211 */ /* 0x002fc800078a08ff */
[----:B------:R-:W-:Y:S01]  /*28400*/  LEA.HI.X.SX32 R5, R41, R0, 0x1, P5 ;  /* 0x0000000029057211 */ /* 0x000fe200028f0eff */
[----:B---3--:R-:W-:Y:S01]  /*28410*/  IMAD R41, R8, 0x2, R39 ;  /* 0x0000000208297824 */ /* 0x008fe200078e0227 */
[C---:B0-----:R-:W-:Y:S01]  /*28420*/  LEA R6, P5, R39.reuse, R2, 0x1 ;  /* 0x0000000227067211 */ /* 0x041fe200078a08ff */
[----:B------:R-:W0:Y:S02]  /*28430*/  LDC R8, c[0x0][0x3e8] ;  /* 0x0000fa00ff087b82 */ /* 0x000e240000000800 */
[----:B------:R1:W-:Y:S01]  /*28440*/  STG.E.U16 desc[UR12][R4.64], R45 ;  /* 0x0000002d04007986 */ /* 0x0003e2000c10150c */
[----:B------:R-:W-:Y:S02]  /*28450*/  LEA.HI.X.SX32 R7, R39, R0, 0x1, P5 ;  /* 0x0000000027077211 */ /* 0x000fe400028f0eff */
[----:B----4-:R-:W-:-:S03]  /*28460*/  LEA R39, R9, R41, 0x1 ;  /* 0x0000002909277211 */ /* 0x010fc600078e08ff */
[----:B------:R-:W3:Y:S01]  /*28470*/  LDC R9, c[0x0][0x3e8] ;  /* 0x0000fa00ff097b82 */ /* 0x000ee20000000800 */
[----:B------:R4:W-:Y:S01]  /*28480*/  STG.E.U16 desc[UR12][R6.64], R57 ;  /* 0x0000003906007986 */ /* 0x0009e2000c10150c */
[----:B-1----:R-:W-:Y:S02]  /*28490*/  LEA R4, P5, R41, R2, 0x1 ;  /* 0x0000000229047211 */ /* 0x002fe400078a08ff */
[----:B------:R-:W-:-:S04]  /*284a0*/  PRMT R28, R28, 0x7632, R28 ;  /* 0x000076321c1c7816 */ /* 0x000fc8000000001c */
[----:B------:R-:W1:Y:S01]  /*284b0*/  LDC R44, c[0x0][0x3e8] ;  /* 0x0000fa00ff2c7b82 */ /* 0x000e620000000800 */
[----:B------:R-:W-:Y:S01]  /*284c0*/  LEA.HI.X.SX32 R5, R41, R0, 0x1, P5 ;  /* 0x0000000029057211 */ /* 0x000fe200028f0eff */
[----:B--2---:R-:W-:Y:S01]  /*284d0*/  IMAD R41, R35, 0x2, R39 ;  /* 0x0000000223297824 */ /* 0x004fe200078e0227 */
[----:B----4-:R-:W-:-:S05]  /*284e0*/  LEA R6, P5, R39, R2, 0x1 ;  /* 0x0000000227067211 */ /* 0x010fca00078a08ff */
[----:B------:R-:W2:Y:S01]  /*284f0*/  LDC R35, c[0x0][0x3e8] ;  /* 0x0000fa00ff237b82 */ /* 0x000ea20000000800 */
[----:B------:R-:W-:Y:S01]  /*28500*/  LEA.HI.X.SX32 R7, R39, R0, 0x1, P5 ;  /* 0x0000000027077211 */ /* 0x000fe200028f0eff */
[----:B------:R4:W-:Y:S01]  /*28510*/  STG.E.U16 desc[UR12][R4.64], R58 ;  /* 0x0000003a04007986 */ /* 0x0009e2000c10150c */
[----:B-----5:R-:W-:-:S05]  /*28520*/  LEA R39, R36, R41, 0x1 ;  /* 0x0000002924277211 */ /* 0x020fca00078e08ff */
[----:B------:R-:W5:Y:S01]  /*28530*/  LDC R36, c[0x0][0x3e8] ;  /* 0x0000fa00ff247b82 */ /* 0x000f620000000800 */
        /* <DEDUP_REMOVED lines=13> */
[----:B-1----:R-:W-:-:S06]  /*28610*/  LEA R4, P5, R41, R2, 0x1 ;  /* 0x0000000229047211 */ /* 0x002fcc00078a08ff */
[----:B------:R-:W1:Y:S01]  /*28620*/  LDC R42, c[0x0][0x3e8] ;  /* 0x0000fa00ff2a7b82 */ /* 0x000e620000000800 */
[----:B------:R-:W-:Y:S01]  /*28630*/  LEA.HI.X.SX32 R5, R41, R0, 0x1, P5 ;  /* 0x0000000029057211 */ /* 0x000fe200028f0eff */
[----:B---3--:R-:W-:Y:S01]  /*28640*/  IMAD R41, R9, 0x2, R39 ;  /* 0x0000000209297824 */ /* 0x008fe200078e0227 */
[----:B--2---:R-:W-:-:S05]  /*28650*/  LEA R6, P5, R39, R2, 0x1 ;  /* 0x0000000227067211 */ /* 0x004fca00078a08ff */
[----:B------:R-:W2:Y:S01]  /*28660*/  LDC R9, c[0x0][0x3e8] ;  /* 0x0000fa00ff097b82 */ /* 0x000ea20000000800 */
[----:B------:R-:W-:Y:S01]  /*28670*/  LEA.HI.X.SX32 R7, R39, R0, 0x1, P5 ;  /* 0x0000000027077211 */ /* 0x000fe200028f0eff */
[----:B------:R3:W-:Y:S01]  /*28680*/  STG.E.U16 desc[UR12][R4.64], R56 ;  /* 0x0000003804007986 */ /* 0x0007e2000c10150c */
[----:B------:R-:W-:-:S05]  /*28690*/  LEA R39, R35, R41, 0x1 ;  /* 0x0000002923277211 */ /* 0x000fca00078e08ff */
[----:B------:R-:W1:Y:S01]  /*286a0*/  LDC R35, c[0x0][0x3e8] ;  /* 0x0000fa00ff237b82 */ /* 0x000e620000000800 */
[----:B------:R4:W-:Y:S01]  /*286b0*/  STG.E.U16 desc[UR12][R6.64], R43 ;  /* 0x0000002b06007986 */ /* 0x0009e2000c10150c */
[----:B---3--:R-:W-:Y:S02]  /*286c0*/  LEA R4, P5, R41, R2, 0x1 ;  /* 0x0000000229047211 */ /* 0x008fe400078a08ff */
[----:B------:R-:W-:-:S04]  /*286d0*/  PRMT R30, R30, 0x7632, R30 ;  /* 0x000076321e1e7816 */ /* 0x000fc8000000001e */
[----:B------:R-:W3:Y:S01]  /*286e0*/  LDC R46, c[0x0][0x3e8] ;  /* 0x0000fa00ff2e7b82 */ /* 0x000ee20000000800 */
[----:B------:R-:W-:Y:S01]  /*286f0*/  LEA.HI.X.SX32 R5, R41, R0, 0x1, P5 ;  /* 0x0000000029057211 */ /* 0x000fe200028f0eff */
[----:B-----5:R-:W-:Y:S01]  /*28700*/  IMAD R41, R36, 0x2, R39 ;  /* 0x0000000224297824 */ /* 0x020fe200078e0227 */
[----:B----4-:R-:W-:-:S05]  /*28710*/  LEA R6, P5, R39, R2, 0x1 ;  /* 0x0000000227067211 */ /* 0x010fca00078a08ff */
[----:B------:R-:W4:Y:S01]  /*28720*/  LDC R36, c[0x0][0x3e8] ;  /* 0x0000fa00ff247b82 */ /* 0x000f220000000800 */
[----:B------:R-:W-:Y:S01]  /*28730*/  LEA.HI.X.SX32 R7, R39, R0, 0x1, P5 ;  /* 0x0000000027077211 */ /* 0x000fe200028f0eff */
[----:B------:R5:W-:Y:S01]  /*28740*/  STG.E.U16 desc[UR12][R4.64], R47 ;  /* 0x0000002f04007986 */ /* 0x000be2000c10150c */
[----:B0-----:R-:W-:-:S03]  /*28750*/  LEA R37, R37, R41, 0x1 ;  /* 0x0000002925257211 */ /* 0x001fc600078e08ff */
[----:B------:R0:W-:Y:S02]  /*28760*/  STG.E.U16 desc[UR12][R6.64], R53 ;  /* 0x0000003506007986 */ /* 0x0001e4000c10150c */
[----:B------:R-:W-:Y:S01]  /*28770*/  IMAD R39, R8, 0x2, R37 ;  /* 0x0000000208277824 */ /* 0x000fe200078e0225 */
[----:B------:R-:W-:Y:S01]  /*28780*/  PRMT R24, R24, 0x7632, R24 ;  /* 0x0000763218187816 */ /* 0x000fe20000000018 */
[----:B------:R-:W3:Y:S01]  /*28790*/  LDC R8, c[0x0][0x3e8] ;  /* 0x0000fa00ff087b82 */ /* 0x000ee20000000800 */
[----:B-----5:R-:W-:-:S04]  /*287a0*/  LEA R4, P5, R41, R2, 0x1 ;  /* 0x0000000229047211 */ /* 0x020fc800078a08ff */
[----:B------:R-:W-:-:S03]  /*287b0*/  LEA.HI.X.SX32 R5, R41, R0, 0x1, P5 ;  /* 0x0000000029057211 */ /* 0x000fc600028f0eff */
[----:B------:R-:W5:Y:S01]  /*287c0*/  LDC R47, c[0x0][0x3e8] ;  /* 0x0000fa00ff2f7b82 */ /* 0x000f620000000800 */
[----:B0-----:R-:W-:Y:S02]  /*287d0*/  LEA R6, P5, R37, R2, 0x1 ;  /* 0x0000000225067211 */ /* 0x001fe400078a08ff */
[----:B--2---:R-:W-:Y:S01]  /*287e0*/  LEA R9, R9, R39, 0x1 ;  /* 0x0000002709097211 */ /* 0x004fe200078e08ff */
[----:B------:R0:W-:Y:S01]  /*287f0*/  STG.E.U16 desc[UR12][R4.64], R54 ;  /* 0x0000003604007986 */ /* 0x0001e2000c10150c */
[----:B------:R-:W-:-:S03]  /*28800*/  LEA.HI.X.SX32 R7, R37, R0, 0x1, P5 ;  /* 0x0000000025077211 */ /* 0x000fc600028f0eff */
[----:B-1----:R-:W-:Y:S01]  /*28810*/  IMAD R35, R35, 0x2, R9 ;  /* 0x0000000223237824 */ /* 0x002fe200078e0209 */
[----:B------:R-:W-:Y:S01]  /*28820*/  PRMT R25, R25, 0x7632, R25 ;  /* 0x0000763219197816 */ /* 0x000fe20000000019 */
[----:B------:R1:W-:Y:S01]  /*28830*/  STG.E.U16 desc[UR12][R6.64], R50 ;  /* 0x0000003206007986 */ /* 0x0003e2000c10150c */
[----:B------:R-:W-:Y:S01]  /*28840*/  PRMT R26, R26, 0x7632, R26 ;  /* 0x000076321a1a7816 */ /* 0x000fe2000000001a */
[----:B------:R-:W2:Y:S01]  /*28850*/  LDC R48, c[0x0][0x3e8] ;  /* 0x0000fa00ff307b82 */ /* 0x000ea20000000800 */
[----:B0-----:R-:W-:-:S04]  /*28860*/  LEA R4, P5, R39, R2, 0x1 ;  /* 0x0000000227047211 */ /* 0x001fc800078a08ff */
[----:B------:R-:W-:-:S03]  /*28870*/  LEA.HI.X.SX32 R5, R39, R0, 0x1, P5 ;  /* 0x0000000027057211 */ /* 0x000fc600028f0eff */
[----:B------:R-:W0:Y:S01]  /*28880*/  LDC R53, c[0x0][0x3e8] ;  /* 0x0000fa00ff357b82 */ /* 0x000e220000000800 */
[C---:B-1----:R-:W-:Y:S01]  /*28890*/  LEA R6, P5, R9.reuse, R2, 0x1 ;  /* 0x0000000209067211 */ /* 0x042fe200078a08ff */
[----:B------:R1:W-:Y:S03]  /*288a0*/  STG.E.U16 desc[UR12][R4.64], R51 ;  /* 0x0000003304007986 */ /* 0x0003e6000c10150c */
[----:B------:R-:W-:Y:S02]  /*288b0*/  LEA.HI.X.SX32 R7, R9, R0, 0x1, P5 ;  /* 0x0000000009077211 */ /* 0x000fe400028f0eff */
[----:B----4-:R-:W-:Y:S01]  /*288c0*/  LEA R9, R36, R35, 0x1 ;  /* 0x0000002324097211 */ /* 0x010fe200078e08ff */
[----:B------:R-:W4:Y:S02]  /*288d0*/  LDC R50, c[0x0][0x3e8] ;  /* 0x0000fa00ff327b82 */ /* 0x000f240000000800 */
[----:B------:R3:W-:Y:S01]  /*288e0*/  STG.E.U16 desc[UR12][R6.64], R34 ;  /* 0x0000002206007986 */ /* 0x0007e2000c10150c */
[----:B-1----:R-:W-:-:S05]  /*288f0*/  LEA R4, P5, R35, R2, 0x1 ;  /* 0x0000000223047211 */ /* 0x002fca00078a08ff */
[----:B------:R-:W1:Y:S01]  /*28900*/  LDC R36, c[0x0][0x3e8] ;  /* 0x0000fa00ff247b82 */ /* 0x000e620000000800 */
[----:B------:R-:W-:Y:S01]  /*28910*/  LEA.HI.X.SX32 R5, R35, R0, 0x1, P5 ;  /* 0x0000000023057211 */ /* 0x000fe200028f0eff */
[----:B------:R-:W-:Y:S01]  /*28920*/  IMAD R35, R38, 0x2, R9 ;  /* 0x0000000226237824 */ /* 0x000fe200078e0209 */
[----:B---3--:R-:W-:-:S05]  /*28930*/  LEA R6, P5, R9, R2, 0x1 ;  /* 0x0000000209067211 */ /* 0x008fca00078a08ff */
[----:B------:R-:W3:Y:S01]  /*28940*/  LDC R38, c[0x0][0x3e8] ;  /* 0x0000fa00ff267b82 */ /* 0x000ee20000000800 */
[----:B------:R-:W-:Y:S01]  /*28950*/  LEA.HI.X.SX32 R7, R9, R0, 0x1, P5 ;  /* 0x0000000009077211 */ /* 0x000fe200028f0eff */
[----:B------:R2:W-:Y:S01]  /*28960*/  STG.E.U16 desc[UR12][R4.64], R3 ;  /* 0x0000000304007986 */ /* 0x0005e2000c10150c */
[----:B------:R-:W-:-:S05]  /*28970*/  LEA R9, R8, R35, 0x1 ;  /* 0x0000002308097211 */ /* 0x000fca00078e08ff */
[----:B------:R-:W0:Y:S01]  /*28980*/  LDC R8, c[0x0][0x3e8] ;  /* 0x0000fa00ff087b82 */ /* 0x000e220000000800 */
[----:B------:R5:W-:Y:S01]  /*28990*/  STG.E.U16 desc[UR12][R6.64], R28 ;  /* 0x0000001c06007986 */ /* 0x000be2000c10150c */
[----:B--2---:R-:W-:-:S06]  /*289a0*/  LEA R4, P5, R35, R2, 0x1 ;  /* 0x0000000223047211 */ /* 0x004fcc00078a08ff */
[----:B------:R-:W2:Y:S01]  /*289b0*/  LDC R34, c[0x0][0x3e8] ;  /* 0x0000fa00ff227b82 */ /* 0x000ea20000000800 */
[----:B------:R-:W-:Y:S01]  /*289c0*/  LEA.HI.X.SX32 R5, R35, R0, 0x1, P5 ;  /* 0x0000000023057211 */ /* 0x000fe200028f0eff */
[----:B------:R-:W-:Y:S01]  /*289d0*/  IMAD R35, R40, 0x2, R9 ;  /* 0x0000000228237824 */ /* 0x000fe200078e0209 */
[----:B-----5:R-:W-:-:S03]  /*289e0*/  LEA R6, P5, R9, R2, 0x1 ;  /* 0x0000000209067211 */ /* 0x020fc600078a08ff */
[----:B------:R5:W-:Y:S01]  /*289f0*/  STG.E.U16 desc[UR12][R4.64], R29 ;  /* 0x0000001d04007986 */ /* 0x000be2000c10150c */
[----:B------:R-:W-:Y:S01]  /*28a00*/  LEA R3, R42, R35, 0x1 ;  /* 0x000000232a037211 */ /* 0x000fe200078e08ff */
[----:B------:R-:W2:Y:S01]  /*28a10*/  LDC R28, c[0x0][0x3e8] ;  /* 0x0000fa00ff1c7b82 */ /* 0x000ea20000000800 */
[----:B------:R-:W-:-:S03]  /*28a20*/  LEA.HI.X.SX32 R7, R9, R0, 0x1, P5 ;  /* 0x0000000009077211 */ /* 0x000fc600028f0eff */
[----:B-1----:R-:W-:Y:S02]  /*28a30*/  IMAD R9, R36, 0x2, R3 ;  /* 0x0000000224097824 */ /* 0x002fe400078e0203 */
[----:B------:R1:W-:Y:S02]  /*28a40*/  STG.E.U16 desc[UR12][R6.64], R30 ;  /* 0x0000001e06007986 */ /* 0x0003e4000c10150c */
[----:B------:R-:W4:Y:S01]  /*28a50*/  LDC R36, c[0x0][0x3e8] ;  /* 0x0000fa00ff247b82 */ /* 0x000f220000000800 */
[----:B-----5:R-:W-:-:S04]  /*28a60*/  LEA R4, P5, R35, R2, 0x1 ;  /* 0x0000000223047211 */ /* 0x020fc800078a08ff */
[----:B------:R-:W-:Y:S02]  /*28a70*/  LEA.HI.X.SX32 R5, R35, R0, 0x1, P5 ;  /* 0x0000000023057211 */ /* 0x000fe400028f0eff */
[----:B------:R-:W-:Y:S01]  /*28a80*/  PRMT R20, R20, 0x7632, R20 ;  /* 0x0000763214147816 */ /* 0x000fe20000000014 */
[----:B------:R-:W5:Y:S01]  /*28a90*/  LDC R40, c[0x0][0x3e8] ;  /* 0x0000fa00ff287b82 */ /* 0x000f620000000800 */
[C---:B-1----:R-:W-:Y:S01]  /*28aa0*/  LEA R6, P5, R3.reuse, R2, 0x1 ;  /* 0x0000000203067211 */ /* 0x042fe200078a08ff */
[----:B------:R1:W-:Y:S03]  /*28ab0*/  STG.E.U16 desc[UR12][R4.64], R12 ;  /* 0x0000000c04007986 */ /* 0x0003e6000c10150c */
[----:B------:R-:W-:Y:S02]  /*28ac0*/  LEA.HI.X.SX32 R7, R3, R0, 0x1, P5 ;  /* 0x0000000003077211 */ /* 0x000fe400028f0eff */
[----:B---3--:R-:W-:Y:S01]  /*28ad0*/  LEA R3, R38, R9, 0x1 ;  /* 0x0000000926037211 */ /* 0x008fe200078e08ff */
[----:B------:R-:W3:Y:S02]  /*28ae0*/  LDC R30, c[0x0][0x3e8] ;  /* 0x0000fa00ff1e7b82 */ /* 0x000ee40000000800 */
[----:B------:R0:W-:Y:S01]  /*28af0*/  STG.E.U16 desc[UR12][R6.64], R24 ;  /* 0x0000001806007986 */ /* 0x0001e2000c10150c */
[----:B-1----:R-:W-:-:S05]  /*28b00*/  LEA R4, P5, R9, R2, 0x1 ;  /* 0x0000000209047211 */ /* 0x002fca00078a08ff */
[----:B------:R-:W1:Y:S01]  /*28b10*/  LDC R12, c[0x0][0x3e8] ;  /* 0x0000fa00ff0c7b82 */ /* 0x000e620000000800 */
[----:B------:R-:W-:Y:S01]  /*28b20*/  LEA.HI.X.SX32 R5, R9, R0, 0x1, P5 ;  /* 0x0000000009057211 */ /* 0x000fe200028f0eff */
[----:B0-----:R-:W-:Y:S01]  /*28b30*/  IMAD R9, R8, 0x2, R3 ;  /* 0x0000000208097824 */ /* 0x001fe200078e0203 */
[----:B------:R-:W-:-:S05]  /*28b40*/  LEA R6, P5, R3, R2, 0x1 ;  /* 0x0000000203067211 */ /* 0x000fca00078a08ff */
[----:B------:R-:W0:Y:S01]  /*28b50*/  LDC R8, c[0x0][0x3e8] ;  /* 0x0000fa00ff087b82 */ /* 0x000e220000000800 */
[----:B------:R4:W-:Y:S01]  /*28b60*/  STG.E.U16 desc[UR12][R4.64], R25 ;  /* 0x0000001904007986 */ /* 0x0009e2000c10150c */
[----:B------:R-:W-:Y:S02]  /*28b70*/  LEA.HI.X.SX32 R7, R3, R0, 0x1, P5 ;  /* 0x0000000003077211 */ /* 0x000fe400028f0eff */
[----:B--2---:R-:W-:-:S03]  /*28b80*/  LEA R3, R34, R9, 0x1 ;  /* 0x0000000922037211 */ /* 0x004fc600078e08ff */
[----:B------:R2:W-:Y:S01]  /*28b90*/  STG.E.U16 desc[UR12][R6.64], R26 ;  /* 0x0000001a06007986 */ /* 0x0005e2000c10150c */
[----:B------:R-:W1:Y:S01]  /*28ba0*/  LDC R24, c[0x0][0x3e8] ;  /* 0x0000fa00ff187b82 */ /* 0x000e620000000800 */
[----:B----4-:R-:W-:Y:S02]  /*28bb0*/  LEA R4, P5, R9, R2, 0x1 ;  /* 0x0000000209047211 */ /* 0x010fe400078a08ff */
[----:B------:R-:W-:-:S05]  /*28bc0*/  PRMT R21, R21, 0x7632, R21 ;  /* 0x0000763215157816 */ /* 0x000fca0000000015 */
[----:B------:R-:W4:Y:S01]  /*28bd0*/  LDC R34, c[0x0][0x3e8] ;  /* 0x0000fa00ff227b82 */ /* 0x000f220000000800 */
[----:B------:R-:W-:Y:S01]  /*28be0*/  LEA.HI.X.SX32 R5, R9, R0, 0x1, P5 ;  /* 0x0000000009057211 */ /* 0x000fe200028f0eff */
[----:B------:R-:W-:Y:S01]  /*28bf0*/  IMAD R9, R28, 0x2, R3 ;  /* 0x000000021c097824 */ /* 0x000fe200078e0203 */
[----:B--2---:R-:W-:-:S03]  /*28c00*/  LEA R6, P5, R3, R2, 0x1 ;  /* 0x0000000203067211 */ /* 0x004fc600078a08ff */
[----:B------:R2:W-:Y:S01]  /*28c10*/  STG.E.U16 desc[UR12][R4.64], R13 ;  /* 0x0000000d04007986 */ /* 0x0005e2000c10150c */
[----:B------:R-:W-:Y:S01]  /*28c20*/  LEA.HI.X.SX32 R7, R3, R0, 0x1, P5 ;  /* 0x0000000003077211 */ /* 0x000fe200028f0eff */
[----:B------:R-:W4:Y:S01]  /*28c30*/  LDC R26, c[0x0][0x3e8] ;  /* 0x0000fa00ff1a7b82 */ /* 0x000f220000000800 */
[----:B------:R-:W-:-:S03]  /*28c40*/  LEA R3, R36, R9, 0x1 ;  /* 0x0000000924037211 */ /* 0x000fc600078e08ff */
[----:B------:R5:W-:Y:S01]  /*28c50*/  STG.E.U16 desc[UR12][R6.64], R20 ;  /* 0x0000001406007986 */ /* 0x000be2000c10150c */
[----:B------:R-:W-:-:S03]  /*28c60*/  PRMT R22, R22, 0x7632, R22 ;  /* 0x0000763216167816 */ /* 0x000fc60000000016 */
[----:B------:R-:W4:Y:S01]  /*28c70*/  LDC R28, c[0x0][0x3e8] ;  /* 0x0000fa00ff1c7b82 */ /* 0x000f220000000800 */
[----:B--2---:R-:W-:-:S04]  /*28c80*/  LEA R4, P5, R9, R2, 0x1 ;  /* 0x0000000209047211 */ /* 0x004fc800078a08ff */
[----:B------:R-:W-:Y:S01]  /*28c90*/  LEA.HI.X.SX32 R5, R9, R0, 0x1, P5 ;  /* 0x0000000009057211 */ /* 0x000fe200028f0eff */
[----:B---3--:R-:W-:Y:S01]  /*28ca0*/  IMAD R9, R30, 0x2, R3 ;  /* 0x000000021e097824 */ /* 0x008fe200078e0203 */
[C---:B-----5:R-:W-:Y:S01]  /*28cb0*/  LEA R6, P5, R3.reuse, R2, 0x1 ;  /* 0x0000000203067211 */ /* 0x060fe200078a08ff */
[----:B------:R-:W2:Y:S02]  /*28cc0*/  LDC R20, c[0x0][0x3e8] ;  /* 0x0000fa00ff147b82 */ /* 0x000ea40000000800 */
[----:B------:R3:W-:Y:S01]  /*28cd0*/  STG.E.U16 desc[UR12][R4.64], R21 ;  /* 0x0000001504007986 */ /* 0x0007e2000c10150c */
[----:B------:R-:W-:Y:S02]  /*28ce0*/  LEA.HI.X.SX32 R7, R3, R0, 0x1, P5 ;  /* 0x0000000003077211 */ /* 0x000fe400028f0eff */
[----:B0-----:R-:W-:-:S03]  /*28cf0*/  LEA R3, R8, R9, 0x1 ;  /* 0x0000000908037211 */ /* 0x001fc600078e08ff */
[----:B------:R-:W0:Y:S01]  /*28d00*/  LDC R8, c[0x0][0x3e8] ;  /* 0x0000fa00ff087b82 */ /* 0x000e220000000800 */
[----:B------:R5:W-:Y:S01]  /*28d10*/  STG.E.U16 desc[UR12][R6.64], R22 ;  /* 0x0000001606007986 */ /* 0x000be2000c10150c */
[----:B---3--:R-:W-:-:S06]  /*28d20*/  LEA R4, P5, R9, R2, 0x1 ;  /* 0x0000000209047211 */ /* 0x008fcc00078a08ff */
[----:B------:R-:W3:Y:S01]  /*28d30*/  LDC R30, c[0x0][0x3e8] ;  /* 0x0000fa00ff1e7b82 */ /* 0x000ee20000000800 */
[----:B------:R-:W-:Y:S01]  /*28d40*/  LEA.HI.X.SX32 R5, R9, R0, 0x1, P5 ;  /* 0x0000000009057211 */ /* 0x000fe200028f0eff */
[----:B-1----:R-:W-:Y:S01]  /*28d50*/  IMAD R9, R12, 0x2, R3 ;  /* 0x000000020c097824 */ /* 0x002fe200078e0203 */
[----:B-----5:R-:W-:-:S05]  /*28d60*/  LEA R6, P5, R3, R2, 0x1 ;  /* 0x0000000203067211 */ /* 0x020fca00078a08ff */
[----:B------:R-:W1:Y:S01]  /*28d70*/  LDC R12, c[0x0][0x3e8] ;  /* 0x0000fa00ff0c7b82 */ /* 0x000e620000000800 */
[----:B------:R-:W-:Y:S01]  /*28d80*/  LEA.HI.X.SX32 R7, R3, R0, 0x1, P5 ;  /* 0x0000000003077211 */ /* 0x000fe200028f0eff */
[----:B------:R5:W-:Y:S01]  /*28d90*/  STG.E.U16 desc[UR12][R4.64], R14 ;  /* 0x0000000e04007986 */ /* 0x000be2000c10150c */
[----:B------:R-:W-:-:S03]  /*28da0*/  LEA R3, R24, R9, 0x1 ;  /* 0x0000000918037211 */ /* 0x000fc600078e08ff */
[----:B------:R2:W-:Y:S02]  /*28db0*/  STG.E.U16 desc[UR12][R6.64], R31 ;  /* 0x0000001f06007986 */ /* 0x0005e4000c10150c */
[----:B------:R-:W3:Y:S01]  /*28dc0*/  LDC R22, c[0x0][0x3e8] ;  /* 0x0000fa00ff167b82 */ /* 0x000ee20000000800 */
[----:B-----5:R-:W-:-:S07]  /*28dd0*/  LEA R4, P5, R9, R2, 0x1 ;  /* 0x0000000209047211 */ /* 0x020fce00078a08ff */
[----:B------:R-:W5:Y:S01]  /*28de0*/  LDC R14, c[0x0][0x3e8] ;  /* 0x0000fa00ff0e7b82 */ /* 0x000f620000000800 */
[----:B------:R-:W-:Y:S01]  /*28df0*/  LEA.HI.X.SX32 R5, R9, R0, 0x1, P5 ;  /* 0x0000000009057211 */ /* 0x000fe200028f0eff */
[----:B----4-:R-:W-:Y:S01]  /*28e00*/  IMAD R9, R26, 0x2, R3 ;  /* 0x000000021a097824 */ /* 0x010fe200078e0203 */
[----:B--2---:R-:W-:-:S03]  /*28e10*/  LEA R6, P5, R3, R2, 0x1 ;  /* 0x0000000203067211 */ /* 0x004fc600078a08ff */
[----:B------:R2:W-:Y:S01]  /*28e20*/  STG.E.U16 desc[UR12][R4.64], R27 ;  /* 0x0000001b04007986 */ /* 0x0005e2000c10150c */
[----:B------:R-:W-:Y:S01]  /*28e30*/  LEA.HI.X.SX32 R7, R3, R0, 0x1, P5 ;  /* 0x0000000003077211 */ /* 0x000fe200028f0eff */
[----:B------:R-:W4:Y:S01]  /*28e40*/  LDC R24, c[0x0][0x3e8] ;  /* 0x0000fa00ff187b82 */ /* 0x000f220000000800 */
[----:B------:R-:W-:-:S03]  /*28e50*/  LEA R3, R28, R9, 0x1 ;  /* 0x000000091c037211 */ /* 0x000fc600078e08ff */
[----:B------:R0:W-:Y:S04]  /*28e60*/  STG.E.U16 desc[UR12][R6.64], R23 ;  /* 0x0000001706007986 */ /* 0x0001e8000c10150c */
[----:B------:R-:W4:Y:S01]  /*28e70*/  LDC R26, c[0x0][0x3e8] ;  /* 0x0000fa00ff1a7b82 */ /* 0x000f220000000800 */
[----:B--2---:R-:W-:-:S04]  /*28e80*/  LEA R4, P5, R9, R2, 0x1 ;  /* 0x0000000209047211 */ /* 0x004fc800078a08ff */
[----:B------:R-:W-:Y:S01]  /*28e90*/  LEA.HI.X.SX32 R5, R9, R0, 0x1, P5 ;  /* 0x0000000009057211 */ /* 0x000fe200028f0eff */
[----:B0-----:R-:W-:Y:S01]  /*28ea0*/  IMAD R9, R8, 0x2, R3 ;  /* 0x0000000208097824 */ /* 0x001fe200078e0203 */
[C---:B------:R-:W-:Y:S01]  /*28eb0*/  LEA R6, P5, R3.reuse, R2, 0x1 ;  /* 0x0000000203067211 */ /* 0x040fe200078a08ff */
[----:B------:R-:W0:Y:S03]  /*28ec0*/  LDC R28, c[0x0][0x3e8] ;  /* 0x0000fa00ff1c7b82 */ /* 0x000e260000000800 */
[----:B------:R-:W-:Y:S02]  /*28ed0*/  LEA.HI.X.SX32 R7, R3, R0, 0x1, P5 ;  /* 0x0000000003077211 */ /* 0x000fe400028f0eff */
[C---:B------:R-:W-:Y:S02]  /*28ee0*/  LEA R8, P5, R9.reuse, R2, 0x1 ;  /* 0x0000000209087211 */ /* 0x040fe400078a08ff */
[----:B-1----:R-:W-:Y:S01]  /*28ef0*/  LEA R3, R12, R9, 0x1 ;  /* 0x000000090c037211 */ /* 0x002fe200078e08ff */
[----:B------:R1:W-:Y:S01]  /*28f00*/  STG.E.U16 desc[UR12][R4.64], R15 ;  /* 0x0000000f04007986 */ /* 0x0003e2000c10150c */
[----:B------:R-:W-:Y:S01]  /*28f10*/  LEA.HI.X.SX32 R9, R9, R0, 0x1, P5 ;  /* 0x0000000009097211 */ /* 0x000fe200028f0eff */
[----:B------:R-:W2:Y:S02]  /*28f20*/  LDC R36, c[0x0][0x3e8] ;  /* 0x0000fa00ff247b82 */ /* 0x000ea40000000800 */
[----:B------:R-:W-:Y:S01]  /*28f30*/  IMAD R21, R20, 0x2, R3 ;  /* 0x0000000214157824 */ /* 0x000fe200078e0203 */
[----:B------:R3:W-:Y:S05]  /*28f40*/  STG.E.U16 desc[UR12][R6.64], R33 ;  /* 0x0000002106007986 */ /* 0x0007ea000c10150c */
[----:B------:R-:W0:Y:S01]  /*28f50*/  LDC R20, c[0x0][0x3e8] ;  /* 0x0000fa00ff147b82 */ /* 0x000e220000000800 */
[----:B-1----:R-:W-:-:S04]  /*28f60*/  LEA R4, P5, R3, R2, 0x1 ;  /* 0x0000000203047211 */ /* 0x002fc800078a08ff */
[----:B------:R-:W-:Y:S02]  /*28f70*/  LEA.HI.X.SX32 R5, R3, R0, 0x1, P5 ;  /* 0x0000000003057211 */ /* 0x000fe400028f0eff */
[C---:B---3--:R-:W-:Y:S01]  /*28f80*/  LEA R6, P5, R21.reuse, R2, 0x1 ;  /* 0x0000000215067211 */ /* 0x048fe200078a08ff */
[----:B------:R-:W1:Y:S01]  /*28f90*/  LDC R38, c[0x0][0x3e8] ;  /* 0x0000fa00ff267b82 */ /* 0x000e620000000800 */
[----:B-----5:R-:W-:Y:S01]  /*28fa0*/  LEA R3, R14, R21, 0x1 ;  /* 0x000000150e037211 */ /* 0x020fe200078e08ff */
[----:B------:R3:W-:Y:S01]  /*28fb0*/  STG.E.U16 desc[UR12][R8.64], R32 ;  /* 0x0000002008007986 */ /* 0x0007e2000c10150c */
[----:B------:R-:W-:-:S03]  /*28fc0*/  LEA.HI.X.SX32 R7, R21, R0, 0x1, P5 ;  /* 0x0000000015077211 */ /* 0x000fc600028f0eff */
[----:B------:R-:W5:Y:S01]  /*28fd0*/  LDS.128 R12, [R91] ;  /* 0x000000005b0c7984 */ /* 0x000f620000000c00 */
[----:B------:R-:W-:Y:S01]  /*28fe0*/  IMAD R21, R22, 0x2, R3 ;  /* 0x0000000216157824 */ /* 0x000fe200078e0203 */
[----:B------:R-:W1:Y:S02]  /*28ff0*/  LDC R42, c[0x0][0x3e8] ;  /* 0x0000fa00ff2a7b82 */ /* 0x000e640000000800 */
[----:B------:R4:W-:Y:S01]  /*29000*/  STG.E.U16 desc[UR12][R4.64], R18 ;  /* 0x0000001204007986 */ /* 0x0009e2000c10150c */
[----:B---3--:R-:W-:-:S05]  /*29010*/  LEA R8, P5, R3, R2, 0x1 ;  /* 0x0000000203087211 */ /* 0x008fca00078a08ff */
[----:B------:R-:W3:Y:S01]  /*29020*/  LDC R22, c[0x0][0x3e8] ;  /* 0x0000fa00ff167b82 */ /* 0x000ee20000000800 */
[----:B------:R-:W-:Y:S02]  /*29030*/  LEA.HI.X.SX32 R9, R3, R0, 0x1, P5 ;  /* 0x0000000003097211 */ /* 0x000fe400028f0eff */
[----:B----4-:R-:W-:Y:S02]  /*29040*/  LEA R3, R24, R21, 0x1 ;  /* 0x0000001518037211 */ /* 0x010fe400078e08ff */
[C---:B------:R-:W-:Y:S01]  /*29050*/  LEA R4, P5, R21.reuse, R2, 0x1 ;  /* 0x0000000215047211 */ /* 0x040fe200078a08ff */
[----:B------:R-:W-:Y:S02]  /*29060*/  STG.E.U16 desc[UR12][R6.64], R19 ;  /* 0x0000001306007986 */ /* 0x000fe4000c10150c */
[----:B------:R-:W4:Y:S01]  /*29070*/  LDC R24, c[0x0][0x3e8] ;  /* 0x0000fa00ff187b82 */ /* 0x000f220000000800 */
[----:B------:R-:W-:Y:S01]  /*29080*/  LEA.HI.X.SX32 R5, R21, R0, 0x1, P5 ;  /* 0x0000000015057211 */ /* 0x000fe200028f0eff */
[----:B------:R0:W-:Y:S01]  /*29090*/  STG.E.U16 desc[UR12][R8.64], R16 ;  /* 0x0000001008007986 */ /* 0x0001e2000c10150c */
[----:B------:R-:W-:-:S05]  /*290a0*/  IMAD R21, R26, 0x2, R3 ;  /* 0x000000021a157824 */ /* 0x000fca00078e0203 */
[----:B------:R-:W1:Y:S01]  /*290b0*/  LDC R26, c[0x0][0x3e8] ;  /* 0x0000fa00ff1a7b82 */ /* 0x000e620000000800 */
[----:B0-----:R-:W-:-:S07]  /*290c0*/  LEA R8, P5, R3, R2, 0x1 ;  /* 0x0000000203087211 */ /* 0x001fce00078a08ff */
[----:B------:R-:W0:Y:S01]  /*290d0*/  LDC R32, c[0x0][0x3e8] ;  /* 0x0000fa00ff207b82 */ /* 0x000e220000000800 */
[----:B------:R-:W-:Y:S02]  /*290e0*/  LEA.HI.X.SX32 R9, R3, R0, 0x1, P5 ;  /* 0x0000000003097211 */ /* 0x000fe400028f0eff */
[C---:B------:R-:W-:Y:S02]  /*290f0*/  LEA R16, P5, R21.reuse, R2, 0x1 ;  /* 0x0000000215107211 */ /* 0x040fe400078a08ff */
[----:B------:R-:W-:Y:S01]  /*29100*/  LEA R3, R20, R21, 0x1 ;  /* 0x0000001514037211 */ /* 0x000fe200078e08ff */
[----:B------:R2:W-:Y:S02]  /*29110*/  STG.E.U16 desc[UR12][R4.64], R17 ;  /* 0x0000001104007986 */ /* 0x0005e4000c10150c */
[----:B------:R-:W0:Y:S02]  /*29120*/  LDC R51, c[0x0][0x3e8] ;  /* 0x0000fa00ff337b82 */ /* 0x000e240000000800 */
[----:B------:R-:W0:Y:S06]  /*29130*/  LDS.128 R4, [R91+0x2000] ;  /* 0x002000005b047984 */ /* 0x000e2c0000000c00 */
[----:B------:R-:W0:Y:S01]  /*29140*/  LDC R54, c[0x0][0x3e8] ;  /* 0x0000fa00ff367b82 */ /* 0x000e220000000800 */
[----:B--2---:R-:W-:Y:S01]  /*29150*/  LEA.HI.X.SX32 R17, R21, R0, 0x1, P5 ;  /* 0x0000000015117211 */ /* 0x004fe200028f0eff */
[----:B------:R-:W-:-:S06]  /*29160*/  IMAD R21, R28, 0x2, R3 ;  /* 0x000000021c157824 */ /* 0x000fcc00078e0203 */
[----:B------:R-:W2:Y:S01]  /*29170*/  LDC R28, c[0x0][0x3e8] ;  /* 0x0000fa00ff1c7b82 */ /* 0x000ea20000000800 */
[----:B------:R-:W-:-:S04]  /*29180*/  LEA R18, P5, R3, R2, 0x1 ;  /* 0x0000000203127211 */ /* 0x000fc800078a08ff */
[----:B------:R-:W-:Y:S02]  /*29190*/  LEA.HI.X.SX32 R19, R3, R0, 0x1, P5 ;  /* 0x0000000003137211 */ /* 0x000fe400028f0eff */
[C---:B------:R-:W-:Y:S02]  /*291a0*/  LEA R20, P5, R21.reuse, R2, 0x1 ;  /* 0x0000000215147211 */ /* 0x040fe400078a08ff */
[----:B---3--:R-:W-:Y:S01]  /*291b0*/  LEA R3, R22, R21, 0x1 ;  /* 0x0000001516037211 */ /* 0x008fe200078e08ff */
[----:B------:R3:W-:Y:S01]  /*291c0*/  STG.E.U16 desc[UR12][R8.64], R10 ;  /* 0x0000000a08007986 */ /* 0x0007e2000c10150c */
[----:B------:R-:W-:-:S03]  /*291d0*/  LEA.HI.X.SX32 R21, R21, R0, 0x1, P5 ;  /* 0x0000000015157211 */ /* 0x000fc600028f0eff */
[----:B----4-:R-:W-:Y:S01]  /*291e0*/  IMAD R23, R24, 0x2, R3 ;  /* 0x0000000218177824 */ /* 0x010fe200078e0203 */
[----:B------:R-:W-:Y:S01]  /*291f0*/  STG.E.U16 desc[UR12][R16.64], R11 ;  /* 0x0000000b10007986 */ /* 0x000fe2000c10150c */
[----:B------:R-:W4:Y:S03]  /*29200*/  LDC R24, c[0x0][0x3e8] ;  /* 0x0000fa00ff187b82 */ /* 0x000f260000000800 */
[----:B-----5:R5:W-:Y:S01]  /*29210*/  STG.E.U16 desc[UR12][R18.64], R12 ;  /* 0x0000000c12007986 */ /* 0x020be2000c10150c */
[C---:B---3--:R-:W-:Y:S02]  /*29220*/  LEA R8, P5, R3.reuse, R2, 0x1 ;  /* 0x0000000203087211 */ /* 0x048fe400078a08ff */
[----:B-1----:R-:W-:Y:S02]  /*29230*/  LEA R25, R26, R23, 0x1 ;  /* 0x000000171a197211 */ /* 0x002fe400078e08ff */
[----:B------:R-:W-:Y:S01]  /*29240*/  LEA.HI.X.SX32 R9, R3, R0, 0x1, P5 ;  /* 0x0000000003097211 */ /* 0x000fe200028f0eff */
[----:B------:R-:W1:Y:S01]  /*29250*/  LDC R26, c[0x0][0x3e8] ;  /* 0x0000fa00ff1a7b82 */ /* 0x000e620000000800 */
[----:B-----5:R-:W-:-:S02]  /*29260*/  PRMT R18, R12, 0x7632, R18 ;  /* 0x000076320c127816 */ /* 0x020fc40000000012 */
[----:B------:R-:W-:Y:S01]  /*29270*/  LEA R12, P5, R23, R2, 0x1 ;  /* 0x00000002170c7211 */ /* 0x000fe200078a08ff */
[----:B------:R3:W-:Y:S01]  /*29280*/  STG.E.U16 desc[UR12][R20.64], R13 ;  /* 0x0000000d14007986 */ /* 0x0007e2000c10150c */
[----:B------:R-:W-:Y:S01]  /*29290*/  PRMT R3, R13, 0x7632, R3 ;  /* 0x000076320d037816 */ /* 0x000fe20000000003 */
[----:B--2---:R-:W-:Y:S02]  /*292a0*/  IMAD R19, R28, 0x2, R25 ;  /* 0x000000021c137824 */ /* 0x004fe400078e0219 */
[----:B------:R-:W2:Y:S01]  /*292b0*/  LDC R28, c[0x0][0x3e8] ;  /* 0x0000fa00ff1c7b82 */ /* 0x000ea20000000800 */
[----:B---3--:R-:W-:Y:S02]  /*292c0*/  LEA.HI.X.SX32 R13, R23, R0, 0x1, P5 ;  /* 0x00000000170d7211 */ /* 0x008fe400028f0eff */
[----:B------:R-:W-:-:S04]  /*292d0*/  LEA R20, P5, R25, R2, 0x1 ;  /* 0x0000000219147211 */ /* 0x000fc800078a08ff */
[----:B------:R-:W-:Y:S02]  /*292e0*/  LEA.HI.X.SX32 R21, R25, R0, 0x1, P5 ;  /* 0x0000000019157211 */ /* 0x000fe400028f0eff */
[C---:B------:R-:W-:Y:S02]  /*292f0*/  LEA R22, P5, R19.reuse, R2, 0x1 ;  /* 0x0000000213167211 */ /* 0x040fe400078a08ff */
[----:B------:R-:W-:Y:S02]  /*29300*/  LEA R25, R30, R19, 0x1 ;  /* 0x000000131e197211 */ /* 0x000fe400078e08ff */
[----:B------:R-:W3:Y:S01]  /*29310*/  LDC R30, c[0x0][0x3e8] ;  /* 0x0000fa00ff1e7b82 */ /* 0x000ee20000000800 */
[----:B------:R5:W-:Y:S01]  /*29320*/  STG.E.U16 desc[UR12][R8.64], R14 ;  /* 0x0000000e08007986 */ /* 0x000be2000c10150c */
[----:B------:R-:W-:Y:S02]  /*29330*/  PRMT R17, R14, 0x7632, R17 ;  /* 0x000076320e117816 */ /* 0x000fe40000000011 */
[----:B------:R-:W-:Y:S01]  /*29340*/  LEA.HI.X.SX32 R23, R19, R0, 0x1, P5 ;  /* 0x0000000013177211 */ /* 0x000fe200028f0eff */
[----:B------:R-:W3:Y:S01]  /*29350*/  LDS.128 R8, [R91+0x4000] ;  /* 0x004000005b087984 */ /* 0x000ee20000000c00 */
[----:B------:R-:W-:-:S03]  /*29360*/  PRMT R16, R15, 0x7632, R16 ;  /* 0x000076320f107816 */ /* 0x000fc60000000010 */
[----:B------:R0:W-:Y:S01]  /*29370*/  STG.E.U16 desc[UR12][R12.64], R15 ;  /* 0x0000000f0c007986 */ /* 0x0001e2000c10150c */
[----:B-----5:R-:W-:-:S04]  /*29380*/  LEA R14, P5, R25, R2, 0x1 ;  /* 0x00000002190e7211 */ /* 0x020fc800078a08ff */
[----:B0-----:R-:W-:Y:S01]  /*29390*/  LEA.HI.X.SX32 R15, R25, R0, 0x1, P5 ;  /* 0x00000000190f7211 */ /* 0x001fe200028f0eff */
[----:B----4-:R-:W-:Y:S01]  /*293a0*/  IMAD R25, R24, 0x2, R25 ;  /* 0x0000000218197824 */ /* 0x010fe200078e0219 */
[----:B------:R0:W-:Y:S04]  /*293b0*/  STG.E.U16 desc[UR12][R20.64], R4 ;  /* 0x0000000414007986 */ /* 0x0001e8000c10150c */
[----:B-1----:R-:W-:Y:S01]  /*293c0*/  LEA R27, R26, R25, 0x1 ;  /* 0x000000191a1b7211 */ /* 0x002fe200078e08ff */
[----:B------:R2:W-:Y:S01]  /*293d0*/  STG.E.U16 desc[UR12][R22.64], R5 ;  /* 0x0000000516007986 */ /* 0x0005e2000c10150c */
[----:B------:R-:W-:Y:S02]  /*293e0*/  PRMT R19, R4, 0x7632, R19 ;  /* 0x0000763204137816 */ /* 0x000fe40000000013 */
[----:B0-----:R-:W-:-:S02]  /*293f0*/  LEA R4, P5, R25, R2, 0x1 ;  /* 0x0000000219047211 */ /* 0x001fc400078a08ff */
[----:B------:R-:W-:Y:S01]  /*29400*/  PRMT R20, R5, 0x7632, R20 ;  /* 0x0000763205147816 */ /* 0x000fe20000000014 */
[----:B--2---:R-:W-:Y:S02]  /*29410*/  IMAD R23, R28, 0x2, R27 ;  /* 0x000000021c177824 */ /* 0x004fe400078e021b */
[----:B------:R-:W0:Y:S01]  /*29420*/  LDC R28, c[0x0][0x3e8] ;  /* 0x0000fa00ff1c7b82 */ /* 0x000e220000000800 */
[----:B------:R-:W-:Y:S02]  /*29430*/  LEA.HI.X.SX32 R5, R25, R0, 0x1, P5 ;  /* 0x0000000019057211 */ /* 0x000fe400028f0eff */
[----:B------:R-:W-:Y:S02]  /*29440*/  LEA R24, P5, R27, R2, 0x1 ;  /* 0x000000021b187211 */ /* 0x000fe400078a08ff */
[----:B---3--:R-:W-:-:S03]  /*29450*/  LEA R29, R30, R23, 0x1 ;  /* 0x000000171e1d7211 */ /* 0x008fc600078e08ff */
[----:B------:R-:W1:Y:S01]  /*29460*/  LDC R30, c[0x0][0x3e8] ;  /* 0x0000fa00ff1e7b82 */ /* 0x000e620000000800 */
[----:B------:R-:W-:Y:S01]  /*29470*/  LEA.HI.X.SX32 R25, R27, R0, 0x1, P5 ;  /* 0x000000001b197211 */ /* 0x000fe200028f0eff */
[----:B------:R2:W-:Y:S01]  /*29480*/  STG.E.U16 desc[UR12][R14.64], R6 ;  /* 0x000000060e007986 */ /* 0x0005e2000c10150c */
[----:B------:R-:W-:-:S03]  /*29490*/  LEA R26, P5, R23, R2, 0x1 ;  /* 0x00000002171a7211 */ /* 0x000fc600078a08ff */
[----:B------:R-:W3:Y:S01]  /*294a0*/  LDS.128 R12, [R91+0x6000] ;  /* 0x006000005b0c7984 */ /* 0x000ee20000000c00 */
[----:B------:R-:W-:Y:S02]  /*294b0*/  PRMT R21, R6, 0x7632, R21 ;  /* 0x0000763206157816 */ /* 0x000fe40000000015 */
[----:B------:R-:W-:Y:S01]  /*294c0*/  LEA.HI.X.SX32 R27, R23, R0, 0x1, P5 ;  /* 0x00000000171b7211 */ /* 0x000fe200028f0eff */
[----:B------:R4:W-:Y:S01]  /*294d0*/  STG.E.U16 desc[UR12][R4.64], R7 ;  /* 0x0000000704007986 */ /* 0x0009e2000c10150c */
[----:B------:R-:W-:Y:S02]  /*294e0*/  PRMT R22, R7, 0x7632, R22 ;  /* 0x0000763207167816 */ /* 0x000fe40000000016 */
[C---:B--2---:R-:W-:Y:S01]  /*294f0*/  LEA R6, P5, R29.reuse, R2, 0x1 ;  /* 0x000000021d067211 */ /* 0x044fe200078a08ff */
[----:B------:R2:W-:Y:S01]  /*29500*/  STG.E.U16 desc[UR12][R24.64], R8 ;  /* 0x0000000818007986 */ /* 0x0005e2000c10150c */
[----:B------:R-:W-:Y:S02]  /*29510*/  PRMT R23, R8, 0x7632, R23 ;  /* 0x0000763208177816 */ /* 0x000fe40000000017 */
[----:B----4-:R-:W-:Y:S01]  /*29520*/  LEA.HI.X.SX32 R7, R29, R0, 0x1, P5 ;  /* 0x000000001d077211 */ /* 0x010fe200028f0eff */
[----:B------:R-:W-:-:S02]  /*29530*/  IMAD R29, R32, 0x2, R29 ;  /* 0x00000002201d7824 */ /* 0x000fc400078e021d */
[----:B------:R-:W4:Y:S03]  /*29540*/  LDC R32, c[0x0][0x3e8] ;  /* 0x0000fa00ff207b82 */ /* 0x000f260000000800 */
[----:B--2---:R-:W-:Y:S02]  /*29550*/  LEA R8, P5, R29, R2, 0x1 ;  /* 0x000000021d087211 */ /* 0x004fe400078a08ff */
[----:B0-----:R-:W-:Y:S01]  /*29560*/  LEA R31, R28, R29, 0x1 ;  /* 0x0000001d1c1f7211 */ /* 0x001fe200078e08ff */
[----:B------:R0:W-:Y:S01]  /*29570*/  STG.E.U16 desc[UR12][R26.64], R9 ;  /* 0x000000091a007986 */ /* 0x0001e2000c10150c */
[----:B------:R-:W-:Y:S02]  /*29580*/  PRMT R24, R9, 0x7632, R24 ;  /* 0x0000763209187816 */ /* 0x000fe40000000018 */
[----:B0-----:R-:W-:Y:S01]  /*29590*/  LEA.HI.X.SX32 R9, R29, R0, 0x1, P5 ;  /* 0x000000001d097211 */ /* 0x001fe200028f0eff */
[----:B-1----:R-:W-:Y:S01]  /*295a0*/  IMAD R27, R30, 0x2, R31 ;  /* 0x000000021e1b7824 */ /* 0x002fe200078e021f */
[----:B------:R-:W-:-:S04]  /*295b0*/  LEA R28, P5, R31, R2, 0x1 ;  /* 0x000000021f1c7211 */ /* 0x000fc800078a08ff */
[----:B------:R-:W-:Y:S02]  /*295c0*/  LEA.HI.X.SX32 R29, R31, R0, 0x1, P5 ;  /* 0x000000001f1d7211 */ /* 0x000fe400028f0eff */
[C---:B------:R-:W-:Y:S02]  /*295d0*/  LEA R30, P5, R27.reuse, R2, 0x1 ;  /* 0x000000021b1e7211 */ /* 0x040fe400078a08ff */
[----:B------:R-:W-:Y:S01]  /*295e0*/  LEA R33, R34, R27, 0x1 ;  /* 0x0000001b22217211 */ /* 0x000fe200078e08ff */
[----:B------:R0:W-:Y:S01]  /*295f0*/  STG.E.U16 desc[UR12][R6.64], R10 ;  /* 0x0000000a06007986 */ /* 0x0001e2000c10150c */
[----:B------:R-:W-:Y:S02]  /*29600*/  PRMT R26, R10, 0x7632, R26 ;  /* 0x000076320a1a7816 */ /* 0x000fe4000000001a */
[----:B------:R-:W-:Y:S01]  /*29610*/  LEA.HI.X.SX32 R31, R27, R0, 0x1, P5 ;  /* 0x000000001b1f7211 */ /* 0x000fe200028f0eff */
[----:B------:R-:W1:Y:S01]  /*29620*/  LDS.128 R4, [R91+0x8000] ;  /* 0x008000005b047984 */ /* 0x000e620000000c00 */
[----:B------:R-:W-:-:S03]  /*29630*/  PRMT R25, R11, 0x7632, R25 ;  /* 0x000076320b197816 */ /* 0x000fc60000000019 */
[----:B------:R2:W-:Y:S01]  /*29640*/  STG.E.U16 desc[UR12][R8.64], R11 ;  /* 0x0000000b08007986 */ /* 0x0005e2000c10150c */
[----:B0-----:R-:W-:-:S04]  /*29650*/  LEA R10, P5, R33, R2, 0x1 ;  /* 0x00000002210a7211 */ /* 0x001fc800078a08ff */
[----:B--2---:R-:W-:Y:S01]  /*29660*/  LEA.HI.X.SX32 R11, R33, R0, 0x1, P5 ;  /* 0x00000000210b7211 */ /* 0x004fe200028f0eff */
[----:B----4-:R-:W-:Y:S01]  /*29670*/  IMAD R33, R32, 0x2, R33 ;  /* 0x0000000220217824 */ /* 0x010fe200078e0221 */
[----:B---3--:R0:W-:Y:S04]  /*29680*/  STG.E.U16 desc[UR12][R28.64], R12 ;  /* 0x0000000c1c007986 */ /* 0x0081e8000c10150c */
[----:B------:R-:W-:Y:S02]  /*29690*/  LEA R27, R36, R33, 0x1 ;  /* 0x00000021241b7211 */ /* 0x000fe400078e08ff */
[----:B------:R-:W2:Y:S01]  /*296a0*/  LDC R36, c[0x0][0x3e8] ;  /* 0x0000fa00ff247b82 */ /* 0x000ea20000000800 */
[----:B------:R3:W-:Y:S01]  /*296b0*/  STG.E.U16 desc[UR12][R30.64], R13 ;  /* 0x0000000d1e007986 */ /* 0x0007e2000c10150c */
[----:B0-----:R-:W-:-:S02]  /*296c0*/  PRMT R29, R13, 0x7632, R29 ;  /* 0x000076320d1d7816 */ /* 0x001fc4000000001d */
[----:B---3--:R-:W-:Y:S01]  /*296d0*/  PRMT R30, R12, 0x7632, R30 ;  /* 0x000076320c1e7816 */ /* 0x008fe2000000001e */
[----:B------:R-:W-:Y:S01]  /*296e0*/  IMAD R31, R38, 0x2, R27 ;  /* 0x00000002261f7824 */ /* 0x000fe200078e021b */
[C---:B------:R-:W-:Y:S02]  /*296f0*/  LEA R12, P5, R33.reuse, R2, 0x1 ;  /* 0x00000002210c7211 */ /* 0x040fe400078a08ff */
[----:B------:R-:W0:Y:S02]  /*29700*/  LDC R38, c[0x0][0x3e8] ;  /* 0x0000fa00ff267b82 */ /* 0x000e240000000800 */
[----:B------:R-:W-:Y:S02]  /*29710*/  LEA.HI.X.SX32 R13, R33, R0, 0x1, P5 ;  /* 0x00000000210d7211 */ /* 0x000fe400028f0eff */
[----:B------:R-:W-:Y:S02]  /*29720*/  LEA R32, P5, R27, R2, 0x1 ;  /* 0x000000021b207211 */ /* 0x000fe400078a08ff */
[----:B------:R-:W-:-:S02]  /*29730*/  LEA R37, R40, R31, 0x1 ;  /* 0x0000001f28257211 */ /* 0x000fc400078e08ff */
[----:B------:R-:W3:Y:S01]  /*29740*/  LDC R40, c[0x0][0x3e8] ;  /* 0x0000fa00ff287b82 */ /* 0x000ee20000000800 */
[----:B------:R-:W-:Y:S02]  /*29750*/  LEA.HI.X.SX32 R33, R27, R0, 0x1, P5 ;  /* 0x000000001b217211 */ /* 0x000fe400028f0eff */
[C---:B------:R-:W-:Y:S01]  /*29760*/  LEA R34, P5, R31.reuse, R2, 0x1 ;  /* 0x000000021f227211 */ /* 0x040fe200078a08ff */
[----:B------:R4:W-:Y:S01]  /*29770*/  STG.E.U16 desc[UR12][R10.64], R14 ;  /* 0x0000000e0a007986 */ /* 0x0009e2000c10150c */
[----:B------:R-:W-:Y:S02]  /*29780*/  PRMT R28, R14, 0x7632, R28 ;  /* 0x000076320e1c7816 */ /* 0x000fe4000000001c */
[----:B------:R-:W-:Y:S01]  /*29790*/  LEA.HI.X.SX32 R35, R31, R0, 0x1, P5 ;  /* 0x000000001f237211 */ /* 0x000fe200028f0eff */
[----:B------:R5:W-:Y:S01]  /*297a0*/  STG.E.U16 desc[UR12][R12.64], R15 ;  /* 0x0000000f0c007986 */ /* 0x000be2000c10150c */
[----:B------:R-:W-:-:S03]  /*297b0*/  PRMT R27, R15, 0x7632, R27 ;  /* 0x000076320f1b7816 */ /* 0x000fc6000000001b */
[----:B------:R-:W0:Y:S01]  /*297c0*/  LDS.128 R8, [R91+0xa000] ;  /* 0x00a000005b087984 */ /* 0x000e220000000c00 */
[----:B----4-:R-:W-:-:S04]  /*297d0*/  LEA R14, P5, R37, R2, 0x1 ;  /* 0x00000002250e7211 */ /* 0x010fc800078a08ff */
[----:B-----5:R-:W-:Y:S01]  /*297e0*/  LEA.HI.X.SX32 R15, R37, R0, 0x1, P5 ;  /* 0x00000000250f7211 */ /* 0x020fe200028f0eff */
[----:B--2---:R-:W-:Y:S01]  /*297f0*/  IMAD R37, R36, 0x2, R37 ;  /* 0x0000000224257824 */ /* 0x004fe200078e0225 */
[----:B-1----:R1:W-:Y:S04]  /*29800*/  STG.E.U16 desc[UR12][R32.64], R4 ;  /* 0x0000000420007986 */ /* 0x0023e8000c10150c */
[----:B------:R2:W-:Y:S01]  /*29810*/  STG.E.U16 desc[UR12][R34.64], R5 ;  /* 0x0000000522007986 */ /* 0x0005e2000c10150c */
[----:B------:R-:W-:Y:S02]  /*29820*/  LEA R39, R42, R37, 0x1 ;  /* 0x000000252a277211 */ /* 0x000fe400078e08ff */
[----:B------:R-:W4:Y:S01]  /*29830*/  LDC R42, c[0x0][0x3e8] ;  /* 0x0000fa00ff2a7b82 */ /* 0x000f220000000800 */
[----:B------:R-:W-:-:S02]  /*29840*/  PRMT R31, R5, 0x7632, R31 ;  /* 0x00007632051f7816 */ /* 0x000fc4000000001f */
[----:B------:R-:W-:Y:S02]  /*29850*/  PRMT R69, R6, 0x7632, R69 ;  /* 0x0000763206457816 */ /* 0x000fe40000000045 */
[----:B------:R-:W-:-:S03]  /*29860*/  PRMT R74, R7, 0x7632, R74 ;  /* 0x00007632074a7816 */ /* 0x000fc6000000004a */
[----:B-1----:R-:W1:Y:S01]  /*29870*/  LDC R33, c[0x0][0x3e8] ;  /* 0x0000fa00ff217b82 */ /* 0x002e620000000800 */
[C---:B--2---:R-:W-:Y:S02]  /*29880*/  LEA R34, P5, R37.reuse, R2, 0x1 ;  /* 0x0000000225227211 */ /* 0x044fe400078a08ff */
[----:B---3--:R-:W-:Y:S02]  /*29890*/  LEA R5, R40, R39, 0x1 ;  /* 0x0000002728057211 */ /* 0x008fe400078e08ff */
[----:B------:R-:W-:Y:S02]  /*298a0*/  LEA.HI.X.SX32 R35, R37, R0, 0x1, P5 ;  /* 0x0000000025237211 */ /* 0x000fe400028f0eff */
[C---:B------:R-:W-:Y:S01]  /*298b0*/  LEA R36, P5, R39.reuse, R2, 0x1 ;  /* 0x0000000227247211 */ /* 0x040fe200078a08ff */
[----:B------:R-:W2:Y:S01]  /*298c0*/  LDC R40, c[0x0][0x3e8] ;  /* 0x0000fa00ff287b82 */ /* 0x000ea20000000800 */
[----:B------:R-:W-:Y:S02]  /*298d0*/  PRMT R32, R4, 0x7632, R32 ;  /* 0x0000763204207816 */ /* 0x000fe40000000020 */
[----:B------:R-:W-:Y:S01]  /*298e0*/  LEA.HI.X.SX32 R37, R39, R0, 0x1, P5 ;  /* 0x0000000027257211 */ /* 0x000fe200028f0eff */
[----:B0-----:R-:W-:Y:S01]  /*298f0*/  IMAD R39, R38, 0x2, R5 ;  /* 0x0000000226277824 */ /* 0x001fe200078e0205 */
[C---:B------:R-:W-:Y:S01]  /*29900*/  LEA R4, P5, R5.reuse, R2, 0x1 ;  /* 0x0000000205047211 */ /* 0x040fe200078a08ff */
[----:B------:R0:W-:Y:S01]  /*29910*/  STG.E.U16 desc[UR12][R14.64], R6 ;  /* 0x000000060e007986 */ /* 0x0001e2000c10150c */
[----:B------:R-:W-:Y:S01]  /*29920*/  PRMT R55, R8, 0x7632, R55 ;  /* 0x0000763208377816 */ /* 0x000fe20000000037 */
[----:B------:R-:W3:Y:S01]  /*29930*/  LDC R38, c[0x0][0x3e8] ;  /* 0x0000fa00ff267b82 */ /* 0x000ee20000000800 */
[----:B------:R-:W-:Y:S01]  /*29940*/  LEA.HI.X.SX32 R5, R5, R0, 0x1, P5 ;  /* 0x0000000005057211 */ /* 0x000fe200028f0eff */
[----:B------:R-:W5:Y:S04]  /*29950*/  LDS.128 R12, [R91+0xc000] ;  /* 0x00c000005b0c7984 */ /* 0x000f680000000c00 */
[----:B------:R4:W-:Y:S01]  /*29960*/  STG.E.U16 desc[UR12][R34.64], R7 ;  /* 0x0000000722007986 */ /* 0x0009e2000c10150c */
[----:B0-----:R-:W-:-:S04]  /*29970*/  LEA R6, P5, R39, R2, 0x1 ;  /* 0x0000000227067211 */ /* 0x001fc800078a08ff */
[----:B----4-:R-:W-:Y:S02]  /*29980*/  LEA.HI.X.SX32 R7, R39, R0, 0x1, P5 ;  /* 0x0000000027077211 */ /* 0x010fe400028f0eff */
[----:B------:R-:W-:Y:S02]  /*29990*/  LEA R39, R44, R39, 0x1 ;  /* 0x000000272c277211 */ /* 0x000fe400078e08ff */
[----:B------:R-:W0:Y:S02]  /*299a0*/  LDC R44, c[0x0][0x3e8] ;  /* 0x0000fa00ff2c7b82 */ /* 0x000e240000000800 */
[----:B------:R-:W-:-:S06]  /*299b0*/  LEA R41, R42, R39, 0x1 ;  /* 0x000000272a297211 */ /* 0x000fcc00078e08ff */
[----:B------:R-:W4:Y:S01]  /*299c0*/  LDC R42, c[0x0][0x3e8] ;  /* 0x0000fa00ff2a7b82 */ /* 0x000f220000000800 */
[----:B------:R1:W-:Y:S01]  /*299d0*/  STG.E.U16 desc[UR12][R36.64], R8 ;  /* 0x0000000824007986 */ /* 0x0003e2000c10150c */
[----:B------:R-:W-:-:S03]  /*299e0*/  PRMT R71, R9, 0x7632, R71 ;  /* 0x0000763209477816 */ /* 0x000fc60000000047 */
[----:B------:R3:W-:Y:S01]  /*299f0*/  STG.E.U16 desc[UR12][R4.64], R9 ;  /* 0x0000000904007986 */ /* 0x0007e2000c10150c */
[C---:B-1----:R-:W-:Y:S01]  /*29a00*/  LEA R8, P5, R39.reuse, R2, 0x1 ;  /* 0x0000000227087211 */ /* 0x042fe200078a08ff */
[----:B--2---:R-:W-:Y:S02]  /*29a10*/  IMAD R37, R40, 0x2, R41 ;  /* 0x0000000228257824 */ /* 0x004fe400078e0229 */
[----:B------:R1:W-:Y:S01]  /*29a20*/  STG.E.U16 desc[UR12][R6.64], R10 ;  /* 0x0000000a06007986 */ /* 0x0003e2000c10150c */
[----:B------:R-:W-:Y:S01]  /*29a30*/  PRMT R72, R10, 0x7632, R72 ;  /* 0x000076320a487816 */ /* 0x000fe20000000048 */
[----:B------:R-:W2:Y:S01]  /*29a40*/  LDC R40, c[0x0][0x3e8] ;  /* 0x0000fa00ff287b82 */ /* 0x000ea20000000800 */
[----:B---3--:R-:W-:Y:S01]  /*29a50*/  LEA.HI.X.SX32 R9, R39, R0, 0x1, P5 ;  /* 0x0000000027097211 */ /* 0x008fe200028f0eff */
[----:B------:R-:W3:Y:S01]  /*29a60*/  LDS.128 R4, [R91+0xe000] ;  /* 0x00e000005b047984 */ /* 0x000ee20000000c00 */
[----:B------:R-:W-:Y:S02]  /*29a70*/  LEA R39, R33, R37, 0x1 ;  /* 0x0000002521277211 */ /* 0x000fe400078e08ff */
[----:B------:R-:W-:-:S03]  /*29a80*/  LEA R34, P5, R41, R2, 0x1 ;  /* 0x0000000229227211 */ /* 0x000fc600078a08ff */
[----:B------:R-:W2:Y:S01]  /*29a90*/  LDC R33, c[0x0][0x3e8] ;  /* 0x0000fa00ff217b82 */ /* 0x000ea20000000800 */
[----:B------:R-:W-:Y:S02]  /*29aa0*/  LEA.HI.X.SX32 R35, R41, R0, 0x1, P5 ;  /* 0x0000000029237211 */ /* 0x000fe400028f0eff */
[C---:B------:R-:W-:Y:S02]  /*29ab0*/  LEA R36, P5, R37.reuse, R2, 0x1 ;  /* 0x0000000225247211 */ /* 0x040fe400078a08ff */
[----:B----4-:R-:W-:Y:S02]  /*29ac0*/  LEA R41, R42, R39, 0x1 ;  /* 0x000000272a297211 */ /* 0x010fe400078e08ff */
[----:B------:R-:W-:Y:S01]  /*29ad0*/  LEA.HI.X.SX32 R37, R37, R0, 0x1, P5 ;  /* 0x0000000025257211 */ /* 0x000fe200028f0eff */
[----:B------:R4:W-:Y:S01]  /*29ae0*/  STG.E.U16 desc[UR12][R8.64], R11 ;  /* 0x0000000b08007986 */ /* 0x0009e2000c10150c */
[----:B-1----:R-:W-:Y:S01]  /*29af0*/  LEA R10, P5, R39, R2, 0x1 ;  /* 0x00000002270a7211 */ /* 0x002fe200078a08ff */
[----:B0-----:R-:W-:Y:S01]  /*29b00*/  IMAD R43, R44, 0x2, R41 ;  /* 0x000000022c2b7824 */ /* 0x001fe200078e0229 */
[----:B------:R-:W-:Y:S01]  /*29b10*/  PRMT R73, R11, 0x7632, R73 ;  /* 0x000076320b497816 */ /* 0x000fe20000000049 */
[----:B-----5:R0:W-:Y:S01]  /*29b20*/  STG.E.U16 desc[UR12][R34.64], R12 ;  /* 0x0000000c22007986 */ /* 0x0201e2000c10150c */
[----:B------:R-:W-:Y:S01]  /*29b30*/  PRMT R65, R12, 0x7632, R65 ;  /* 0x000076320c417816 */ /* 0x000fe20000000041 */
[----:B------:R-:W1:Y:S02]  /*29b40*/  LDC R42, c[0x0][0x3e8] ;  /* 0x0000fa00ff2a7b82 */ /* 0x000e640000000800 */
[----:B------:R5:W-:Y:S01]  /*29b50*/  STG.E.U16 desc[UR12][R36.64], R13 ;  /* 0x0000000d24007986 */ /* 0x000be2000c10150c */
[----:B----4-:R-:W-:-:S05]  /*29b60*/  LEA.HI.X.SX32 R11, R39, R0, 0x1, P5 ;  /* 0x00000000270b7211 */ /* 0x010fca00028f0eff */
[----:B------:R-:W4:Y:S01]  /*29b70*/  LDC R39, c[0x0][0x3e8] ;  /* 0x0000fa00ff277b82 */ /* 0x000f220000000800 */
[----:B0-----:R-:W-:Y:S02]  /*29b80*/  LEA R12, P5, R41, R2, 0x1 ;  /* 0x00000002290c7211 */ /* 0x001fe400078a08ff */
[----:B-----5:R-:W-:-:S05]  /*29b90*/  LEA R37, R38, R43, 0x1 ;  /* 0x0000002b26257211 */ /* 0x020fca00078e08ff */
[----:B------:R-:W0:Y:S01]  /*29ba0*/  LDC R38, c[0x0][0x3e8] ;  /* 0x0000fa00ff267b82 */ /* 0x000e220000000800 */
[----:B------:R-:W-:Y:S02]  /*29bb0*/  PRMT R67, R13, 0x7632, R67 ;  /* 0x000076320d437816 */ /* 0x000fe40000000043 */
[----:B------:R-:W-:Y:S02]  /*29bc0*/  LEA.HI.X.SX32 R13, R41, R0, 0x1, P5 ;  /* 0x00000000290d7211 */ /* 0x000fe400028f0eff */
[----:B--2---:R-:W-:Y:S01]  /*29bd0*/  LEA R41, R33, R37, 0x1 ;  /* 0x0000002521297211 */ /* 0x004fe200078e08ff */
[----:B------:R2:W-:Y:S01]  /*29be0*/  STG.E.U16 desc[UR12][R10.64], R14 ;  /* 0x0000000e0a007986 */ /* 0x0005e2000c10150c */
[C---:B------:R-:W-:Y:S01]  /*29bf0*/  LEA R34, P5, R43.reuse, R2, 0x1 ;  /* 0x000000022b227211 */ /* 0x040fe200078a08ff */
[----:B------:R-:W5:Y:S02]  /*29c00*/  LDC R33, c[0x0][0x3e8] ;  /* 0x0000fa00ff217b82 */ /* 0x000f640000000800 */
[----:B------:R-:W0:Y:S01]  /*29c10*/  LDS.128 R8, [R91+0x10000] ;  /* 0x010000005b087984 */ /* 0x000e220000000c00 */
[----:B------:R-:W-:-:S02]  /*29c20*/  LEA.HI.X.SX32 R35, R43, R0, 0x1, P5 ;  /* 0x000000002b237211 */ /* 0x000fc400028f0eff */
[C---:B------:R-:W-:Y:S01]  /*29c30*/  LEA R36, P5, R37.reuse, R2, 0x1 ;  /* 0x0000000225247211 */ /* 0x040fe200078a08ff */
[----:B------:R-:W-:Y:S01]  /*29c40*/  IMAD R43, R40, 0x2, R41 ;  /* 0x00000002282b7824 */ /* 0x000fe200078e0229 */
[----:B------:R-:W-:Y:S01]  /*29c50*/  PRMT R68, R14, 0x7632, R68 ;  /* 0x000076320e447816 */ /* 0x000fe20000000044 */
[----:B------:R1:W-:Y:S01]  /*29c60*/  STG.E.U16 desc[UR12][R12.64], R15 ;  /* 0x0000000f0c007986 */ /* 0x0003e2000c10150c */
[----:B------:R-:W-:Y:S01]  /*29c70*/  LEA.HI.X.SX32 R37, R37, R0, 0x1, P5 ;  /* 0x0000000025257211 */ /* 0x000fe200028f0eff */
[----:B------:R-:W5:Y:S01]  /*29c80*/  LDC R40, c[0x0][0x3e8] ;  /* 0x0000fa00ff287b82 */ /* 0x000f620000000800 */
[----:B--2---:R-:W-:Y:S02]  /*29c90*/  LEA R14, P5, R41, R2, 0x1 ;  /* 0x00000002290e7211 */ /* 0x004fe400078a08ff */
[----:B------:R-:W-:Y:S02]  /*29ca0*/  PRMT R70, R15, 0x7632, R70 ;  /* 0x000076320f467816 */ /* 0x000fe40000000046 */
[----:B----4-:R-:W-:Y:S01]  /*29cb0*/  LEA R45, R39, R43, 0x1 ;  /* 0x0000002b272d7211 */ /* 0x010fe200078e08ff */
[----:B---3--:R2:W-:Y:S01]  /*29cc0*/  STG.E.U16 desc[UR12][R34.64], R4 ;  /* 0x0000000422007986 */ /* 0x0085e2000c10150c */
[----:B------:R-:W-:Y:S01]  /*29cd0*/  PRMT R61, R4, 0x7632, R61 ;  /* 0x00007632043d7816 */ /* 0x000fe2000000003d */
[----:B------:R-:W3:Y:S01]  /*29ce0*/  LDC R39, c[0x0][0x3e8] ;  /* 0x0000fa00ff277b82 */ /* 0x000ee20000000800 */
[----:B-1----:R-:W-:Y:S01]  /*29cf0*/  LEA.HI.X.SX32 R15, R41, R0, 0x1, P5 ;  /* 0x00000000290f7211 */ /* 0x002fe200028f0eff */
[----:B------:R0:W-:Y:S06]  /*29d00*/  STG.E.U16 desc[UR12][R36.64], R5 ;  /* 0x0000000524007986 */ /* 0x0001ec000c10150c */
[----:B------:R-:W1:Y:S01]  /*29d10*/  LDC R41, c[0x0][0x3e8] ;  /* 0x0000fa00ff297b82 */ /* 0x000e620000000800 */
[----:B--2---:R-:W-:-:S02]  /*29d20*/  LEA R4, P5, R43, R2, 0x1 ;  /* 0x000000022b047211 */ /* 0x004fc400078a08ff */
[----:B------:R-:W-:Y:S02]  /*29d30*/  PRMT R63, R5, 0x7632, R63 ;  /* 0x00007632053f7816 */ /* 0x000fe4000000003f */
[----:B0-----:R-:W-:-:S03]  /*29d40*/  LEA R37, R38, R45, 0x1 ;  /* 0x0000002d26257211 */ /* 0x001fc600078e08ff */
[----:B------:R-:W0:Y:S01]  /*29d50*/  LDC R44, c[0x0][0x3e8] ;  /* 0x0000fa00ff2c7b82 */ /* 0x000e220000000800 */
[----:B------:R-:W-:Y:S01]  /*29d60*/  LEA.HI.X.SX32 R5, R43, R0, 0x1, P5 ;  /* 0x000000002b057211 */ /* 0x000fe200028f0eff */
[----:B-----5:R-:W-:Y:S01]  /*29d70*/  IMAD R43, R33, 0x2, R37 ;  /* 0x00000002212b7824 */ /* 0x020fe200078e0225 */
[----:B------:R2:W-:Y:S05]  /*29d80*/  STG.E.U16 desc[UR12][R14.64], R6 ;  /* 0x000000060e007986 */ /* 0x0005ea000c10150c */
[----:B------:R-:W4:Y:S01]  /*29d90*/  LDC R33, c[0x0][0x3e8] ;  /* 0x0000fa00ff217b82 */ /* 0x000f220000000800 */
[----:B------:R-:W5:Y:S01]  /*29da0*/  LDS.128 R12, [R91+0x12000] ;  /* 0x012000005b0c7984 */ /* 0x000f620000000c00 */
[----:B------:R-:W-:-:S04]  /*29db0*/  LEA R34, P5, R45, R2, 0x1 ;  /* 0x000000022d227211 */ /* 0x000fc800078a08ff */
[----:B------:R-:W-:Y:S02]  /*29dc0*/  LEA.HI.X.SX32 R35, R45, R0, 0x1, P5 ;  /* 0x000000002d237211 */ /* 0x000fe400028f0eff */
[C---:B------:R-:W-:Y:S01]  /*29dd0*/  LEA R36, P5, R37.reuse, R2, 0x1 ;  /* 0x0000000225247211 */ /* 0x040fe200078a08ff */
[----:B------:R-:W0:Y:S01]  /*29de0*/  LDC R38, c[0x0][0x3e8] ;  /* 0x0000fa00ff267b82 */ /* 0x000e220000000800 */
[----:B------:R-:W-:Y:S02]  /*29df0*/  PRMT R64, R6, 0x7632, R64 ;  /* 0x0000763206407816 */ /* 0x000fe40000000040 */
[----:B------:R-:W-:Y:S02]  /*29e00*/  LEA.HI.X.SX32 R37, R37, R0, 0x1, P5 ;  /* 0x0000000025257211 */ /* 0x000fe400028f0eff */
[----:B--2---:R-:W-:Y:S02]  /*29e10*/  LEA R6, P5, R43, R2, 0x1 ;  /* 0x000000022b067211 */ /* 0x004fe400078a08ff */
[----:B-1----:R-:W-:Y:S01]  /*29e20*/  LEA R41, R41, R43, 0x1 ;  /* 0x0000002b29297211 */ /* 0x002fe200078e08ff */
[----:B------:R1:W-:Y:S01]  /*29e30*/  STG.E.U16 desc[UR12][R4.64], R7 ;  /* 0x0000000704007986 */ /* 0x0003e2000c10150c */
[----:B------:R-:W-:Y:S01]  /*29e40*/  PRMT R66, R7, 0x7632, R66 ;  /* 0x0000763207427816 */ /* 0x000fe20000000042 */
[----:B------:R-:W2:Y:S01]  /*29e50*/  LDC R45, c[0x0][0x3e8] ;  /* 0x0000fa00ff2d7b82 */ /* 0x000ea20000000800 */
[----:B------:R-:W-:Y:S01]  /*29e60*/  PRMT R58, R8, 0x7632, R58 ;  /* 0x00007632083a7816 */ /* 0x000fe2000000003a */
[----:B------:R3:W-:Y:S01]  /*29e70*/  STG.E.U16 desc[UR12][R34.64], R8 ;  /* 0x0000000822007986 */ /* 0x0007e2000c10150c */
[----:B------:R-:W-:-:S02]  /*29e80*/  PRMT R59, R9, 0x7632, R59 ;  /* 0x00007632093b7816 */ /* 0x000fc4000000003b */
[----:B------:R-:W-:Y:S01]  /*29e90*/  PRMT R60, R10, 0x7632, R60 ;  /* 0x000076320a3c7816 */ /* 0x000fe2000000003c */
[----:B------:R4:W-:Y:S01]  /*29ea0*/  STG.E.U16 desc[UR12][R36.64], R9 ;  /* 0x0000000924007986 */ /* 0x0009e2000c10150c */
[----:B-1----:R-:W-:Y:S02]  /*29eb0*/  LEA.HI.X.SX32 R7, R43, R0, 0x1, P5 ;  /* 0x000000002b077211 */ /* 0x002fe400028f0eff */
[----:B------:R-:W-:Y:S01]  /*29ec0*/  PRMT R62, R11, 0x7632, R62 ;  /* 0x000076320b3e7816 */ /* 0x000fe2000000003e */
[----:B------:R-:W1:Y:S01]  /*29ed0*/  LDC R43, c[0x0][0x3e8] ;  /* 0x0000fa00ff2b7b82 */ /* 0x000e620000000800 */
[----:B---3--:R-:W-:Y:S02]  /*29ee0*/  LEA R8, P5, R41, R2, 0x1 ;  /* 0x0000000229087211 */ /* 0x008fe400078a08ff */
[----:B------:R-:W-:Y:S01]  /*29ef0*/  LEA R35, R39, R41, 0x1 ;  /* 0x0000002927237211 */ /* 0x000fe200078e08ff */
[----:B------:R3:W-:Y:S01]  /*29f00*/  STG.E.U16 desc[UR12][R6.64], R10 ;  /* 0x0000000a06007986 */ /* 0x0007e2000c10150c */
[----:B----4-:R-:W-:-:S03]  /*29f10*/  LEA.HI.X.SX32 R9, R41, R0, 0x1, P5 ;  /* 0x0000000029097211 */ /* 0x010fc600028f0eff */
[----:B------:R-:W4:Y:S01]  /*29f20*/  LDC R39, c[0x0][0x3e8] ;  /* 0x0000fa00ff277b82 */ /* 0x000f220000000800 */
[----:B------:R-:W-:Y:S01]  /*29f30*/  LEA R34, P5, R35, R2, 0x1 ;  /* 0x0000000223227211 */ /* 0x000fe200078a08ff */
[----:B------:R-:W1:Y:S01]  /*29f40*/  LDS.128 R4, [R91+0x14000] ;  /* 0x014000005b047984 */ /* 0x000e620000000c00 */
[----:B---3--:R-:W-:-:S05]  /*29f50*/  IMAD R10, R33, 0x2, R35 ;  /* 0x00000002210a7824 */ /* 0x008fca00078e0223 */
[----:B------:R-:W3:Y:S01]  /*29f60*/  LDC R41, c[0x0][0x3e8] ;  /* 0x0000fa00ff297b82 */ /* 0x000ee20000000800 */
[----:B------:R-:W-:Y:S02]  /*29f70*/  LEA.HI.X.SX32 R35, R35, R0, 0x1, P5 ;  /* 0x0000000023237211 */ /* 0x000fe400028f0eff */
[----:B------:R-:W-:Y:S02]  /*29f80*/  LEA R36, P5, R10, R2, 0x1 ;  /* 0x000000020a247211 */ /* 0x000fe400078a08ff */
[----:B------:R-:W-:Y:S02]  /*29f90*/  LEA R33, R40, R10, 0x1 ;  /* 0x0000000a28217211 */ /* 0x000fe400078e08ff */
[----:B------:R-:W-:Y:S01]  /*29fa0*/  LEA.HI.X.SX32 R37, R10, R0, 0x1, P5 ;  /* 0x000000000a257211 */ /* 0x000fe200028f0eff */
[----:B------:R0:W-:Y:S01]  /*29fb0*/  STG.E.U16 desc[UR12][R8.64], R11 ;  /* 0x0000000b08007986 */ /* 0x0001e2000c10150c */
[C---:B------:R-:W-:Y:S01]  /*29fc0*/  LEA R10, P5, R33.reuse, R2, 0x1 ;  /* 0x00000002210a7211 */ /* 0x040fe200078a08ff */
[----:B------:R-:W1:Y:S01]  /*29fd0*/  LDC R40, c[0x0][0x3e8] ;  /* 0x0000fa00ff287b82 */ /* 0x000e620000000800 */
[----:B-----5:R-:W-:Y:S01]  /*29fe0*/  PRMT R56, R12, 0x7632, R56 ;  /* 0x000076320c387816 */ /* 0x020fe20000000038 */
[----:B------:R5:W-:Y:S01]  /*29ff0*/  STG.E.U16 desc[UR12][R34.64], R12 ;  /* 0x0000000c22007986 */ /* 0x000be2000c10150c */
[----:B0-----:R-:W-:-:S02]  /*2a000*/  LEA.HI.X.SX32 R11, R33, R0, 0x1, P5 ;  /* 0x00000000210b7211 */ /* 0x001fc400028f0eff */
[----:B------:R-:W-:Y:S01]  /*2a010*/  LEA R33, R38, R33, 0x1 ;  /* 0x0000002126217211 */ /* 0x000fe200078e08ff */
[----:B------:R0:W-:Y:S03]  /*2a020*/  STG.E.U16 desc[UR12][R36.64], R13 ;  /* 0x0000000d24007986 */ /* 0x0001e6000c10150c */
[----:B-----5:R-:W-:Y:S01]  /*2a030*/  LEA R12, P5, R33, R2, 0x1 ;  /* 0x00000002210c7211 */ /* 0x020fe200078a08ff */
[----:B----4-:R-:W-:Y:S01]  /*2a040*/  IMAD R39, R39, 0x2, R33 ;  /* 0x0000000227277824 */ /* 0x010fe200078e0221 */
[----:B------:R-:W-:Y:S01]  /*2a050*/  PRMT R57, R13, 0x7632, R57 ;  /* 0x000076320d397816 */ /* 0x000fe20000000039 */
[----:B------:R3:W-:Y:S01]  /*2a060*/  STG.E.U16 desc[UR12][R10.64], R14 ;  /* 0x0000000e0a007986 */ /* 0x0007e2000c10150c */
[----:B------:R-:W-:-:S03]  /*2a070*/  PRMT R38, R14, 0x7632, R38 ;  /* 0x000076320e267816 */ /* 0x000fc60000000026 */
[----:B------:R-:W4:Y:S01]  /*2a080*/  LDS.128 R8, [R91+0x16000] ;  /* 0x016000005b087984 */ /* 0x000f220000000c00 */
[----:B0-----:R-:W-:Y:S02]  /*2a090*/  LEA.HI.X.SX32 R13, R33, R0, 0x1, P5 ;  /* 0x00000000210d7211 */ /* 0x001fe400028f0eff */
[----:B------:R-:W-:Y:S02]  /*2a0a0*/  LEA R34, P5, R39, R2, 0x1 ;  /* 0x0000000227227211 */ /* 0x000fe400078a08ff */
[----:B---3--:R-:W-:Y:S02]  /*2a0b0*/  LEA R14, R41, R39, 0x1 ;  /* 0x00000027290e7211 */ /* 0x008fe400078e08ff */
[----:B------:R-:W-:Y:S02]  /*2a0c0*/  LEA.HI.X.SX32 R35, R39, R0, 0x1, P5 ;  /* 0x0000000027237211 */ /* 0x000fe400028f0eff */
[----:B------:R-:W-:Y:S02]  /*2a0d0*/  LEA R36, P5, R14, R2, 0x1 ;  /* 0x000000020e247211 */ /* 0x000fe400078a08ff */
[----:B------:R-:W-:-:S02]  /*2a0e0*/  LEA R39, R42, R14, 0x1 ;  /* 0x0000000e2a277211 */ /* 0x000fc400078e08ff */
[----:B------:R-:W-:Y:S02]  /*2a0f0*/  LEA.HI.X.SX32 R37, R14, R0, 0x1, P5 ;  /* 0x000000000e257211 */ /* 0x000fe400028f0eff */
[----:B------:R-:W-:Y:S01]  /*2a100*/  LEA R14, P5, R39, R2, 0x1 ;  /* 0x00000002270e7211 */ /* 0x000fe200078a08ff */
[----:B------:R0:W-:Y:S01]  /*2a110*/  STG.E.U16 desc[UR12][R12.64], R15 ;  /* 0x0000000f0c007986 */ /* 0x0001e2000c10150c */
[----:B------:R-:W-:Y:S02]  /*2a120*/  PRMT R33, R15, 0x7632, R33 ;  /* 0x000076320f217816 */ /* 0x000fe40000000021 */
[----:B-1----:R-:W-:Y:S01]  /*2a130*/  PRMT R42, R4, 0x7632, R42 ;  /* 0x00007632042a7816 */ /* 0x002fe2000000002a */
[----:B------:R1:W-:Y:S01]  /*2a140*/  STG.E.U16 desc[UR12][R34.64], R4 ;  /* 0x0000000422007986 */ /* 0x0003e2000c10150c */
[----:B0-----:R-:W-:Y:S01]  /*2a150*/  LEA.HI.X.SX32 R15, R39, R0, 0x1, P5 ;  /* 0x00000000270f7211 */ /* 0x001fe200028f0eff */
[----:B------:R-:W-:Y:S02]  /*2a160*/  IMAD R39, R40, 0x2, R39 ;  /* 0x0000000228277824 */ /* 0x000fe400078e0227 */
[----:B------:R0:W-:Y:S01]  /*2a170*/  STG.E.U16 desc[UR12][R36.64], R5 ;  /* 0x0000000524007986 */ /* 0x0001e2000c10150c */
[----:B------:R-:W-:-:S02]  /*2a180*/  PRMT R41, R5, 0x7632, R41 ;  /* 0x0000763205297816 */ /* 0x000fc40000000029 */
[----:B-1----:R-:W-:Y:S02]  /*2a190*/  LEA R4, P5, R39, R2, 0x1 ;  /* 0x0000000227047211 */ /* 0x002fe400078a08ff */
[----:B------:R-:W-:Y:S01]  /*2a1a0*/  LEA R35, R43, R39, 0x1 ;  /* 0x000000272b237211 */ /* 0x000fe200078e08ff */
[----:B------:R2:W-:Y:S01]  /*2a1b0*/  STG.E.U16 desc[UR12][R14.64], R6 ;  /* 0x000000060e007986 */ /* 0x0005e2000c10150c */
[----:B------:R-:W-:-:S03]  /*2a1c0*/  PRMT R40, R6, 0x7632, R40 ;  /* 0x0000763206287816 */ /* 0x000fc60000000028 */
[----:B------:R-:W1:Y:S01]  /*2a1d0*/  LDS.128 R12, [R91+0x18000] ;  /* 0x018000005b0c7984 */ /* 0x000e620000000c00 */
[----:B0-----:R-:W-:Y:S02]  /*2a1e0*/  LEA.HI.X.SX32 R5, R39, R0, 0x1, P5 ;  /* 0x0000000027057211 */ /* 0x001fe400028f0eff */
[----:B------:R-:W-:Y:S02]  /*2a1f0*/  LEA R34, P5, R35, R2, 0x1 ;  /* 0x0000000223227211 */ /* 0x000fe400078a08ff */
[----:B--2---:R-:W-:Y:S02]  /*2a200*/  LEA R6, R45, R35, 0x1 ;  /* 0x000000232d067211 */ /* 0x004fe400078e08ff */
[----:B------:R-:W-:Y:S02]  /*2a210*/  LEA.HI.X.SX32 R35, R35, R0, 0x1, P5 ;  /* 0x0000000023237211 */ /* 0x000fe400028f0eff */
[----:B------:R-:W-:Y:S01]  /*2a220*/  LEA R36, P5, R6, R2, 0x1 ;  /* 0x0000000206247211 */ /* 0x000fe200078a08ff */
[----:B------:R-:W-:-:S03]  /*2a230*/  IMAD R43, R46, 0x2, R6 ;  /* 0x000000022e2b7824 */ /* 0x000fc600078e0206 */
[----:B------:R-:W-:Y:S02]  /*2a240*/  LEA.HI.X.SX32 R37, R6, R0, 0x1, P5 ;  /* 0x0000000006257211 */ /* 0x000fe400028f0eff */
[----:B------:R-:W-:Y:S01]  /*2a250*/  LEA R6, P5, R43, R2, 0x1 ;  /* 0x000000022b067211 */ /* 0x000fe200078a08ff */
[----:B------:R0:W-:Y:S01]  /*2a260*/  STG.E.U16 desc[UR12][R4.64], R7 ;  /* 0x0000000704007986 */ /* 0x0001e2000c10150c */
[----:B------:R-:W-:Y:S02]  /*2a270*/  PRMT R39, R7, 0x7632, R39 ;  /* 0x0000763207277816 */ /* 0x000fe40000000027 */
[----:B----4-:R-:W-:Y:S01]  /*2a280*/  PRMT R46, R8, 0x7632, R46 ;  /* 0x00007632082e7816 */ /* 0x010fe2000000002e */
[----:B------:R2:W-:Y:S01]  /*2a290*/  STG.E.U16 desc[UR12][R34.64], R8 ;  /* 0x0000000822007986 */ /* 0x0005e2000c10150c */
[----:B0-----:R-:W-:Y:S02]  /*2a2a0*/  LEA.HI.X.SX32 R7, R43, R0, 0x1, P5 ;  /* 0x000000002b077211 */ /* 0x001fe400028f0eff */
[----:B------:R-:W-:Y:S01]  /*2a2b0*/  LEA R43, R44, R43, 0x1 ;  /* 0x0000002b2c2b7211 */ /* 0x000fe200078e08ff */
[----:B------:R0:W-:Y:S03]  /*2a2c0*/  STG.E.U16 desc[UR12][R36.64], R9 ;  /* 0x0000000924007986 */ /* 0x0001e6000c10150c */
[----:B--2---:R-:W-:-:S02]  /*2a2d0*/  LEA R8, P5, R43, R2, 0x1 ;  /* 0x000000022b087211 */ /* 0x004fc400078a08ff */
[----:B------:R-:W-:Y:S01]  /*2a2e0*/  LEA R35, R47, R43, 0x1 ;  /* 0x0000002b2f237211 */ /* 0x000fe200078e08ff */
[----:B------:R2:W-:Y:S01]  /*2a2f0*/  STG.E.U16 desc[UR12][R6.64], R10 ;  /* 0x0000000a06007986 */ /* 0x0005e2000c10150c */
[----:B------:R-:W-:Y:S02]  /*2a300*/  PRMT R45, R9, 0x7632, R45 ;  /* 0x00007632092d7816 */ /* 0x000fe4000000002d */
[----:B------:R-:W-:Y:S01]  /*2a310*/  PRMT R44, R10, 0x7632, R44 ;  /* 0x000076320a2c7816 */ /* 0x000fe2000000002c */
[----:B------:R-:W3:Y:S01]  /*2a320*/  LDS.128 R4, [R91+0x1a000] ;  /* 0x01a000005b047984 */ /* 0x000ee20000000c00 */
[----:B0-----:R-:W-:Y:S02]  /*2a330*/  LEA.HI.X.SX32 R9, R43, R0, 0x1, P5 ;  /* 0x000000002b097211 */ /* 0x001fe400028f0eff */
[----:B------:R-:W-:Y:S01]  /*2a340*/  LEA R34, P5, R35, R2, 0x1 ;  /* 0x0000000223227211 */ /* 0x000fe200078a08ff */
[----:B--2---:R-:W-:-:S03]  /*2a350*/  IMAD R10, R49, 0x2, R35 ;  /* 0x00000002310a7824 */ /* 0x004fc600078e0223 */
[----:B------:R-:W-:Y:S02]  /*2a360*/  LEA.HI.X.SX32 R35, R35, R0, 0x1, P5 ;  /* 0x0000000023237211 */ /* 0x000fe400028f0eff */
[----:B------:R-:W-:Y:S02]  /*2a370*/  LEA R36, P5, R10, R2, 0x1 ;  /* 0x000000020a247211 */ /* 0x000fe400078a08ff */
[----:B------:R-:W-:Y:S02]  /*2a380*/  LEA R47, R50, R10, 0x1 ;  /* 0x0000000a322f7211 */ /* 0x000fe400078e08ff */
[----:B------:R-:W-:Y:S02]  /*2a390*/  LEA.HI.X.SX32 R37, R10, R0, 0x1, P5 ;  /* 0x000000000a257211 */ /* 0x000fe400028f0eff */
[----:B------:R-:W-:Y:S01]  /*2a3a0*/  LEA R10, P5, R47, R2, 0x1 ;  /* 0x000000022f0a7211 */ /* 0x000fe200078a08ff */
[----:B------:R0:W-:Y:S01]  /*2a3b0*/  STG.E.U16 desc[UR12][R8.64], R11 ;  /* 0x0000000b08007986 */ /* 0x0001e2000c10150c */
[----:B------:R-:W-:-:S02]  /*2a3c0*/  PRMT R43, R11, 0x7632, R43 ;  /* 0x000076320b2b7816 */ /* 0x000fc4000000002b */
[----:B-1----:R-:W-:Y:S01]  /*2a3d0*/  PRMT R50, R12, 0x7632, R50 ;  /* 0x000076320c327816 */ /* 0x002fe20000000032 */
[----:B------:R1:W-:Y:S01]  /*2a3e0*/  STG.E.U16 desc[UR12][R34.64], R12 ;  /* 0x0000000c22007986 */ /* 0x0003e2000c10150c */
[----:B0-----:R-:W-:Y:S02]  /*2a3f0*/  LEA.HI.X.SX32 R11, R47, R0, 0x1, P5 ;  /* 0x000000002f0b7211 */ /* 0x001fe400028f0eff */
[----:B------:R-:W-:Y:S01]  /*2a400*/  LEA R47, R48, R47, 0x1 ;  /* 0x0000002f302f7211 */ /* 0x000fe200078e08ff */
[----:B------:R0:W-:Y:S03]  /*2a410*/  STG.E.U16 desc[UR12][R36.64], R13 ;  /* 0x0000000d24007986 */ /* 0x0001e6000c10150c */
[----:B-1----:R-:W-:Y:S01]  /*2a420*/  LEA R12, P5, R47, R2, 0x1 ;  /* 0x000000022f0c7211 */ /* 0x002fe200078a08ff */
[----:B------:R-:W-:Y:S01]  /*2a430*/  IMAD R35, R51, 0x2, R47 ;  /* 0x0000000233237824 */ /* 0x000fe200078e022f */
[----:B------:R-:W-:Y:S01]  /*2a440*/  PRMT R49, R13, 0x7632, R49 ;  /* 0x000076320d317816 */ /* 0x000fe20000000031 */
[----:B------:R1:W-:Y:S01]  /*2a450*/  STG.E.U16 desc[UR12][R10.64], R14 ;  /* 0x0000000e0a007986 */ /* 0x0003e2000c10150c */
[----:B------:R-:W-:-:S03]  /*2a460*/  PRMT R48, R14, 0x7632, R48 ;  /* 0x000076320e307816 */ /* 0x000fc60000000030 */
[----:B------:R-:W2:Y:S01]  /*2a470*/  LDS.128 R8, [R91+0x1c000] ;  /* 0x01c000005b087984 */ /* 0x000ea20000000c00 */
[----:B0-----:R-:W-:Y:S02]  /*2a480*/  LEA.HI.X.SX32 R13, R47, R0, 0x1, P5 ;  /* 0x000000002f0d7211 */ /* 0x001fe400028f0eff */
[----:B------:R-:W-:Y:S02]  /*2a490*/  LEA R34, P5, R35, R2, 0x1 ;  /* 0x0000000223227211 */ /* 0x000fe400078a08ff */
[----:B-1----:R-:W-:Y:S02]  /*2a4a0*/  LEA R14, R53, R35, 0x1 ;  /* 0x00000023350e7211 */ /* 0x002fe400078e08ff */
[----:B------:R-:W-:Y:S02]  /*2a4b0*/  LEA.HI.X.SX32 R35, R35, R0, 0x1, P5 ;  /* 0x0000000023237211 */ /* 0x000fe400028f0eff */
[----:B------:R-:W-:Y:S02]  /*2a4c0*/  LEA R36, P5, R14, R2, 0x1 ;  /* 0x000000020e247211 */ /* 0x000fe400078a08ff */
[----:B------:R-:W-:-:S02]  /*2a4d0*/  LEA R51, R76, R14, 0x1 ;  /* 0x0000000e4c337211 */ /* 0x000fc400078e08ff */
[----:B------:R-:W-:Y:S01]  /*2a4e0*/  LEA.HI.X.SX32 R37, R14, R0, 0x1, P5 ;  /* 0x000000000e257211 */ /* 0x000fe200028f0eff */
[----:B------:R0:W-:Y:S01]  /*2a4f0*/  STG.E.U16 desc[UR12][R12.64], R15 ;  /* 0x0000000f0c007986 */ /* 0x0001e2000c10150c */
[----:B------:R-:W-:Y:S01]  /*2a500*/  LEA R14, P5, R51, R2, 0x1 ;  /* 0x00000002330e7211 */ /* 0x000fe200078a08ff */
[----:B------:R-:W1:Y:S01]  /*2a510*/  LDC R76, c[0x0][0x3e8] ;  /* 0x0000fa00ff4c7b82 */ /* 0x000e620000000800 */
[----:B------:R-:W-:Y:S01]  /*2a520*/  PRMT R47, R15, 0x7632, R47 ;  /* 0x000076320f2f7816 */ /* 0x000fe2000000002f */
[----:B---3--:R3:W-:Y:S01]  /*2a530*/  STG.E.U16 desc[UR12][R34.64], R4 ;  /* 0x0000000422007986 */ /* 0x0087e2000c10150c */
[----:B0-----:R-:W-:Y:S01]  /*2a540*/  LEA.HI.X.SX32 R15, R51, R0, 0x1, P5 ;  /* 0x00000000330f7211 */ /* 0x001fe200028f0eff */
[----:B------:R-:W-:Y:S02]  /*2a550*/  IMAD R51, R52, 0x2, R51 ;  /* 0x0000000234337824 */ /* 0x000fe400078e0233 */
[----:B------:R0:W-:Y:S01]  /*2a560*/  STG.E.U16 desc[UR12][R36.64], R5 ;  /* 0x0000000524007986 */ /* 0x0001e2000c10150c */
[----:B------:R-:W-:-:S02]  /*2a570*/  PRMT R53, R4, 0x7632, R53 ;  /* 0x0000763204357816 */ /* 0x000fc40000000035 */
[----:B---3--:R-:W-:Y:S02]  /*2a580*/  LEA R35, R54, R51, 0x1 ;  /* 0x0000003336237211 */ /* 0x008fe400078e08ff */
[----:B------:R-:W-:Y:S02]  /*2a590*/  LEA R4, P5, R51, R2, 0x1 ;  /* 0x0000000233047211 */ /* 0x000fe400078a08ff */
[----:B------:R-:W-:Y:S02]  /*2a5a0*/  PRMT R52, R5, 0x7632, R52 ;  /* 0x0000763205347816 */ /* 0x000fe40000000034 */
[----:B0-----:R-:W-:Y:S02]  /*2a5b0*/  LEA R37, R75, R35, 0x1 ;  /* 0x000000234b257211 */ /* 0x001fe400078e08ff */
[----:B------:R-:W-:Y:S02]  /*2a5c0*/  LEA.HI.X.SX32 R5, R51, R0, 0x1, P5 ;  /* 0x0000000033057211 */ /* 0x000fe400028f0eff */
[----:B------:R-:W-:Y:S01]  /*2a5d0*/  LEA R34, P5, R35, R2, 0x1 ;  /* 0x0000000223227211 */ /* 0x000fe200078a08ff */
[----:B------:R-:W-:-:S02]  /*2a5e0*/  IMAD R75, R78, 0x2, R37 ;  /* 0x000000024e4b7824 */ /* 0x000fc400078e0225 */
[----:B------:R-:W0:Y:S01]  /*2a5f0*/  LDC R78, c[0x0][0x3e8] ;  /* 0x0000fa00ff4e7b82 */ /* 0x000e220000000800 */
[----:B------:R-:W-:Y:S01]  /*2a600*/  LEA.HI.X.SX32 R35, R35, R0, 0x1, P5 ;  /* 0x0000000023237211 */ /* 0x000fe200028f0eff */
[----:B------:R3:W-:Y:S01]  /*2a610*/  STG.E.U16 desc[UR12][R14.64], R6 ;  /* 0x000000060e007986 */ /* 0x0007e2000c10150c */
[----:B------:R-:W-:-:S03]  /*2a620*/  LEA R36, P5, R37, R2, 0x1 ;  /* 0x0000000225247211 */ /* 0x000fc600078a08ff */
[----:B------:R4:W5:Y:S01]  /*2a630*/  LDS.128 R12, [R91+0x1e000] ;  /* 0x01e000005b0c7984 */ /* 0x0009620000000c00 */
[----:B------:R-:W-:Y:S02]  /*2a640*/  PRMT R51, R6, 0x7632, R51 ;  /* 0x0000763206337816 */ /* 0x000fe40000000033 */
[----:B------:R-:W-:Y:S01]  /*2a650*/  LEA.HI.X.SX32 R37, R37, R0, 0x1, P5 ;  /* 0x0000000025257211 */ /* 0x000fe200028f0eff */
[----:B------:R1:W-:Y:S01]  /*2a660*/  STG.E.U16 desc[UR12][R4.64], R7 ;  /* 0x0000000704007986 */ /* 0x0003e2000c10150c */
[----:B------:R-:W-:Y:S02]  /*2a670*/  PRMT R54, R7, 0x7632, R54 ;  /* 0x0000763207367816 */ /* 0x000fe40000000036 */
[C---:B---3--:R-:W-:Y:S01]  /*2a680*/  LEA R6, P5, R75.reuse, R2, 0x1 ;  /* 0x000000024b067211 */ /* 0x048fe200078a08ff */
[----:B--2---:R2:W-:Y:S04]  /*2a690*/  STG.E.U16 desc[UR12][R34.64], R8 ;  /* 0x0000000822007986 */ /* 0x0045e8000c10150c */
[----:B----4-:R-:W3:Y:S01]  /*2a6a0*/  LDL.LU R91, [R1+0x114] ;  /* 0x00011400015b7983 */ /* 0x010ee20000300800 */
[----:B-1----:R-:W-:-:S03]  /*2a6b0*/  LEA.HI.X.SX32 R7, R75, R0, 0x1, P5 ;  /* 0x000000004b077211 */ /* 0x002fc600028f0eff */
[----:B------:R1:W-:Y:S01]  /*2a6c0*/  STG.E.U16 desc[UR12][R36.64], R9 ;  /* 0x0000000924007986 */ /* 0x0003e2000c10150c */
[----:B------:R-:W-:Y:S02]  /*2a6d0*/  LEA R75, R76, R75, 0x1 ;  /* 0x0000004b4c4b7211 */ /* 0x000fe400078e08ff */
[----:B------:R-:W4:Y:S01]  /*2a6e0*/  LDC R76, c[0x0][0x3e8] ;  /* 0x0000fa00ff4c7b82 */ /* 0x000f220000000800 */
[----:B------:R1:W-:Y:S01]  /*2a6f0*/  STG.E.U16 desc[UR12][R6.64], R10 ;  /* 0x0000000a06007986 */ /* 0x0003e2000c10150c */
[----:B------:R-:W-:Y:S02]  /*2a700*/  LEA R4, P5, R75, R2, 0x1 ;  /* 0x000000024b047211 */ /* 0x000fe400078a08ff */
[----:B--2---:R-:W-:Y:S01]  /*2a710*/  PRMT R35, R9, 0x7632, R35 ;  /* 0x0000763209237816 */ /* 0x004fe20000000023 */
[----:B------:R-:W2:Y:S01]  /*2a720*/  LDL.LU R88, [R1+0x4f0] ;  /* 0x0004f00001587983 */ /* 0x000ea20000300800 */
[----:B------:R-:W-:Y:S02]  /*2a730*/  LEA.HI.X.SX32 R5, R75, R0, 0x1, P5 ;  /* 0x000000004b057211 */ /* 0x000fe400028f0eff */
[----:B-1----:R-:W-:Y:S01]  /*2a740*/  PRMT R36, R8, 0x7632, R36 ;  /* 0x0000763208247816 */ /* 0x002fe20000000024 */
[----:B------:R-:W2:Y:S01]  /*2a750*/  LDL.LU R100, [R1+0x118] ;  /* 0x0001180001647983 */ /* 0x000ea20000300800 */
[----:B------:R-:W-:-:S03]  /*2a760*/  LEA R7, R77, R75, 0x1 ;  /* 0x0000004b4d077211 */ /* 0x000fc600078e08ff */
[----:B------:R1:W-:Y:S01]  /*2a770*/  STG.E.U16 desc[UR12][R4.64], R11 ;  /* 0x0000000b04007986 */ /* 0x0003e2000c10150c */
[----:B------:R-:W5:Y:S01]  /*2a780*/  LDC R77, c[0x0][0x3e8] ;  /* 0x0000fa00ff4d7b82 */ /* 0x000f620000000800 */
[C---:B------:R-:W-:Y:S01]  /*2a790*/  LEA R6, P5, R7.reuse, R2, 0x1 ;  /* 0x0000000207067211 */ /* 0x040fe200078a08ff */
[----:B0-----:R-:W-:Y:S01]  /*2a7a0*/  IMAD R9, R78, 0x2, R7 ;  /* 0x000000024e097824 */ /* 0x001fe200078e0207 */
[----:B------:R-:W-:Y:S01]  /*2a7b0*/  PRMT R34, R10, 0x7632, R34 ;  /* 0x000076320a227816 */ /* 0x000fe20000000022 */
[----:B------:R-:W2:Y:S01]  /*2a7c0*/  LDL.LU R101, [R1+0x4ec] ;  /* 0x0004ec0001657983 */ /* 0x000ea20000300800 */
[----:B------:R-:W-:Y:S02]  /*2a7d0*/  LEA.HI.X.SX32 R7, R7, R0, 0x1, P5 ;  /* 0x0000000007077211 */ /* 0x000fe400028f0eff */
[----:B------:R-:W-:Y:S01]  /*2a7e0*/  LEA R8, P5, R9, R2, 0x1 ;  /* 0x0000000209087211 */ /* 0x000fe200078a08ff */
[----:B------:R-:W0:Y:S01]  /*2a7f0*/  LDC R75, c[0x0][0x3e8] ;  /* 0x0000fa00ff4b7b82 */ /* 0x000e220000000800 */
[----:B------:R-:W-:-:S02]  /*2a800*/  LEA R37, R80, R9, 0x1 ;  /* 0x0000000950257211 */ /* 0x000fc400078e08ff */
[----:B------:R-:W-:Y:S02]  /*2a810*/  LEA.HI.X.SX32 R9, R9, R0, 0x1, P5 ;  /* 0x0000000009097211 */ /* 0x000fe400028f0eff */
[----:B------:R-:W-:Y:S02]  /*2a820*/  PRMT R10, R11, 0x7632, R10 ;  /* 0x000076320b0a7816 */ /* 0x000fe4000000000a */
[C---:B-1----:R-:W-:Y:S01]  /*2a830*/  LEA R4, P5, R37.reuse, R2, 0x1 ;  /* 0x0000000225047211 */ /* 0x042fe200078a08ff */
[----:B------:R-:W1:Y:S03]  /*2a840*/  LDC R11, c[0x0][0x3e8] ;  /* 0x0000fa00ff0b7b82 */ /* 0x000e660000000800 */
[----:B------:R-:W-:Y:S02]  /*2a850*/  LEA.HI.X.SX32 R5, R37, R0, 0x1, P5 ;  /* 0x0000000025057211 */ /* 0x000fe400028f0eff */
[----:B----4-:R-:W-:-:S03]  /*2a860*/  LEA R37, R76, R37, 0x1 ;  /* 0x000000254c257211 */ /* 0x010fc600078e08ff */
[----:B------:R-:W4:Y:S01]  /*2a870*/  LDC R76, c[0x0][0x3e8] ;  /* 0x0000fa00ff4c7b82 */ /* 0x000f220000000800 */
[----:B-----5:R5:W-:Y:S04]  /*2a880*/  STG.E.U16 desc[UR12][R6.64], R12 ;  /* 0x0000000c06007986 */ /* 0x020be8000c10150c */
[----:B------:R-:W-:Y:S03]  /*2a890*/  STG.E.U16 desc[UR12][R8.64], R13 ;  /* 0x0000000d08007986 */ /* 0x000fe6000c10150c */
[----:B------:R-:W0:Y:S01]  /*2a8a0*/  LDC R78, c[0x0][0x3e8] ;  /* 0x0000fa00ff4e7b82 */ /* 0x000e220000000800 */
[----:B------:R5:W-:Y:S02]  /*2a8b0*/  STG.E.U16 desc[UR12][R4.64], R14 ;  /* 0x0000000e04007986 */ /* 0x000be4000c10150c */
[----:B-----5:R-:W-:-:S05]  /*2a8c0*/  IMAD R7, R77, 0x2, R37 ;  /* 0x000000024d077824 */ /* 0x020fca00078e0225 */
[----:B------:R-:W5:Y:S01]  /*2a8d0*/  LDC R77, c[0x0][0x3e8] ;  /* 0x0000fa00ff4d7b82 */ /* 0x000f620000000800 */
[----:B------:R-:W-:Y:S02]  /*2a8e0*/  LEA R4, P5, R37, R2, 0x1 ;  /* 0x0000000225047211 */ /* 0x000fe400078a08ff */
[----:B------:R-:W-:Y:S02]  /*2a8f0*/  LEA R9, R79, R7, 0x1 ;  /* 0x000000074f097211 */ /* 0x000fe400078e08ff */
[----:B------:R-:W-:Y:S02]  /*2a900*/  LEA.HI.X.SX32 R5, R37, R0, 0x1, P5 ;  /* 0x0000000025057211 */ /* 0x000fe400028f0eff */
[----:B------:R-:W-:Y:S01]  /*2a910*/  LEA R6, P5, R7, R2, 0x1 ;  /* 0x0000000207067211 */ /* 0x000fe200078a08ff */
[----:B------:R-:W5:Y:S01]  /*2a920*/  LDC R37, c[0x0][0x3e8] ;  /* 0x0000fa00ff257b82 */ /* 0x000f620000000800 */
[----:B-1----:R-:W-:Y:S01]  /*2a930*/  LEA R11, R11, R9, 0x1 ;  /* 0x000000090b0b7211 */ /* 0x002fe200078e08ff */
[----:B------:R1:W-:Y:S01]  /*2a940*/  STG.E.U16 desc[UR12][R4.64], R15 ;  /* 0x0000000f04007986 */ /* 0x0003e2000c10150c */
[----:B------:R-:W-:-:S05]  /*2a950*/  LEA.HI.X.SX32 R7, R7, R0, 0x1, P5 ;  /* 0x0000000007077211 */ /* 0x000fca00028f0eff */
[----:B------:R4:W-:Y:S01]  /*2a960*/  STG.E.U16 desc[UR12][R6.64], R18 ;  /* 0x0000001206007986 */ /* 0x0009e2000c10150c */
[----:B-1----:R-:W-:-:S04]  /*2a970*/  LEA R4, P5, R9, R2, 0x1 ;  /* 0x0000000209047211 */ /* 0x002fc800078a08ff */
[----:B------:R-:W-:Y:S01]  /*2a980*/  LEA.HI.X.SX32 R5, R9, R0, 0x1, P5 ;  /* 0x0000000009057211 */ /* 0x000fe200028f0eff */
[----:B----4-:R-:W-:Y:S01]  /*2a990*/  IMAD R9, R76, 0x2, R11 ;  /* 0x000000024c097824 */ /* 0x010fe200078e020b */
[C---:B------:R-:W-:Y:S01]  /*2a9a0*/  LEA R6, P5, R11.reuse, R2, 0x1 ;  /* 0x000000020b067211 */ /* 0x040fe200078a08ff */
[----:B------:R-:W1:Y:S02]  /*2a9b0*/  LDC R18, c[0x0][0x3e8] ;  /* 0x0000fa00ff127b82 */ /* 0x000e640000000800 */
[----:B------:R4:W-:Y:S01]  /*2a9c0*/  STG.E.U16 desc[UR12][R4.64], R3 ;  /* 0x0000000304007986 */ /* 0x0009e2000c10150c */
[----:B------:R-:W-:-:S05]  /*2a9d0*/  LEA.HI.X.SX32 R7, R11, R0, 0x1, P5 ;  /* 0x000000000b077211 */ /* 0x000fca00028f0eff */
[----:B------:R-:W1:Y:S01]  /*2a9e0*/  LDC R11, c[0x0][0x3e8] ;  /* 0x0000fa00ff0b7b82 */ /* 0x000e620000000800 */
[----:B------:R-:W-:Y:S02]  /*2a9f0*/  PRMT R8, R15, 0x7632, R8 ;  /* 0x000076320f087816 */ /* 0x000fe40000000008 */
[----:B----4-:R-:W-:Y:S02]  /*2aa00*/  LEA R4, P5, R9, R2, 0x1 ;  /* 0x0000000209047211 */ /* 0x010fe400078a08ff */
[----:B0-----:R-:W-:-:S03]  /*2aa10*/  LEA R3, R75, R9, 0x1 ;  /* 0x000000094b037211 */ /* 0x001fc600078e08ff */
[----:B------:R-:W0:Y:S01]  /*2aa20*/  LDC R15, c[0x0][0x3e8] ;  /* 0x0000fa00ff0f7b82 */ /* 0x000e220000000800 */
[----:B------:R-:W-:Y:S01]  /*2aa30*/  LEA.HI.X.SX32 R5, R9, R0, 0x1, P5 ;  /* 0x0000000009057211 */ /* 0x000fe200028f0eff */
[----:B------:R4:W-:Y:S01]  /*2aa40*/  STG.E.U16 desc[UR12][R6.64], R17 ;  /* 0x0000001106007986 */ /* 0x0009e2000c10150c */
[----:B------:R-:W-:-:S03]  /*2aa50*/  LEA R9, R78, R3, 0x1 ;  /* 0x000000034e097211 */ /* 0x000fc600078e08ff */
[----:B------:R5:W-:Y:S01]  /*2aa60*/  STG.E.U16 desc[UR12][R4.64], R16 ;  /* 0x0000001004007986 */ /* 0x000be2000c10150c */
[C---:B----4-:R-:W-:Y:S01]  /*2aa70*/  LEA R6, P5, R3.reuse, R2, 0x1 ;  /* 0x0000000203067211 */ /* 0x050fe200078a08ff */
[----:B------:R-:W4:Y:S03]  /*2aa80*/  LDC R17, c[0x0][0x3e8] ;  /* 0x0000fa00ff117b82 */ /* 0x000f260000000800 */
[----:B------:R-:W-:Y:S01]  /*2aa90*/  LEA.HI.X.SX32 R7, R3, R0, 0x1, P5 ;  /* 0x0000000003077211 */ /* 0x000fe200028f0eff */
[----:B-----5:R-:W-:-:S04]  /*2aaa0*/  IMAD R3, R77, 0x2, R9 ;  /* 0x000000024d037824 */ /* 0x020fc800078e0209 */
[----:B------:R-:W5:Y:S01]  /*2aab0*/  LDC R16, c[0x0][0x3e8] ;  /* 0x0000fa00ff107b82 */ /* 0x000f620000000800 */
[C---:B------:R-:W-:Y:S01]  /*2aac0*/  LEA R4, P5, R9.reuse, R2, 0x1 ;  /* 0x0000000209047211 */ /* 0x040fe200078a08ff */
[----:B------:R1:W-:Y:S03]  /*2aad0*/  STG.E.U16 desc[UR12][R6.64], R19 ;  /* 0x0000001306007986 */ /* 0x0003e6000c10150c */
[----:B------:R-:W-:Y:S02]  /*2aae0*/  LEA.HI.X.SX32 R5, R9, R0, 0x1, P5 ;  /* 0x0000000009057211 */ /* 0x000fe400028f0eff */
[----:B------:R-:W-:-:S03]  /*2aaf0*/  LEA R9, R37, R3, 0x1 ;  /* 0x0000000325097211 */ /* 0x000fc600078e08ff */
[----:B------:R0:W-:Y:S01]  /*2ab00*/  STG.E.U16 desc[UR12][R4.64], R20 ;  /* 0x0000001404007986 */ /* 0x0001e2000c10150c */
[----:B-1----:R-:W-:-:S04]  /*2ab10*/  LEA R6, P5, R3, R2, 0x1 ;  /* 0x0000000203067211 */ /* 0x002fc800078a08ff */
[----:B------:R-:W-:Y:S02]  /*2ab20*/  LEA.HI.X.SX32 R7, R3, R0, 0x1, P5 ;  /* 0x0000000003077211 */ /* 0x000fe400028f0eff */
[----:B------:R-:W-:Y:S02]  /*2ab30*/  LEA R3, R11, R9, 0x1 ;  /* 0x000000090b037211 */ /* 0x000fe400078e08ff */
[C---:B0-----:R-:W-:Y:S01]  /*2ab40*/  LEA R4, P5, R9.reuse, R2, 0x1 ;  /* 0x0000000209047211 */ /* 0x041fe200078a08ff */
[----:B------:R-:W0:Y:S01]  /*2ab50*/  LDC R11, c[0x0][0x3e8] ;  /* 0x0000fa00ff0b7b82 */ /* 0x000e220000000800 */
[----:B------:R1:W-:Y:S02]  /*2ab60*/  STG.E.U16 desc[UR12][R6.64], R21 ;  /* 0x0000001506007986 */ /* 0x0003e4000c10150c */
[----:B------:R-:W-:Y:S01]  /*2ab70*/  LEA.HI.X.SX32 R5, R9, R0, 0x1, P5 ;  /* 0x0000000009057211 */ /* 0x000fe200028f0eff */
[----:B------:R-:W-:-:S04]  /*2ab80*/  IMAD R9, R15, 0x2, R3 ;  /* 0x000000020f097824 */ /* 0x000fc800078e0203 */
[----:B------:R-:W0:Y:S01]  /*2ab90*/  LDC R15, c[0x0][0x3e8] ;  /* 0x0000fa00ff0f7b82 */ /* 0x000e220000000800 */
[----:B------:R4:W-:Y:S01]  /*2aba0*/  STG.E.U16 desc[UR12][R4.64], R22 ;  /* 0x0000001604007986 */ /* 0x0009e2000c10150c */
[----:B-1----:R-:W-:-:S06]  /*2abb0*/  LEA R6, P5, R3, R2, 0x1 ;  /* 0x0000000203067211 */ /* 0x002fcc00078a08ff */
[----:B------:R-:W1:Y:S01]  /*2abc0*/  LDC R20, c[0x0][0x3e8] ;  /* 0x0000fa00ff147b82 */ /* 0x000e620000000800 */
[----:B------:R-:W-:Y:S02]  /*2abd0*/  LEA.HI.X.SX32 R7, R3, R0, 0x1, P5 ;  /* 0x0000000003077211 */ /* 0x000fe400028f0eff */
[----:B-----5:R-:W-:Y:S02]  /*2abe0*/  LEA R3, R16, R9, 0x1 ;  /* 0x0000000910037211 */ /* 0x020fe400078e08ff */
[----:B----4-:R-:W-:-:S03]  /*2abf0*/  LEA R4, P5, R9, R2, 0x1 ;  /* 0x0000000209047211 */ /* 0x010fc600078a08ff */
[----:B------:R-:W4:Y:S01]  /*2ac00*/  LDC R16, c[0x0][0x3e8] ;  /* 0x0000fa00ff107b82 */ /* 0x000f220000000800 */
[----:B------:R-:W-:Y:S01]  /*2ac10*/  LEA.HI.X.SX32 R5, R9, R0, 0x1, P5 ;  /* 0x0000000009057211 */ /* 0x000fe200028f0eff */
[----:B------:R5:W-:Y:S01]  /*2ac20*/  STG.E.U16 desc[UR12][R6.64], R23 ;  /* 0x0000001706007986 */ /* 0x000be2000c10150c */
[----:B------:R-:W-:-:S05]  /*2ac30*/  LEA R9, R18, R3, 0x1 ;  /* 0x0000000312097211 */ /* 0x000fca00078e08ff */
[----:B------:R-:W1:Y:S01]  /*2ac40*/  LDC R18, c[0x0][0x3e8] ;  /* 0x0000fa00ff127b82 */ /* 0x000e620000000800 */
[----:B------:R0:W-:Y:S01]  /*2ac50*/  STG.E.U16 desc[UR12][R4.64], R24 ;  /* 0x0000001804007986 */ /* 0x0001e2000c10150c */
[----:B-----5:R-:W-:-:S06]  /*2ac60*/  LEA R6, P5, R3, R2, 0x1 ;  /* 0x0000000203067211 */ /* 0x020fcc00078a08ff */
[----:B------:R-:W5:Y:S01]  /*2ac70*/  LDC R22, c[0x0][0x3e8] ;  /* 0x0000fa00ff167b82 */ /* 0x000f620000000800 */
        /* <DEDUP_REMOVED lines=8> */
[----:B------:R4:W-:Y:S02]  /*2ad00*/  STG.E.U16 desc[UR12][R4.64], R25 ;  /* 0x0000001904007986 */ /* 0x0009e4000c10150c */
[----:B----4-:R-:W-:-:S05]  /*2ad10*/  LEA R6, P5, R3, R2, 0x1 ;  /* 0x0000000203067211 */ /* 0x010fca00078a08ff */
[----:B------:R-:W4:Y:S01]  /*2ad20*/  LDC R24, c[0x0][0x3e8] ;  /* 0x0000fa00ff187b82 */ /* 0x000f220000000800 */
[----:B------:R-:W-:Y:S02]  /*2ad30*/  LEA.HI.X.SX32 R7, R3, R0, 0x1, P5 ;  /* 0x0000000003077211 */ /* 0x000fe400028f0eff */
[----:B------:R-:W-:Y:S02]  /*2ad40*/  LEA R3, R15, R9, 0x1 ;  /* 0x000000090f037211 */ /* 0x000fe400078e08ff */
[----:B------:R-:W-:-:S03]  /*2ad50*/  LEA R4, P5, R9, R2, 0x1 ;  /* 0x0000000209047211 */ /* 0x000fc600078a08ff */
[----:B------:R-:W3:Y:S01]  /*2ad60*/  LDC R15, c[0x0][0x3e8] ;  /* 0x0000fa00ff0f7b82 */ /* 0x000ee20000000800 */
[----:B------:R1:W-:Y:S01]  /*2ad70*/  STG.E.U16 desc[UR12][R6.64], R30 ;  /* 0x0000001e06007986 */ /* 0x0003e2000c10150c */
[----:B------:R-:W-:Y:S01]  /*2ad80*/  LEA.HI.X.SX32 R5, R9, R0, 0x1, P5 ;  /* 0x0000000009057211 */ /* 0x000fe200028f0eff */
[----:B------:R-:W-:-:S05]  /*2ad90*/  IMAD R9, R16, 0x2, R3 ;  /* 0x0000000210097824 */ /* 0x000fca00078e0203 */
[----:B------:R-:W2:Y:S01]  /*2ada0*/  LDC R16, c[0x0][0x3e8] ;  /* 0x0000fa00ff107b82 */ /* 0x000ea20000000800 */
[----:B------:R5:W-:Y:S01]  /*2adb0*/  STG.E.U16 desc[UR12][R4.64], R29 ;  /* 0x0000001d04007986 */ /* 0x000be2000c10150c */
[----:B-1----:R-:W-:-:S06]  /*2adc0*/  LEA R6, P5, R3, R2, 0x1 ;  /* 0x0000000203067211 */ /* 0x002fcc00078a08ff */
[----:B------:R-:W1:Y:S01]  /*2add0*/  LDC R26, c[0x0][0x3e8] ;  /* 0x0000fa00ff1a7b82 */ /* 0x000e620000000800 */
[----:B------:R-:W-:Y:S02]  /*2ade0*/  LEA.HI.X.SX32 R7, R3, R0, 0x1, P5 ;  /* 0x0000000003077211 */ /* 0x000fe400028f0eff */
[----:B------:R-:W-:Y:S02]  /*2adf0*/  LEA R3, R18, R9, 0x1 ;  /* 0x0000000912037211 */ /* 0x000fe400078e08ff */
[----:B-----5:R-:W-:-:S03]  /*2ae00*/  LEA R4, P5, R9, R2, 0x1 ;  /* 0x0000000209047211 */ /* 0x020fc600078a08ff */
[----:B------:R-:W5:Y:S01]  /*2ae10*/  LDC R18, c[0x0][0x3e8] ;  /* 0x0000fa00ff127b82 */ /* 0x000f620000000800 */
[----:B------:R-:W-:Y:S01]  /*2ae20*/  LEA.HI.X.SX32 R5, R9, R0, 0x1, P5 ;  /* 0x0000000009057211 */ /* 0x000fe200028f0eff */
[----:B------:R4:W-:Y:S01]  /*2ae30*/  STG.E.U16 desc[UR12][R6.64], R28 ;  /* 0x0000001c06007986 */ /* 0x0009e2000c10150c */
[----:B0-----:R-:W-:-:S03]  /*2ae40*/  LEA R9, R17, R3, 0x1 ;  /* 0x0000000311097211 */ /* 0x001fc600078e08ff */
        /* <DEDUP_REMOVED lines=11> */
[----:B------:R3:W-:Y:S04]  /*2af00*/  STG.E.U16 desc[UR12][R4.64], R31 ;  /* 0x0000001f04007986 */ /* 0x0007e8000c10150c */
[----:B------:R-:W4:Y:S01]  /*2af10*/  LDC R15, c[0x0][0x3e8] ;  /* 0x0000fa00ff0f7b82 */ /* 0x000f220000000800 */
[----:B0-----:R-:W-:-:S04]  /*2af20*/  LEA R6, P5, R3, R2, 0x1 ;  /* 0x0000000203067211 */ /* 0x001fc800078a08ff */
[----:B------:R-:W-:Y:S02]  /*2af30*/  LEA.HI.X.SX32 R7, R3, R0, 0x1, P5 ;  /* 0x0000000003077211 */ /* 0x000fe400028f0eff */
[C---:B---3--:R-:W-:Y:S01]  /*2af40*/  LEA R4, P5, R9.reuse, R2, 0x1 ;  /* 0x0000000209047211 */ /* 0x048fe200078a08ff */
[----:B------:R-:W0:Y:S01]  /*2af50*/  LDC R30, c[0x0][0x3e8] ;  /* 0x0000fa00ff1e7b82 */ /* 0x000e220000000800 */
[----:B--2---:R-:W-:Y:S01]  /*2af60*/  LEA R3, R16, R9, 0x1 ;  /* 0x0000000910037211 */ /* 0x004fe200078e08ff */
[----:B------:R2:W-:Y:S01]  /*2af70*/  STG.E.U16 desc[UR12][R6.64], R69 ;  /* 0x0000004506007986 */ /* 0x0005e2000c10150c */
[----:B------:R-:W-:-:S03]  /*2af80*/  LEA.HI.X.SX32 R5, R9, R0, 0x1, P5 ;  /* 0x0000000009057211 */ /* 0x000fc600028f0eff */
[----:B-----5:R-:W-:Y:S02]  /*2af90*/  IMAD R9, R18, 0x2, R3 ;  /* 0x0000000212097824 */ /* 0x020fe400078e0203 */
[----:B------:R-:W3:Y:S01]  /*2afa0*/  LDC R16, c[0x0][0x3e8] ;  /* 0x0000fa00ff107b82 */ /* 0x000ee20000000800 */
[----:B------:R5:W-:Y:S01]  /*2afb0*/  STG.E.U16 desc[UR12][R4.64], R74 ;  /* 0x0000004a04007986 */ /* 0x000be2000c10150c */
[----:B--2---:R-:W-:-:S06]  /*2afc0*/  LEA R6, P5, R3, R2, 0x1 ;  /* 0x0000000203067211 */ /* 0x004fcc00078a08ff */
[----:B------:R-:W2:Y:S01]  /*2afd0*/  LDC R18, c[0x0][0x3e8] ;  /* 0x0000fa00ff127b82 */ /* 0x000ea20000000800 */
[----:B------:R-:W-:Y:S02]  /*2afe0*/  LEA.HI.X.SX32 R7, R3, R0, 0x1, P5 ;  /* 0x0000000003077211 */ /* 0x000fe400028f0eff */
[----:B-----5:R-:W-:-:S05]  /*2aff0*/  LEA R4, P5, R9, R2, 0x1 ;  /* 0x0000000209047211 */ /* 0x020fca00078a08ff */
[----:B------:R-:W5:Y:S01]  /*2b000*/  LDC R3, c[0x0][0x3e8] ;  /* 0x0000fa00ff037b82 */ /* 0x000f620000000800 */
[----:B-1----:R-:W-:Y:S02]  /*2b010*/  LEA R17, R17, R9, 0x1 ;  /* 0x0000000911117211 */ /* 0x002fe400078e08ff */
[----:B------:R-:W-:Y:S01]  /*2b020*/  LEA.HI.X.SX32 R5, R9, R0, 0x1, P5 ;  /* 0x0000000009057211 */ /* 0x000fe200028f0eff */
[----:B------:R1:W-:Y:S04]  /*2b030*/  STG.E.U16 desc[UR12][R6.64], R55 ;  /* 0x0000003706007986 */ /* 0x0003e8000c10150c */
[----:B------:R-:W0:Y:S01]  /*2b040*/  LDC R9, c[0x0][0x3e8] ;  /* 0x0000fa00ff097b82 */ /* 0x000e220000000800 */
[----:B----4-:R-:W-:Y:S01]  /*2b050*/  LEA R19, R11, R17, 0x1 ;  /* 0x000000110b137211 */ /* 0x010fe200078e08ff */
[----:B------:R4:W-:Y:S01]  /*2b060*/  STG.E.U16 desc[UR12][R4.64], R71 ;  /* 0x0000004704007986 */ /* 0x0009e2000c10150c */
[----:B-1----:R-:W-:-:S05]  /*2b070*/  LEA R6, P5, R17, R2, 0x1 ;  /* 0x0000000211067211 */ /* 0x002fca00078a08ff */
[----:B------:R-:W1:Y:S01]  /*2b080*/  LDC R11, c[0x0][0x3e8] ;  /* 0x0000fa00ff0b7b82 */ /* 0x000e620000000800 */
[----:B------:R-:W-:Y:S01]  /*2b090*/  LEA.HI.X.SX32 R7, R17, R0, 0x1, P5 ;  /* 0x0000000011077211 */ /* 0x000fe200028f0eff */
[----:B------:R-:W-:Y:S01]  /*2b0a0*/  IMAD R17, R15, 0x2, R19 ;  /* 0x000000020f117824 */ /* 0x000fe200078e0213 */
[----:B----4-:R-:W-:-:S05]  /*2b0b0*/  LEA R4, P5, R19, R2, 0x1 ;  /* 0x0000000213047211 */ /* 0x010fca00078a08ff */
[----:B------:R-:W4:Y:S01]  /*2b0c0*/  LDC R15, c[0x0][0x3e8] ;  /* 0x0000fa00ff0f7b82 */ /* 0x000f220000000800 */
[----:B------:R-:W-:Y:S01]  /*2b0d0*/  LEA.HI.X.SX32 R5, R19, R0, 0x1, P5 ;  /* 0x0000000013057211 */ /* 0x000fe200028f0eff */
[----:B------:R2:W-:Y:S01]  /*2b0e0*/  STG.E.U16 desc[UR12][R6.64], R72 ;  /* 0x0000004806007986 */ /* 0x0005e2000c10150c */
[----:B---3--:R-:W-:-:S05]  /*2b0f0*/  LEA R19, R16, R17, 0x1 ;  /* 0x0000001110137211 */ /* 0x008fca00078e08ff */
[----:B------:R-:W3:Y:S01]  /*2b100*/  LDC R16, c[0x0][0x3e8] ;  /* 0x0000fa00ff107b82 */ /* 0x000ee20000000800 */
[----:B------:R5:W-:Y:S01]  /*2b110*/  STG.E.U16 desc[UR12][R4.64], R73 ;  /* 0x0000004904007986 */ /* 0x000be2000c10150c */
[----:B--2---:R-:W-:-:S04]  /*2b120*/  LEA R6, P5, R17, R2, 0x1 ;  /* 0x0000000211067211 */ /* 0x004fc800078a08ff */
[----:B------:R-:W-:Y:S02]  /*2b130*/  LEA.HI.X.SX32 R7, R17, R0, 0x1, P5 ;  /* 0x0000000011077211 */ /* 0x000fe400028f0eff */
[----:B-----5:R-:W-:Y:S02]  /*2b140*/  LEA R17, R3, R19, 0x1 ;  /* 0x0000001303117211 */ /* 0x020fe400078e08ff */
[C---:B------:R-:W-:Y:S01]  /*2b150*/  LEA R4, P5, R19.reuse, R2, 0x1 ;  /* 0x0000000213047211 */ /* 0x040fe200078a08ff */
[----:B------:R-:W2:Y:S01]  /*2b160*/  LDC R3, c[0x0][0x3e8] ;  /* 0x0000fa00ff037b82 */ /* 0x000ea20000000800 */
[----:B------:R5:W-:Y:S02]  /*2b170*/  STG.E.U16 desc[UR12][R6.64], R65 ;  /* 0x0000004106007986 */ /* 0x000be4000c10150c */
[----:B------:R-:W-:Y:S01]  /*2b180*/  LEA.HI.X.SX32 R5, R19, R0, 0x1, P5 ;  /* 0x0000000013057211 */ /* 0x000fe200028f0eff */
[----:B0-----:R-:W-:-:S04]  /*2b190*/  IMAD R19, R9, 0x2, R17 ;  /* 0x0000000209137824 */ /* 0x001fc800078e0211 */
[----:B------:R-:W0:Y:S01]  /*2b1a0*/  LDC R9, c[0x0][0x3e8] ;  /* 0x0000fa00ff097b82 */ /* 0x000e220000000800 */
[----:B------:R1:W-:Y:S01]  /*2b1b0*/  STG.E.U16 desc[UR12][R4.64], R67 ;  /* 0x0000004304007986 */ /* 0x0003e2000c10150c */
[----:B-----5:R-:W-:-:S04]  /*2b1c0*/  LEA R6, P5, R17, R2, 0x1 ;  /* 0x0000000211067211 */ /* 0x020fc800078a08ff */
[----:B------:R-:W-:Y:S02]  /*2b1d0*/  LEA.HI.X.SX32 R7, R17, R0, 0x1, P5 ;  /* 0x0000000011077211 */ /* 0x000fe400028f0eff */
[----:B-1----:R-:W-:Y:S02]  /*2b1e0*/  LEA R17, R11, R19, 0x1 ;  /* 0x000000130b117211 */ /* 0x002fe400078e08ff */
[C---:B------:R-:W-:Y:S01]  /*2b1f0*/  LEA R4, P5, R19.reuse, R2, 0x1 ;  /* 0x0000000213047211 */ /* 0x040fe200078a08ff */
[----:B------:R-:W1:Y:S01]  /*2b200*/  LDC R11, c[0x0][0x3e8] ;  /* 0x0000fa00ff0b7b82 */ /* 0x000e620000000800 */
[----:B------:R5:W-:Y:S02]  /*2b210*/  STG.E.U16 desc[UR12][R6.64], R68 ;  /* 0x0000004406007986 */ /* 0x000be4000c10150c */
[----:B------:R-:W-:Y:S02]  /*2b220*/  LEA.HI.X.SX32 R5, R19, R0, 0x1, P5 ;  /* 0x0000000013057211 */ /* 0x000fe400028f0eff */
[----:B----4-:R-:W-:-:S03]  /*2b230*/  LEA R19, R15, R17, 0x1 ;  /* 0x000000110f137211 */ /* 0x010fc600078e08ff */
[----:B------:R-:W4:Y:S01]  /*2b240*/  LDC R15, c[0x0][0x3e8] ;  /* 0x0000fa00ff0f7b82 */ /* 0x000f220000000800 */
[----:B------:R3:W-:Y:S01]  /*2b250*/  STG.E.U16 desc[UR12][R4.64], R70 ;  /* 0x0000004604007986 */ /* 0x0007e2000c10150c */
[----:B-----5:R-:W-:-:S04]  /*2b260*/  LEA R6, P5, R17, R2, 0x1 ;  /* 0x0000000211067211 */ /* 0x020fc800078a08ff */
[----:B------:R-:W-:Y:S01]  /*2b270*/  LEA.HI.X.SX32 R7, R17, R0, 0x1, P5 ;  /* 0x0000000011077211 */ /* 0x000fe200028f0eff */
[----:B---3--:R-:W-:Y:S02]  /*2b280*/  IMAD R17, R16, 0x2, R19 ;  /* 0x0000000210117824 */ /* 0x008fe400078e0213 */
[----:B------:R-:W3:Y:S01]  /*2b290*/  LDC R16, c[0x0][0x3e8] ;  /* 0x0000fa00ff107b82 */ /* 0x000ee20000000800 */
[C---:B------:R-:W-:Y:S01]  /*2b2a0*/  LEA R4, P5, R19.reuse, R2, 0x1 ;  /* 0x0000000213047211 */ /* 0x040fe200078a08ff */
[----:B------:R5:W-:Y:S03]  /*2b2b0*/  STG.E.U16 desc[UR12][R6.64], R61 ;  /* 0x0000003d06007986 */ /* 0x000be6000c10150c */
[----:B------:R-:W-:Y:S02]  /*2b2c0*/  LEA.HI.X.SX32 R5, R19, R0, 0x1, P5 ;  /* 0x0000000013057211 */ /* 0x000fe400028f0eff */
[----:B--2---:R-:W-:-:S02]  /*2b2d0*/  LEA R19, R3, R17, 0x1 ;  /* 0x0000001103137211 */ /* 0x004fc400078e08ff */
[----:B------:R-:W2:Y:S01]  /*2b2e0*/  LDC R3, c[0x0][0x3e8] ;  /* 0x0000fa00ff037b82 */ /* 0x000ea20000000800 */
[----:B------:R0:W-:Y:S01]  /*2b2f0*/  STG.E.U16 desc[UR12][R4.64], R63 ;  /* 0x0000003f04007986 */ /* 0x0001e2000c10150c */
[----:B-----5:R-:W-:-:S04]  /*2b300*/  LEA R6, P5, R17, R2, 0x1 ;  /* 0x0000000211067211 */ /* 0x020fc800078a08ff */
[----:B------:R-:W-:Y:S02]  /*2b310*/  LEA.HI.X.SX32 R7, R17, R0, 0x1, P5 ;  /* 0x0000000011077211 */ /* 0x000fe400028f0eff */
[----:B0-----:R-:W-:Y:S02]  /*2b320*/  LEA R17, R9, R19, 0x1 ;  /* 0x0000001309117211 */ /* 0x001fe400078e08ff */
[C---:B------:R-:W-:Y:S01]  /*2b330*/  LEA R4, P5, R19.reuse, R2, 0x1 ;  /* 0x0000000213047211 */ /* 0x040fe200078a08ff */
[----:B------:R-:W0:Y:S01]  /*2b340*/  LDC R9, c[0x0][0x3e8] ;  /* 0x0000fa00ff097b82 */ /* 0x000e220000000800 */
[----:B------:R5:W-:Y:S02]  /*2b350*/  STG.E.U16 desc[UR12][R6.64], R64 ;  /* 0x0000004006007986 */ /* 0x000be4000c10150c */
[----:B------:R-:W-:Y:S01]  /*2b360*/  LEA.HI.X.SX32 R5, R19, R0, 0x1, P5 ;  /* 0x0000000013057211 */ /* 0x000fe200028f0eff */
[----:B-1----:R-:W-:-:S04]  /*2b370*/  IMAD R19, R11, 0x2, R17 ;  /* 0x000000020b137824 */ /* 0x002fc800078e0211 */
[----:B------:R-:W1:Y:S01]  /*2b380*/  LDC R11, c[0x0][0x3e8] ;  /* 0x0000fa00ff0b7b82 */ /* 0x000e620000000800 */
[----:B------:R3:W-:Y:S01]  /*2b390*/  STG.E.U16 desc[UR12][R4.64], R66 ;  /* 0x0000004204007986 */ /* 0x0007e2000c10150c */
[----:B-----5:R-:W-:-:S04]  /*2b3a0*/  LEA R6, P5, R17, R2, 0x1 ;  /* 0x0000000211067211 */ /* 0x020fc800078a08ff */
[----:B------:R-:W-:Y:S02]  /*2b3b0*/  LEA.HI.X.SX32 R7, R17, R0, 0x1, P5 ;  /* 0x0000000011077211 */ /* 0x000fe400028f0eff */
[----:B----4-:R-:W-:Y:S02]  /*2b3c0*/  LEA R17, R15, R19, 0x1 ;  /* 0x000000130f117211 */ /* 0x010fe400078e08ff */
[C---:B---3--:R-:W-:Y:S01]  /*2b3d0*/  LEA R4, P5, R19.reuse, R2, 0x1 ;  /* 0x0000000213047211 */ /* 0x048fe200078a08ff */
[----:B------:R-:W3:Y:S01]  /*2b3e0*/  LDC R15, c[0x0][0x3e8] ;  /* 0x0000fa00ff0f7b82 */ /* 0x000ee20000000800 */
[----:B------:R4:W-:Y:S02]  /*2b3f0*/  STG.E.U16 desc[UR12][R6.64], R58 ;  /* 0x0000003a06007986 */ /* 0x0009e4000c10150c */
[----:B------:R-:W-:Y:S02]  /*2b400*/  LEA.HI.X.SX32 R5, R19, R0, 0x1, P5 ;  /* 0x0000000013057211 */ /* 0x000fe400028f0eff */
[----:B------:R-:W-:-:S03]  /*2b410*/  LEA R19, R16, R17, 0x1 ;  /* 0x0000001110137211 */ /* 0x000fc600078e08ff */
[----:B------:R-:W5:Y:S01]  /*2b420*/  LDC R16, c[0x0][0x3e8] ;  /* 0x0000fa00ff107b82 */ /* 0x000f620000000800 */
[----:B------:R0:W-:Y:S01]  /*2b430*/  STG.E.U16 desc[UR12][R4.64], R59 ;  /* 0x0000003b04007986 */ /* 0x0001e2000c10150c */
[----:B----4-:R-:W-:Y:S01]  /*2b440*/  LEA R6, P5, R17, R2, 0x1 ;  /* 0x0000000211067211 */ /* 0x010fe200078a08ff */
[----:B--2---:R-:W-:-:S03]  /*2b450*/  IMAD R3, R3, 0x2, R19 ;  /* 0x0000000203037824 */ /* 0x004fc600078e0213 */
[----:B------:R-:W-:Y:S02]  /*2b460*/  LEA.HI.X.SX32 R7, R17, R0, 0x1, P5 ;  /* 0x0000000011077211 */ /* 0x000fe400028f0eff */
[----:B0-----:R-:W-:-:S03]  /*2b470*/  LEA R4, P5, R19, R2, 0x1 ;  /* 0x0000000213047211 */ /* 0x001fc600078a08ff */
[----:B------:R0:W-:Y:S01]  /*2b480*/  STG.E.U16 desc[UR12][R6.64], R60 ;  /* 0x0000003c06007986 */ /* 0x0001e2000c10150c */
[----:B------:R-:W-:Y:S02]  /*2b490*/  LEA R9, R9, R3, 0x1 ;  /* 0x0000000309097211 */ /* 0x000fe400078e08ff */
[----:B------:R-:W-:Y:S02]  /*2b4a0*/  LEA.HI.X.SX32 R5, R19, R0, 0x1, P5 ;  /* 0x0000000013057211 */ /* 0x000fe400028f0eff */
[----:B-1----:R-:W-:-:S03]  /*2b4b0*/  LEA R11, R11, R9, 0x1 ;  /* 0x000000090b0b7211 */ /* 0x002fc600078e08ff */
[----:B------:R1:W-:Y:S01]  /*2b4c0*/  STG.E.U16 desc[UR12][R4.64], R62 ;  /* 0x0000003e04007986 */ /* 0x0003e2000c10150c */
[----:B0-----:R-:W-:-:S04]  /*2b4d0*/  LEA R6, P5, R3, R2, 0x1 ;  /* 0x0000000203067211 */ /* 0x001fc800078a08ff */
[----:B------:R-:W-:Y:S02]  /*2b4e0*/  LEA.HI.X.SX32 R7, R3, R0, 0x1, P5 ;  /* 0x0000000003077211 */ /* 0x000fe400028f0eff */
[----:B-1----:R-:W-:-:S03]  /*2b4f0*/  LEA R4, P5, R9, R2, 0x1 ;  /* 0x0000000209047211 */ /* 0x002fc600078a08ff */
[----:B------:R0:W-:Y:S01]  /*2b500*/  STG.E.U16 desc[UR12][R6.64], R56 ;  /* 0x0000003806007986 */ /* 0x0001e2000c10150c */
[----:B---3--:R-:W-:Y:S01]  /*2b510*/  IMAD R15, R15, 0x2, R11 ;  /* 0x000000020f0f7824 */ /* 0x008fe200078e020b */
[----:B------:R-:W-:-:S04]  /*2b520*/  LEA.HI.X.SX32 R5, R9, R0, 0x1, P5 ;  /* 0x0000000009057211 */ /* 0x000fc800028f0eff */
[----:B-----5:R-:W-:Y:S01]  /*2b530*/  LEA R3, R16, R15, 0x1 ;  /* 0x0000000f10037211 */ /* 0x020fe200078e08ff */
[----:B------:R1:W-:Y:S01]  /*2b540*/  STG.E.U16 desc[UR12][R4.64], R57 ;  /* 0x0000003904007986 */ /* 0x0003e2000c10150c */
[----:B------:R-:W2:Y:S01]  /*2b550*/  LDC R16, c[0x0][0x3e8] ;  /* 0x0000fa00ff107b82 */ /* 0x000ea20000000800 */
[----:B0-----:R-:W-:-:S04]  /*2b560*/  LEA R6, P5, R11, R2, 0x1 ;  /* 0x000000020b067211 */ /* 0x001fc800078a08ff */
[----:B------:R-:W-:Y:S02]  /*2b570*/  LEA.HI.X.SX32 R7, R11, R0, 0x1, P5 ;  /* 0x000000000b077211 */ /* 0x000fe400028f0eff */
[----:B-1----:R-:W-:-:S03]  /*2b580*/  LEA R4, P5, R15, R2, 0x1 ;  /* 0x000000020f047211 */ /* 0x002fc600078a08ff */
[----:B------:R0:W-:Y:S01]  /*2b590*/  STG.E.U16 desc[UR12][R6.64], R38 ;  /* 0x0000002606007986 */ /* 0x0001e2000c10150c */
[----:B------:R-:W-:Y:S02]  /*2b5a0*/  LEA R9, R18, R3, 0x1 ;  /* 0x0000000312097211 */ /* 0x000fe400078e08ff */
[----:B------:R-:W-:Y:S01]  /*2b5b0*/  LEA.HI.X.SX32 R5, R15, R0, 0x1, P5 ;  /* 0x000000000f057211 */ /* 0x000fe200028f0eff */
[----:B------:R-:W1:Y:S04]  /*2b5c0*/  LDC R18, c[0x0][0x3e8] ;  /* 0x0000fa00ff127b82 */ /* 0x000e680000000800 */
[----:B------:R3:W-:Y:S01]  /*2b5d0*/  STG.E.U16 desc[UR12][R4.64], R33 ;  /* 0x0000002104007986 */ /* 0x0007e2000c10150c */
[----:B0-----:R-:W-:-:S04]  /*2b5e0*/  LEA R6, P5, R3, R2, 0x1 ;  /* 0x0000000203067211 */ /* 0x001fc800078a08ff */
[----:B------:R-:W-:Y:S01]  /*2b5f0*/  LEA.HI.X.SX32 R7, R3, R0, 0x1, P5 ;  /* 0x0000000003077211 */ /* 0x000fe200028f0eff */
[----:B------:R-:W-:Y:S02]  /*2b600*/  IMAD R3, R20, 0x2, R9 ;  /* 0x0000000214037824 */ /* 0x000fe400078e0209 */
[----:B------:R-:W0:Y:S01]  /*2b610*/  LDC R20, c[0x0][0x3e8] ;  /* 0x0000fa00ff147b82 */ /* 0x000e220000000800 */
[C---:B---3--:R-:W-:Y:S01]  /*2b620*/  LEA R4, P5, R9.reuse, R2, 0x1 ;  /* 0x0000000209047211 */ /* 0x048fe200078a08ff */
[----:B------:R3:W-:Y:S03]  /*2b630*/  STG.E.U16 desc[UR12][R6.64], R42 ;  /* 0x0000002a06007986 */ /* 0x0007e6000c10150c */
[----:B------:R-:W-:Y:S02]  /*2b640*/  LEA.HI.X.SX32 R5, R9, R0, 0x1, P5 ;  /* 0x0000000009057211 */ /* 0x000fe400028f0eff */
[----:B------:R-:W-:-:S02]  /*2b650*/  LEA R9, R22, R3, 0x1 ;  /* 0x0000000316097211 */ /* 0x000fc400078e08ff */
[----:B------:R-:W4:Y:S01]  /*2b660*/  LDC R22, c[0x0][0x3e8] ;  /* 0x0000fa00ff167b82 */ /* 0x000f220000000800 */
[----:B------:R5:W-:Y:S01]  /*2b670*/  STG.E.U16 desc[UR12][R4.64], R41 ;  /* 0x0000002904007986 */ /* 0x000be2000c10150c */
[----:B---3--:R-:W-:-:S04]  /*2b680*/  LEA R6, P5, R3, R2, 0x1 ;  /* 0x0000000203067211 */ /* 0x008fc800078a08ff */
[----:B------:R-:W-:Y:S02]  /*2b690*/  LEA.HI.X.SX32 R7, R3, R0, 0x1, P5 ;  /* 0x0000000003077211 */ /* 0x000fe400028f0eff */
[----:B------:R-:W-:Y:S02]  /*2b6a0*/  LEA R3, R24, R9, 0x1 ;  /* 0x0000000918037211 */ /* 0x000fe400078e08ff */
[C---:B-----5:R-:W-:Y:S01]  /*2b6b0*/  LEA R4, P5, R9.reuse, R2, 0x1 ;  /* 0x0000000209047211 */ /* 0x060fe200078a08ff */
[----:B------:R-:W3:Y:S01]  /*2b6c0*/  LDC R24, c[0x0][0x3e8] ;  /* 0x0000fa00ff187b82 */ /* 0x000ee20000000800 */
[----:B------:R5:W-:Y:S02]  /*2b6d0*/  STG.E.U16 desc[UR12][R6.64], R40 ;  /* 0x0000002806007986 */ /* 0x000be4000c10150c */
[----:B------:R-:W-:Y:S01]  /*2b6e0*/  LEA.HI.X.SX32 R5, R9, R0, 0x1, P5 ;  /* 0x0000000009057211 */ /* 0x000fe200028f0eff */
[----:B--2---:R-:W-:-:S04]  /*2b6f0*/  IMAD R9, R16, 0x2, R3 ;  /* 0x0000000210097824 */ /* 0x004fc800078e0203 */
[----:B------:R-:W2:Y:S01]  /*2b700*/  LDC R16, c[0x0][0x3e8] ;  /* 0x0000fa00ff107b82 */ /* 0x000ea20000000800 */
        /* <DEDUP_REMOVED lines=8> */
[----:B0-----:R-:W-:-:S03]  /*2b790*/  LEA R9, R20, R3, 0x1 ;  /* 0x0000000314097211 */ /* 0x001fc600078e08ff */
[----:B------:R-:W0:Y:S01]  /*2b7a0*/  LDC R20, c[0x0][0x3e8] ;  /* 0x0000fa00ff147b82 */ /* 0x000e220000000800 */
[----:B------:R4:W-:Y:S01]  /*2b7b0*/  STG.E.U16 desc[UR12][R4.64], R45 ;  /* 0x0000002d04007986 */ /* 0x0009e2000c10150c */
[----:B-----5:R-:W-:-:S04]  /*2b7c0*/  LEA R6, P5, R3, R2, 0x1 ;  /* 0x0000000203067211 */ /* 0x020fc800078a08ff */
[----:B------:R-:W-:Y:S01]  /*2b7d0*/  LEA.HI.X.SX32 R7, R3, R0, 0x1, P5 ;  /* 0x0000000003077211 */ /* 0x000fe200028f0eff */
[----:B----4-:R-:W-:Y:S02]  /*2b7e0*/  IMAD R3, R22, 0x2, R9 ;  /* 0x0000000216037824 */ /* 0x010fe400078e0209 */
[----:B------:R-:W4:Y:S01]  /*2b7f0*/  LDC R22, c[0x0][0x3e8] ;  /* 0x0000fa00ff167b82 */ /* 0x000f220000000800 */
[C---:B------:R-:W-:Y:S01]  /*2b800*/  LEA R4, P5, R9.reuse, R2, 0x1 ;  /* 0x0000000209047211 */ /* 0x040fe200078a08ff */
[----:B------:R5:W-:Y:S03]  /*2b810*/  STG.E.U16 desc[UR12][R6.64], R44 ;  /* 0x0000002c06007986 */ /* 0x000be6000c10150c */
[----:B------:R-:W-:Y:S02]  /*2b820*/  LEA.HI.X.SX32 R5, R9, R0, 0x1, P5 ;  /* 0x0000000009057211 */ /* 0x000fe400028f0eff */
[----:B---3--:R-:W-:-:S02]  /*2b830*/  LEA R9, R24, R3, 0x1 ;  /* 0x0000000318097211 */ /* 0x008fc400078e08ff */
[----:B------:R-:W3:Y:S01]  /*2b840*/  LDC R24, c[0x0][0x3e8] ;  /* 0x0000fa00ff187b82 */ /* 0x000ee20000000800 */
[----:B------:R2:W-:Y:S01]  /*2b850*/  STG.E.U16 desc[UR12][R4.64], R43 ;  /* 0x0000002b04007986 */ /* 0x0005e2000c10150c */
[----:B-----5:R-:W-:-:S04]  /*2b860*/  LEA R6, P5, R3, R2, 0x1 ;  /* 0x0000000203067211 */ /* 0x020fc800078a08ff */
[----:B------:R-:W-:Y:S02]  /*2b870*/  LEA.HI.X.SX32 R7, R3, R0, 0x1, P5 ;  /* 0x0000000003077211 */ /* 0x000fe400028f0eff */
[----:B--2---:R-:W-:Y:S02]  /*2b880*/  LEA R3, R16, R9, 0x1 ;  /* 0x0000000910037211 */ /* 0x004fe400078e08ff */
[C---:B------:R-:W-:Y:S01]  /*2b890*/  LEA R4, P5, R9.reuse, R2, 0x1 ;  /* 0x0000000209047211 */ /* 0x040fe200078a08ff */
[----:B------:R-:W2:Y:S01]  /*2b8a0*/  LDC R16, c[0x0][0x3e8] ;  /* 0x0000fa00ff107b82 */ /* 0x000ea20000000800 */
[----:B------:R5:W-:Y:S02]  /*2b8b0*/  STG.E.U16 desc[UR12][R6.64], R50 ;  /* 0x0000003206007986 */ /* 0x000be4000c10150c */
[----:B------:R-:W-:Y:S01]  /*2b8c0*/  LEA.HI.X.SX32 R5, R9, R0, 0x1, P5 ;  /* 0x0000000009057211 */ /* 0x000fe200028f0eff */
[----:B-1----:R-:W-:-:S04]  /*2b8d0*/  IMAD R9, R18, 0x2, R3 ;  /* 0x0000000212097824 */ /* 0x002fc800078e0203 */
[----:B------:R-:W1:Y:S01]  /*2b8e0*/  LDC R18, c[0x0][0x3e8] ;  /* 0x0000fa00ff127b82 */ /* 0x000e620000000800 */
[----:B------:R0:W-:Y:S01]  /*2b8f0*/  STG.E.U16 desc[UR12][R4.64], R49 ;  /* 0x0000003104007986 */ /* 0x0001e2000c10150c */
[----:B-----5:R-:W-:-:S04]  /*2b900*/  LEA R6, P5, R3, R2, 0x1 ;  /* 0x0000000203067211 */ /* 0x020fc800078a08ff */
[----:B------:R-:W-:Y:S02]  /*2b910*/  LEA.HI.X.SX32 R7, R3, R0, 0x1, P5 ;  /* 0x0000000003077211 */ /* 0x000fe400028f0eff */
[----:B0-----:R-:W-:Y:S02]  /*2b920*/  LEA R3, R20, R9, 0x1 ;  /* 0x0000000914037211 */ /* 0x001fe400078e08ff */
[C---:B------:R-:W-:Y:S01]  /*2b930*/  LEA R4, P5, R9.reuse, R2, 0x1 ;  /* 0x0000000209047211 */ /* 0x040fe200078a08ff */
[----:B------:R-:W0:Y:S01]  /*2b940*/  LDC R20, c[0x0][0x3e8] ;  /* 0x0000fa00ff147b82 */ /* 0x000e220000000800 */
        /* <DEDUP_REMOVED lines=13> */
[----:B-----5:R-:W-:-:S04]  /*2ba20*/  LEA R6, P5, R3, R2, 0x1 ;  /* 0x0000000203067211 */ /* 0x020fc800078a08ff */
[----:B------:R-:W-:Y:S02]  /*2ba30*/  LEA.HI.X.SX32 R7, R3, R0, 0x1, P5 ;  /* 0x0000000003077211 */ /* 0x000fe400028f0eff */
[C---:B------:R-:W-:Y:S02]  /*2ba40*/  LEA R16, P5, R9.reuse, R2, 0x1 ;  /* 0x0000000209107211 */ /* 0x040fe400078a08ff */
[----:B-1----:R-:W-:Y:S01]  /*2ba50*/  LEA R3, R18, R9, 0x1 ;  /* 0x0000000912037211 */ /* 0x002fe200078e08ff */
[----:B------:R1:W-:Y:S01]  /*2ba60*/  STG.E.U16 desc[UR12][R4.64], R52 ;  /* 0x0000003404007986 */ /* 0x0003e2000c10150c */
[----:B------:R-:W-:-:S03]  /*2ba70*/  LEA.HI.X.SX32 R17, R9, R0, 0x1, P5 ;  /* 0x0000000009117211 */ /* 0x000fc600028f0eff */
[----:B0-----:R-:W-:Y:S01]  /*2ba80*/  IMAD R9, R20, 0x2, R3 ;  /* 0x0000000214097824 */ /* 0x001fe200078e0203 */
[----:B------:R0:W-:Y:S01]  /*2ba90*/  STG.E.U16 desc[UR12][R6.64], R51 ;  /* 0x0000003306007986 */ /* 0x0001e2000c10150c */
[----:B------:R-:W2:Y:S01]  /*2baa0*/  LDC R20, c[0x0][0x3e8] ;  /* 0x0000fa00ff147b82 */ /* 0x000ea20000000800 */
[----:B-1----:R-:W-:-:S04]  /*2bab0*/  LEA R4, P5, R3, R2, 0x1 ;  /* 0x0000000203047211 */ /* 0x002fc800078a08ff */
[----:B------:R-:W-:Y:S02]  /*2bac0*/  LEA.HI.X.SX32 R5, R3, R0, 0x1, P5 ;  /* 0x0000000003057211 */ /* 0x000fe400028f0eff */
[C---:B0-----:R-:W-:Y:S02]  /*2bad0*/  LEA R6, P5, R9.reuse, R2, 0x1 ;  /* 0x0000000209067211 */ /* 0x041fe400078a08ff */
[----:B----4-:R-:W-:Y:S02]  /*2bae0*/  LEA R3, R22, R9, 0x1 ;  /* 0x0000000916037211 */ /* 0x010fe400078e08ff */
[----:B------:R-:W-:Y:S02]  /*2baf0*/  LEA.HI.X.SX32 R7, R9, R0, 0x1, P5 ;  /* 0x0000000009077211 */ /* 0x000fe400028f0eff */
[C---:B------:R-:W-:Y:S02]  /*2bb00*/  LEA R18, P5, R3.reuse, R2, 0x1 ;  /* 0x0000000203127211 */ /* 0x040fe400078a08ff */
[----:B------:R-:W-:Y:S01]  /*2bb10*/  LEA R9, R26, R3, 0x1 ;  /* 0x000000031a097211 */ /* 0x000fe200078e08ff */
[----:B------:R0:W-:Y:S01]  /*2bb20*/  STG.E.U16 desc[UR12][R16.64], R54 ;  /* 0x0000003610007986 */ /* 0x0001e2000c10150c */
[----:B------:R-:W-:-:S03]  /*2bb30*/  LEA.HI.X.SX32 R19, R3, R0, 0x1, P5 ;  /* 0x0000000003137211 */ /* 0x000fc600028f0eff */
[----:B---3--:R-:W-:Y:S01]  /*2bb40*/  IMAD R3, R24, 0x2, R9 ;  /* 0x0000000218037824 */ /* 0x008fe200078e0209 */
[----:B------:R1:W-:Y:S01]  /*2bb50*/  STG.E.U16 desc[UR12][R4.64], R36 ;  /* 0x0000002404007986 */ /* 0x0003e2000c10150c */
[----:B0-----:R-:W-:-:S04]  /*2bb60*/  LEA R16, P5, R9, R2, 0x1 ;  /* 0x0000000209107211 */ /* 0x001fc800078a08ff */
[----:B------:R-:W-:Y:S02]  /*2bb70*/  LEA.HI.X.SX32 R17, R9, R0, 0x1, P5 ;  /* 0x0000000009117211 */ /* 0x000fe400028f0eff */
[C---:B-1----:R-:W-:Y:S02]  /*2bb80*/  LEA R4, P5, R3.reuse, R2, 0x1 ;  /* 0x0000000203047211 */ /* 0x042fe400078a08ff */
[----:B------:R-:W-:Y:S01]  /*2bb90*/  LEA R9, R28, R3, 0x1 ;  /* 0x000000031c097211 */ /* 0x000fe200078e08ff */
[----:B------:R0:W-:Y:S01]  /*2bba0*/  STG.E.U16 desc[UR12][R6.64], R35 ;  /* 0x0000002306007986 */ /* 0x0001e2000c10150c */
[----:B------:R-:W-:Y:S02]  /*2bbb0*/  LEA.HI.X.SX32 R5, R3, R0, 0x1, P5 ;  /* 0x0000000003057211 */ /* 0x000fe400028f0eff */
[----:B------:R-:W-:Y:S01]  /*2bbc0*/  LEA R3, R30, R9, 0x1 ;  /* 0x000000091e037211 */ /* 0x000fe200078e08ff */
[----:B------:R1:W-:Y:S01]  /*2bbd0*/  STG.E.U16 desc[UR12][R18.64], R34 ;  /* 0x0000002212007986 */ /* 0x0003e2000c10150c */
[----:B------:R-:W-:-:S02]  /*2bbe0*/  PRMT R12, R12, 0x7632, R12 ;  /* 0x000076320c0c7816 */ /* 0x000fc4000000000c */
[----:B------:R-:W-:Y:S02]  /*2bbf0*/  PRMT R13, R13, 0x7632, R13 ;  /* 0x000076320d0d7816 */ /* 0x000fe4000000000d */
[----:B0-----:R-:W-:Y:S02]  /*2bc00*/  LEA R6, P5, R9, R2, 0x1 ;  /* 0x0000000209067211 */ /* 0x001fe400078a08ff */
[----:B------:R-:W-:Y:S02]  /*2bc10*/  PRMT R14, R14, 0x7632, R14 ;  /* 0x000076320e0e7816 */ /* 0x000fe4000000000e */
[----:B------:R-:W-:Y:S02]  /*2bc20*/  SHF.L.U32 R117, R117, 0x2, RZ ;  /* 0x0000000275757819 */ /* 0x000fe400000006ff */
[----:B------:R-:W-:Y:S02]  /*2bc30*/  FSEL R125, R125, -INF , P2 ;  /* 0xff8000007d7d7808 */ /* 0x000fe40001000000 */
[----:B------:R-:W-:Y:S01]  /*2bc40*/  FSEL R120, R120, -INF , P3 ;  /* 0xff80000078787808 */ /* 0x000fe20001800000 */
[----:B------:R-:W-:Y:S01]  /*2bc50*/  FFMA R11, R100, 0.69314718246459960938, R88 ;  /* 0x3f317218640b7823 */ /* 0x000fe20000000058 */
[----:B------:R-:W-:Y:S01]  /*2bc60*/  LEA.HI.X.SX32 R7, R9, R0, 0x1, P5 ;  /* 0x0000000009077211 */ /* 0x000fe200028f0eff */
[----:B--2---:R-:W-:Y:S01]  /*2bc70*/  IMAD R9, R20, 0x2, R3 ;  /* 0x0000000214097824 */ /* 0x004fe200078e0203 */
[C---:B-1----:R-:W-:Y:S01]  /*2bc80*/  LEA R18, P5, R3.reuse, R2, 0x1 ;  /* 0x0000000203127211 */ /* 0x042fe200078a08ff */
[----:B------:R-:W0:Y:S03]  /*2bc90*/  LDC.64 R30, c[0x0][0x3a0] ;  /* 0x0000e800ff1e7b82 */ /* 0x000e260000000a00 */
[----:B------:R-:W-:-:S02]  /*2bca0*/  LEA.HI.X.SX32 R19, R3, R0, 0x1, P5 ;  /* 0x0000000003137211 */ /* 0x000fc400028f0eff */
[C---:B------:R-:W-:Y:S01]  /*2bcb0*/  LEA R2, P5, R9.reuse, R2, 0x1 ;  /* 0x0000000209027211 */ /* 0x040fe200078a08ff */
[----:B------:R1:W-:Y:S03]  /*2bcc0*/  STG.E.U16 desc[UR12][R16.64], R10 ;  /* 0x0000000a10007986 */ /* 0x0003e6000c10150c */
[----:B------:R-:W-:Y:S01]  /*2bcd0*/  LEA.HI.X.SX32 R3, R9, R0, 0x1, P5 ;  /* 0x0000000009037211 */ /* 0x000fe200028f0eff */
[----:B------:R-:W-:Y:S04]  /*2bce0*/  STG.E.U16 desc[UR12][R4.64], R12 ;  /* 0x0000000c04007986 */ /* 0x000fe8000c10150c */
[----:B------:R-:W-:Y:S01]  /*2bcf0*/  STG.E.U16 desc[UR12][R6.64], R13 ;  /* 0x0000000d06007986 */ /* 0x000fe2000c10150c */
[----:B------:R-:W-:-:S03]  /*2bd00*/  FFMA R9, R95, 0.69314718246459960938, R94 ;  /* 0x3f3172185f097823 */ /* 0x000fc6000000005e */
[----:B------:R-:W-:Y:S04]  /*2bd10*/  STG.E.U16 desc[UR12][R18.64], R14 ;  /* 0x0000000e12007986 */ /* 0x000fe8000c10150c */
[----:B------:R2:W-:Y:S01]  /*2bd20*/  STG.E.U16 desc[UR12][R2.64], R8 ;  /* 0x0000000802007986 */ /* 0x0005e2000c10150c */
[----:B-1----:R-:W-:Y:S01]  /*2bd30*/  FFMA R10, R91, 0.69314718246459960938, R90 ;  /* 0x3f3172185b0a7823 */ /* 0x002fe2000000005a */
[----:B--2---:R-:W-:Y:S02]  /*2bd40*/  FFMA R8, R93, 0.69314718246459960938, R92 ;  /* 0x3f3172185d087823 */ /* 0x004fe4000000005c */
[----:B------:R-:W2:Y:S04]  /*2bd50*/  LDL.LU R93, [R1+0x11c] ;  /* 0x00011c00015d7983 */ /* 0x000ea80000300800 */
[----:B------:R-:W3:Y:S04]  /*2bd60*/  LDL.LU R94, [R1+0x4e8] ;  /* 0x0004e800015e7983 */ /* 0x000ee80000300800 */
        /* <DEDUP_REMOVED lines=8> */
[----:B------:R-:W5:Y:S01]  /*2bdf0*/  LDL.LU R110, [R1+0xc8] ;  /* 0x0000c800016e7983 */ /* 0x000f620000300800 */
[----:B------:R-:W-:-:S03]  /*2be00*/  FFMA R4, R104, 0.69314718246459960938, R107 ;  /* 0x3f31721868047823 */ /* 0x000fc6000000006b */
[----:B------:R-:W5:Y:S04]  /*2be10*/  LDL.LU R111, [R1+0x4d4] ;  /* 0x0004d400016f7983 */ /* 0x000f680000300800 */
[----:B------:R-:W5:Y:S01]  /*2be20*/  LDL.LU R108, [R1+0xe0] ;  /* 0x0000e000016c7983 */ /* 0x000f620000300800 */
[----:B------:R-:W-:-:S03]  /*2be30*/  FFMA R5, R86, 0.69314718246459960938, R105 ;  /* 0x3f31721856057823 */ /* 0x000fc60000000069 */
[----:B------:R-:W5:Y:S01]  /*2be40*/  LDL.LU R109, [R1+0x4d0] ;  /* 0x0004d000016d7983 */ /* 0x000f620000300800 */
[----:B------:R-:W-:-:S03]  /*2be50*/  FFMA R6, R118, 0.69314718246459960938, R87 ;  /* 0x3f31721876067823 */ /* 0x000fc60000000057 */
[----:B------:R-:W5:Y:S01]  /*2be60*/  LDL.LU R106, [R1+0xe4] ;  /* 0x0000e400016a7983 */ /* 0x000f620000300800 */
[----:B------:R-:W-:Y:S01]  /*2be70*/  FFMA R7, R116, 0.69314718246459960938, R119 ;  /* 0x3f31721874077823 */ /* 0x000fe20000000077 */
[----:B------:R-:W-:Y:S01]  /*2be80*/  LOP3.LUT R28, R117, 0x70, RZ, 0xc0, !PT ;  /* 0x00000070751c7812 */ /* 0x000fe200078ec0ff */
[----:B------:R-:W-:Y:S06]  /*2be90*/  BAR.SYNC.DEFER_BLOCKING 0x0 ;  /* 0x0000000000007b1d */ /* 0x000fec0000010000 */
[----:B------:R-:W5:Y:S04]  /*2bea0*/  LDL.LU R107, [R1+0x4cc] ;  /* 0x0004cc00016b7983 */ /* 0x000f680000300800 */
[----:B------:R-:W5:Y:S04]  /*2beb0*/  LDL.LU R104, [R1+0xe8] ;  /* 0x0000e80001687983 */ /* 0x000f680000300800 */
[----:B------:R-:W5:Y:S04]  /*2bec0*/  LDL.LU R105, [R1+0x4c8] ;  /* 0x0004c80001697983 */ /* 0x000f680000300800 */
[----:B------:R-:W5:Y:S04]  /*2bed0*/  LDL.LU R86, [R1+0x5c] ;  /* 0x00005c0001567983 */ /* 0x000f680000300800 */
[----:B------:R-:W5:Y:S04]  /*2bee0*/  LDL.LU R87, [R1+0x4c4] ;  /* 0x0004c40001577983 */ /* 0x000f680000300800 */
[----:B------:R-:W5:Y:S04]  /*2bef0*/  LDL.LU R118, [R1+0x54] ;  /* 0x0000540001767983 */ /* 0x000f680000300800 */
[----:B------:R-:W5:Y:S04]  /*2bf00*/  LDL.LU R119, [R1+0x3c] ;  /* 0x00003c0001777983 */ /* 0x000f680000300800 */
[----:B------:R1:W-:Y:S04]  /*2bf10*/  STS.128 [R28+UR6], R4 ;  /* 0x000000041c007988 */ /* 0x0003e80008000c06 */
[----:B------:R-:W5:Y:S04]  /*2bf20*/  LDL.LU R116, [R1+0x4c0] ;  /* 0x0004c00001747983 */ /* 0x000f680000300800 */
[----:B------:R-:W5:Y:S01]  /*2bf30*/  LDL.LU R117, [R1+0x50] ;  /* 0x0000500001757983 */ /* 0x000f620000300800 */
[----:B-1----:R-:W-:Y:S01]  /*2bf40*/  FFMA R4, R115, 0.69314718246459960938, R114 ;  /* 0x3f31721873047823 */ /* 0x002fe20000000072 */
[----:B------:R-:W-:-:S02]  /*2bf50*/  FFMA R5, R113, 0.69314718246459960938, R112 ;  /* 0x3f31721871057823 */ /* 0x000fc40000000070 */
[----:B------:R-:W5:Y:S01]  /*2bf60*/  LDL.LU R114, [R1+0x4bc] ;  /* 0x0004bc0001727983 */ /* 0x000f620000300800 */
[----:B------:R-:W-:-:S03]  /*2bf70*/  FFMA R6, R124, 0.69314718246459960938, R122 ;  /* 0x3f3172187c067823 */ /* 0x000fc6000000007a */
[----:B------:R-:W5:Y:S01]  /*2bf80*/  LDL.LU R115, [R1+0x48] ;  /* 0x0000480001737983 */ /* 0x000f620000300800 */
[----:B------:R-:W-:-:S03]  /*2bf90*/  FFMA R7, R123, 0.69314718246459960938, R121 ;  /* 0x3f3172187b077823 */ /* 0x000fc60000000079 */
[----:B------:R-:W5:Y:S04]  /*2bfa0*/  LDL.LU R112, [R1+0x4b8] ;  /* 0x0004b80001707983 */ /* 0x000f680000300800 */
[----:B------:R-:W5:Y:S04]  /*2bfb0*/  LDL.LU R113, [R1+0x44] ;  /* 0x0000440001717983 */ /* 0x000f680000300800 */
[----:B------:R-:W5:Y:S04]  /*2bfc0*/  LDL.LU R122, [R1+0x4b4] ;  /* 0x0004b400017a7983 */ /* 0x000f680000300800 */
[----:B------:R-:W5:Y:S04]  /*2bfd0*/  LDL.LU R124, [R1+0x40] ;  /* 0x00004000017c7983 */ /* 0x000f680000300800 */
[----:B------:R-:W5:Y:S04]  /*2bfe0*/  LDL.LU R121, [R1+0x4b0] ;  /* 0x0004b00001797983 */ /* 0x000f680000300800 */
[----:B------:R-:W5:Y:S04]  /*2bff0*/  LDL.LU R123, [R1+0x1c] ;  /* 0x00001c00017b7983 */ /* 0x000f680000300800 */
[----:B------:R-:W5:Y:S01]  /*2c000*/  LDL.LU R92, [R1+0x14] ;  /* 0x00001400015c7983 */ /* 0x000f620000300800 */
[----:B--2---:R-:W-:-:S03]  /*2c010*/  FFMA R12, R93, 0.69314718246459960938, R101 ;  /* 0x3f3172185d0c7823 */ /* 0x004fc60000000065 */
[----:B------:R-:W2:Y:S01]  /*2c020*/  LDL.LU R93, [R1+0x4ac] ;  /* 0x0004ac00015d7983 */ /* 0x000ea20000300800 */
[----:B---3--:R-:W-:-:S03]  /*2c030*/  FFMA R13, R95, 0.69314718246459960938, R94 ;  /* 0x3f3172185f0d7823 */ /* 0x008fc6000000005e */
[----:B------:R-:W3:Y:S04]  /*2c040*/  LDL.LU R94, [R1+0x4a8] ;  /* 0x0004a800015e7983 */ /* 0x000ee80000300800 */
[----:B------:R-:W3:Y:S01]  /*2c050*/  LDL.LU R95, [R1+0x4a4] ;  /* 0x0004a400015f7983 */ /* 0x000ee20000300800 */
[----:B----4-:R-:W-:-:S03]  /*2c060*/  FFMA R14, R91, 0.69314718246459960938, R90 ;  /* 0x3f3172185b0e7823 */ /* 0x010fc6000000005a */
[----:B------:R-:W4:Y:S04]  /*2c070*/  LDL.LU R90, [R1+0x4a0] ;  /* 0x0004a000015a7983 */ /* 0x000f280000300800 */
[----:B------:R-:W4:Y:S01]  /*2c080*/  LDL.LU R91, [R1+0x8e8] ;  /* 0x0008e800015b7983 */ /* 0x000f220000300800 */
[----:B-----5:R-:W-:-:S03]  /*2c090*/  FFMA R15, R98, 0.69314718246459960938, R89 ;  /* 0x3f317218620f7823 */ /* 0x020fc60000000059 */
[----:B------:R2:W-:Y:S01]  /*2c0a0*/  STS.128 [R28+UR6+0x80], R4 ;  /* 0x000080041c007988 */ /* 0x0005e20008000c06 */
[----:B------:R-:W-:-:S03]  /*2c0b0*/  FFMA R16, R96, 0.69314718246459960938, R99 ;  /* 0x3f31721860107823 */ /* 0x000fc60000000063 */
[----:B------:R1:W-:Y:S01]  /*2c0c0*/  STS.128 [R28+UR6+0x100], R8 ;  /* 0x000100081c007988 */ /* 0x0003e20008000c06 */
[----:B------:R-:W-:-:S03]  /*2c0d0*/  FFMA R17, R110, 0.69314718246459960938, R97 ;  /* 0x3f3172186e117823 */ /* 0x000fc60000000061 */
[----:B------:R1:W-:Y:S01]  /*2c0e0*/  STS.128 [R28+UR6+0x180], R12 ;  /* 0x0001800c1c007988 */ /* 0x0003e20008000c06 */
[----:B------:R-:W-:Y:S01]  /*2c0f0*/  FFMA R18, R108, 0.69314718246459960938, R111 ;  /* 0x3f3172186c127823 */ /* 0x000fe2000000006f */
[----:B------:R-:W-:-:S05]  /*2c100*/  FFMA R19, R106, 0.69314718246459960938, R109 ;  /* 0x3f3172186a137823 */ /* 0x000fca000000006d */
[----:B------:R1:W-:Y:S01]  /*2c110*/  STS.128 [R28+UR6+0x200], R16 ;  /* 0x000200101c007988 */ /* 0x0003e20008000c06 */
[----:B------:R-:W-:Y:S01]  /*2c120*/  FFMA R20, R104, 0.69314718246459960938, R107 ;  /* 0x3f31721868147823 */ /* 0x000fe2000000006b */
[----:B------:R-:W-:Y:S01]  /*2c130*/  FFMA R21, R86, 0.69314718246459960938, R105 ;  /* 0x3f31721856157823 */ /* 0x000fe20000000069 */
[----:B------:R-:W-:Y:S01]  /*2c140*/  FSEL R0, R119, -INF , P6 ;  /* 0xff80000077007808 */ /* 0x000fe20003000000 */
[----:B------:R-:W-:Y:S01]  /*2c150*/  FFMA R22, R118, 0.69314718246459960938, R87 ;  /* 0x3f31721876167823 */ /* 0x000fe20000000057 */
[----:B------:R-:W-:-:S05]  /*2c160*/  FFMA R23, R117, 0.69314718246459960938, R116 ;  /* 0x3f31721875177823 */ /* 0x000fca0000000074 */
[----:B------:R1:W-:Y:S01]  /*2c170*/  STS.128 [R28+UR6+0x280], R20 ;  /* 0x000280141c007988 */ /* 0x0003e20008000c06 */
[----:B------:R-:W-:Y:S01]  /*2c180*/  FFMA R24, R115, 0.69314718246459960938, R114 ;  /* 0x3f31721873187823 */ /* 0x000fe20000000072 */
[----:B------:R-:W-:Y:S01]  /*2c190*/  FFMA R25, R113, 0.69314718246459960938, R112 ;  /* 0x3f31721871197823 */ /* 0x000fe20000000070 */
[----:B------:R-:W-:Y:S01]  /*2c1a0*/  FFMA R27, R0, 0.69314718246459960938, R121 ;  /* 0x3f317218001b7823 */ /* 0x000fe20000000079 */
[----:B------:R-:W-:Y:S02]  /*2c1b0*/  FSEL R2, R123, -INF , P0 ;  /* 0xff8000007b027808 */ /* 0x000fe40000000000 */
[----:B------:R-:W-:Y:S01]  /*2c1c0*/  FSEL R0, R92, -INF , P1 ;  /* 0xff8000005c007808 */ /* 0x000fe20000800000 */
[----:B------:R-:W-:-:S05]  /*2c1d0*/  FFMA R26, R124, 0.69314718246459960938, R122 ;  /* 0x3f3172187c1a7823 */ /* 0x000fca000000007a */
[----:B------:R1:W-:Y:S01]  /*2c1e0*/  STS.128 [R28+UR6+0x300], R24 ;  /* 0x000300181c007988 */ /* 0x0003e20008000c06 */
[----:B------:R-:W-:-:S04]  /*2c1f0*/  UIMAD UR4, UR8, UR4, URZ ;  /* 0x00000004080472a4 */ /* 0x000fc8000f8e02ff */
[----:B------:R-:W-:Y:S02]  /*2c200*/  USHF.L.U32 UR7, UR4, 0x2, URZ ;  /* 0x0000000204077899 */ /* 0x000fe400080006ff */
[----:B------:R-:W-:Y:S01]  /*2c210*/  UIMAD.WIDE UR4, UR4, 0x4, URZ ;  /* 0x00000004040478a5 */ /* 0x000fe2000f8e02ff */
[----:B--2---:R-:W-:Y:S01]  /*2c220*/  FFMA R4, R2, 0.69314718246459960938, R93 ;  /* 0x3f31721802047823 */ /* 0x004fe2000000005d */
[----:B---3--:R-:W-:Y:S01]  /*2c230*/  FFMA R5, R0, 0.69314718246459960938, R94 ;  /* 0x3f31721800057823 */ /* 0x008fe2000000005e */
[----:B------:R-:W-:Y:S01]  /*2c240*/  FFMA R6, R125, 0.69314718246459960938, R95 ;  /* 0x3f3172187d067823 */ /* 0x000fe2000000005f */
[----:B----4-:R-:W-:-:S05]  /*2c250*/  FFMA R7, R120, 0.69314718246459960938, R90 ;  /* 0x3f31721878077823 */ /* 0x010fca000000005a */
[----:B------:R1:W-:Y:S01]  /*2c260*/  STS.128 [R28+UR6+0x380], R4 ;  /* 0x000380041c007988 */ /* 0x0003e20008000c06 */
[C---:B------:R-:W-:Y:S01]  /*2c270*/  SHF.L.U32 R3, R91.reuse, 0x2, RZ ;  /* 0x000000025b037819 */ /* 0x040fe200000006ff */
[----:B------:R-:W-:Y:S01]  /*2c280*/  IMAD.HI R0, R91, 0x4, RZ ;  /* 0x000000045b007827 */ /* 0x000fe200078e02ff */
[----:B------:R-:W-:Y:S02]  /*2c290*/  BAR.SYNC.DEFER_BLOCKING 0x0 ;  /* 0x0000000000007b1d */ /* 0x000fe40000010000 */
[----:B0-----:R-:W-:-:S04]  /*2c2a0*/  IADD3 R2, P0, P1, R3, UR7, R30 ;  /* 0x0000000703027c10 */ /* 0x001fc8000f91e01e */
[----:B------:R-:W-:Y:S01]  /*2c2b0*/  IADD3.X R3, PT, PT, R0, UR5, R31, P0, P1 ;  /* 0x0000000500037c10 */ /* 0x000fe200087e241f */
[----:B------:R-:W-:Y:S08]  /*2c2c0*/  @P4 EXIT ;  /* 0x000000000000494d */ /* 0x000ff00003800000 */
[----:B------:R-:W2:Y:S04]  /*2c2d0*/  LDL.LU R91, [R1+0x4c] ;  /* 0x00004c00015b7983 */ /* 0x000ea80000300800 */
[----:B-12---:R-:W0:Y:S04]  /*2c2e0*/  LDS R5, [R91] ;  /* 0x000000005b057984 */ /* 0x006e280000000800 */
[----:B0-----:R-:W-:Y:S01]  /*2c2f0*/  STG.E desc[UR12][R2.64], R5 ;  /* 0x0000000502007986 */ /* 0x001fe2000c10190c */
[----:B------:R-:W-:Y:S05]  /*2c300*/  EXIT ;  /* 0x000000000000794d */ /* 0x000fea0003800000 */
.L_x_2:
[----:B------:R-:W-:-:S00]  /*2c310*/  BRA `(.L_x_2) ;  /* 0xfffffffc00fc7947 */ /* 0x000fc0000383ffff */
[----:B------:R-:W-:-:S00]  /*2c320*/  NOP ;  /* 0x0000000000007918 */ /* 0x000fc00000000000 */
        /* <DEDUP_REMOVED lines=13> */
.L_x_3:


//--------------------- .nv.global.init           --------------------------
	.section	.nv.global.init,"aw",@progbits
.nv.global.init:
	.type		_$_str,@object
	.size		_$_str,(.L_0 - _$_str)
_$_str:
        /*0000*/ 	.byte	0x5f, 0x5f, 0x43, 0x55, 0x44, 0x41, 0x5f, 0x46, 0x54, 0x5a, 0x00
.L_0:


//--------------------- .nv.shared.attn_fwd       --------------------------
	.section	.nv.shared.attn_fwd,"aw",@nobits
	.sectionflags	@""
	.align	16
	.zero		1024


//--------------------- .nv.shared.reserved.0     --------------------------
	.section	.nv.shared.reserved.0,"aw",@nobits
	.weak		__nv_reservedSMEM_offset_0_alias
	.size		__nv_reservedSMEM_offset_0_alias, 0, 64
	.other		__nv_reservedSMEM_offset_0_alias,@"STO_CUDA_RESERVED_SHARED STV_DEFAULT"
__nv_reservedSMEM_offset_0_alias:
	.zero		0
	.zero		64


//--------------------- .nv.constant0.attn_fwd    --------------------------
	.section	.nv.constant0.attn_fwd,"a",@progbits
	.sectionflags	@""
	.align	4
.nv.constant0.attn_fwd:
	.zero		1032


//--------------------- SYMBOLS --------------------------

	.type		.nv.reservedSmem.offset0,@object
	.size		.nv.reservedSmem.offset0,0x4
	.type		.nv.reservedSmem.cap,@object
	.size		.nv.reservedSmem.cap,0x4
